	.target	sm_80

	.elftype	@"ET_EXEC"


//--------------------- .note.nv.tkinfo           --------------------------
	.section	.note.nv.tkinfo,"",@"SHT_NOTE"
	.sectionflags	@"SHF_NOTE_NV_TKINFO"
	.tkinfo
        /*0018*/ 	.word	0x00000002
        /*0030*/ 	.string	""
        /*0030*/ 	.string	"ptxas"
        /*0030*/ 	.string	"Cuda compilation tools, release 13.0, V13.0.88"
        /*0030*/ 	.string	"Build cuda_13.0.r13.0/compiler.36424714_0"
        /*0030*/ 	.string	"-v  -suppress-debug-info  -lineinfo  -arch sm_80 "



//--------------------- .note.nv.cuinfo           --------------------------
	.section	.note.nv.cuinfo,"",@"SHT_NOTE"
	.sectionflags	@"SHF_NOTE_NV_CUINFO"
        /*0018*/ 	.short	0x0002
        /*001a*/ 	.short	0x0050
        /*001c*/ 	.short	0x0082
	.zero		2


//--------------------- .nv.info                  --------------------------
	.section	.nv.info,"",@"SHT_CUDA_INFO"
	.align	4


	//----- nvinfo : EIATTR_REGCOUNT
	.align		4
        /*0000*/ 	.byte	0x04, 0x2f
        /*0002*/ 	.short	(.L_1 - .L_0)
	.align		4
.L_0:
        /*0004*/ 	.word	index@(matmul_kernel)
        /*0008*/ 	.word	0x00000020


	//----- nvinfo : EIATTR_FRAME_SIZE
	.align		4
.L_1:
        /*000c*/ 	.byte	0x04, 0x11
        /*000e*/ 	.short	(.L_3 - .L_2)
	.align		4
.L_2:
        /*0010*/ 	.word	index@(matmul_kernel)
        /*0014*/ 	.word	0x00003940


	//----- nvinfo : EIATTR_MIN_STACK_SIZE
	.align		4
.L_3:
        /*0018*/ 	.byte	0x04, 0x12
        /*001a*/ 	.short	(.L_5 - .L_4)
	.align		4
.L_4:
        /*001c*/ 	.word	index@(matmul_kernel)
        /*0020*/ 	.word	0x00003940
.L_5:


//--------------------- .nv.info.matmul_kernel    --------------------------
	.section	.nv.info.matmul_kernel,"",@"SHT_CUDA_INFO"
	.sectionflags	@""
	.align	4


	//----- nvinfo : EIATTR_CUDA_API_VERSION
	.align		4
        /*0000*/ 	.byte	0x04, 0x37
        /*0002*/ 	.short	(.L_7 - .L_6)
.L_6:
        /*0004*/ 	.word	0x00000082


	//----- nvinfo : EIATTR_SW2861232_WAR
	.align		4
.L_7:
        /*0008*/ 	.byte	0x01, 0x35
	.zero		2


	//----- nvinfo : EIATTR_PARAM_CBANK
	.align		4
        /*000c*/ 	.byte	0x04, 0x0a
        /*000e*/ 	.short	(.L_9 - .L_8)
	.align		4
.L_8:
        /*0010*/ 	.word	index@(.nv.constant0.matmul_kernel)
        /*0014*/ 	.short	0x0160
        /*0016*/ 	.short	0x0050


	//----- nvinfo : EIATTR_CBANK_PARAM_SIZE
	.align		4
.L_9:
        /*0018*/ 	.byte	0x03, 0x19
        /*001a*/ 	.short	0x0050


	//----- nvinfo : EIATTR_KPARAM_INFO
	.align		4
        /*001c*/ 	.byte	0x04, 0x17
        /*001e*/ 	.short	(.L_11 - .L_10)
.L_10:
        /*0020*/ 	.word	0x00000000
        /*0024*/ 	.short	0x000d
        /*0026*/ 	.short	0x0048
        /*0028*/ 	.byte	0x00, 0xf4, 0x21, 0x00


	//----- nvinfo : EIATTR_KPARAM_INFO
	.align		4
.L_11:
        /*002c*/ 	.byte	0x04, 0x17
        /*002e*/ 	.short	(.L_13 - .L_12)
.L_12:
        /*0030*/ 	.word	0x00000000
        /*0034*/ 	.short	0x000c
        /*0036*/ 	.short	0x0040
        /*0038*/ 	.byte	0x00, 0xf4, 0x21, 0x00


	//----- nvinfo : EIATTR_KPARAM_INFO
	.align		4
.L_13:
        /*003c*/ 	.byte	0x04, 0x17
        /*003e*/ 	.short	(.L_15 - .L_14)
.L_14:
        /*0040*/ 	.word	0x00000000
        /*0044*/ 	.short	0x000b
        /*0046*/ 	.short	0x0038
        /*0048*/ 	.byte	0x00, 0xf0, 0x11, 0x00


	//----- nvinfo : EIATTR_KPARAM_INFO
	.align		4
.L_15:
        /*004c*/ 	.byte	0x04, 0x17
        /*004e*/ 	.short	(.L_17 - .L_16)
.L_16:
        /*0050*/ 	.word	0x00000000
        /*0054*/ 	.short	0x000a
        /*0056*/ 	.short	0x0034
        /*0058*/ 	.byte	0x00, 0xf0, 0x11, 0x00


	//----- nvinfo : EIATTR_KPARAM_INFO
	.align		4
.L_17:
        /*005c*/ 	.byte	0x04, 0x17
        /*005e*/ 	.short	(.L_19 - .L_18)
.L_18:
        /*0060*/ 	.word	0x00000000
        /*0064*/ 	.short	0x0009
        /*0066*/ 	.short	0x0030
        /*0068*/ 	.byte	0x00, 0xf0, 0x11, 0x00


	//----- nvinfo : EIATTR_KPARAM_INFO
	.align		4
.L_19:
        /*006c*/ 	.byte	0x04, 0x17
        /*006e*/ 	.short	(.L_21 - .L_20)
.L_20:
        /*0070*/ 	.word	0x00000000
        /*0074*/ 	.short	0x0008
        /*0076*/ 	.short	0x002c
        /*0078*/ 	.byte	0x00, 0xf0, 0x11, 0x00


	//----- nvinfo : EIATTR_KPARAM_INFO
	.align		4
.L_21:
        /*007c*/ 	.byte	0x04, 0x17
        /*007e*/ 	.short	(.L_23 - .L_22)
.L_22:
        /*0080*/ 	.word	0x00000000
        /*0084*/ 	.short	0x0007
        /*0086*/ 	.short	0x0028
        /*0088*/ 	.byte	0x00, 0xf0, 0x11, 0x00


	//----- nvinfo : EIATTR_KPARAM_INFO
	.align		4
.L_23:
        /*008c*/ 	.byte	0x04, 0x17
        /*008e*/ 	.short	(.L_25 - .L_24)
.L_24:
        /*0090*/ 	.word	0x00000000
        /*0094*/ 	.short	0x0006
        /*0096*/ 	.short	0x0024
        /*0098*/ 	.byte	0x00, 0xf0, 0x11, 0x00


	//----- nvinfo : EIATTR_KPARAM_INFO
	.align		4
.L_25:
        /*009c*/ 	.byte	0x04, 0x17
        /*009e*/ 	.short	(.L_27 - .L_26)
.L_26:
        /*00a0*/ 	.word	0x00000000
        /*00a4*/ 	.short	0x0005
        /*00a6*/ 	.short	0x0020
        /*00a8*/ 	.byte	0x00, 0xf0, 0x11, 0x00


	//----- nvinfo : EIATTR_KPARAM_INFO
	.align		4
.L_27:
        /*00ac*/ 	.byte	0x04, 0x17
        /*00ae*/ 	.short	(.L_29 - .L_28)
.L_28:
        /*00b0*/ 	.word	0x00000000
        /*00b4*/ 	.short	0x0004
        /*00b6*/ 	.short	0x001c
        /*00b8*/ 	.byte	0x00, 0xf0, 0x11, 0x00


	//----- nvinfo : EIATTR_KPARAM_INFO
	.align		4
.L_29:
        /*00bc*/ 	.byte	0x04, 0x17
        /*00be*/ 	.short	(.L_31 - .L_30)
.L_30:
        /*00c0*/ 	.word	0x00000000
        /*00c4*/ 	.short	0x0003
        /*00c6*/ 	.short	0x0018
        /*00c8*/ 	.byte	0x00, 0xf0, 0x11, 0x00


	//----- nvinfo : EIATTR_KPARAM_INFO
	.align		4
.L_31:
        /*00cc*/ 	.byte	0x04, 0x17
        /*00ce*/ 	.short	(.L_33 - .L_32)
.L_32:
        /*00d0*/ 	.word	0x00000000
        /*00d4*/ 	.short	0x0002
        /*00d6*/ 	.short	0x0010
        /*00d8*/ 	.byte	0x00, 0xf4, 0x21, 0x00


	//----- nvinfo : EIATTR_KPARAM_INFO
	.align		4
.L_33:
        /*00dc*/ 	.byte	0x04, 0x17
        /*00de*/ 	.short	(.L_35 - .L_34)
.L_34:
        /*00e0*/ 	.word	0x00000000
        /*00e4*/ 	.short	0x0001
        /*00e6*/ 	.short	0x0008
        /*00e8*/ 	.byte	0x00, 0xf4, 0x21, 0x00


	//----- nvinfo : EIATTR_KPARAM_INFO
	.align		4
.L_35:
        /*00ec*/ 	.byte	0x04, 0x17
        /*00ee*/ 	.short	(.L_37 - .L_36)
.L_36:
        /*00f0*/ 	.word	0x00000000
        /*00f4*/ 	.short	0x0000
        /*00f6*/ 	.short	0x0000
        /*00f8*/ 	.byte	0x00, 0xf4, 0x21, 0x00


	//----- nvinfo : EIATTR_MAXREG_COUNT
	.align		4
.L_37:
        /*00fc*/ 	.byte	0x03, 0x1b
        /*00fe*/ 	.short	0x00ff


	//----- nvinfo : EIATTR_NUM_BARRIERS
	.align		4
        /*0100*/ 	.byte	0x02, 0x4c
        /*0102*/ 	.byte	0x01
	.zero		1


	//----- nvinfo : EIATTR_ANNOTATIONS
	.align		4
        /*0104*/ 	.byte	0x04, 0x55
        /*0106*/ 	.short	(.L_39 - .L_38)


	//   ....[0]....
.L_38:
        /*0108*/ 	.word	0x00000001
        /*010c*/ 	.byte	0x00, 0x05, 0x00, 0x00, 0x01, 0x00, 0x00, 0x00, 0x70, 0x05, 0x00, 0x00, 0x01, 0x00, 0x00, 0x00
        /* <DEDUP_REMOVED lines=1437> */
        /*5aec*/ 	.byte	0xd0, 0x91, 0x01, 0x00, 0x01, 0x00, 0x00, 0x00, 0x10, 0x92, 0x01, 0x00


	//----- nvinfo : EIATTR_MERCURY_ISA_VERSION
	.align		4
.L_39:
        /*5af8*/ 	.byte	0x03, 0x5f
        /*5afa*/ 	.short	0x0000


	//----- nvinfo : EIATTR_EXIT_INSTR_OFFSETS
	.align		4
        /*5afc*/ 	.byte	0x04, 0x1c
        /*5afe*/ 	.short	(.L_41 - .L_40)


	//   ....[0]....
.L_40:
        /*5b00*/ 	.word	0x00051700


	//   ....[1]....
        /*5b04*/ 	.word	0x00051730


	//----- nvinfo : EIATTR_REQNTID
	.align		4
.L_41:
        /*5b08*/ 	.byte	0x04, 0x10
        /*5b0a*/ 	.short	(.L_43 - .L_42)
.L_42:
        /*5b0c*/ 	.word	0x00000100
        /*5b10*/ 	.word	0x00000001
        /*5b14*/ 	.word	0x00000001
.L_43:


//--------------------- .nv.callgraph             --------------------------
	.section	.nv.callgraph,"",@"SHT_CUDA_CALLGRAPH"
	.align	4
	.sectionentsize	8
	.align		4
        /*0000*/ 	.word	0x00000000
	.align		4
        /*0004*/ 	.word	0xffffffff
	.align		4
        /*0008*/ 	.word	0x00000000
	.align		4
        /*000c*/ 	.word	0xfffffffe
	.align		4
        /*0010*/ 	.word	0x00000000
	.align		4
        /*0014*/ 	.word	0xfffffffd
	.align		4
        /*0018*/ 	.word	0x00000000
	.align		4
        /*001c*/ 	.word	0xfffffffc


//--------------------- .nv.rel.action            --------------------------
	.section	.nv.rel.action,"",@"SHT_CUDA_RELOCINFO"
	.align	8
	.sectionentsize	8
        /*0000*/ 	.byte	0x73, 0x00, 0x00, 0x00, 0x00, 0x00, 0x00, 0x00, 0x00, 0x00, 0x00, 0x11, 0x25, 0x00, 0x05, 0x36


//--------------------- .nv.constant0.matmul_kernel --------------------------
	.section	.nv.constant0.matmul_kernel,"a",@progbits
	.sectionflags	@""
	.align	4
.nv.constant0.matmul_kernel:
	.zero		432


//--------------------- .text.matmul_kernel       --------------------------
	.section	.text.matmul_kernel,"ax",@progbits
	.sectioninfo	@"SHI_REGISTERS=32"
	.align	128
        .global         matmul_kernel
        .type           matmul_kernel,@function
        .size           matmul_kernel,(.L_x_5 - matmul_kernel)
        .other          matmul_kernel,@"STO_CUDA_ENTRY STV_DEFAULT"
matmul_kernel:
.text.matmul_kernel:
[----:B------:R-:W-:-:S03]  /*0000*/  IMAD.MOV.U32 R1, RZ, RZ, c[0x0][0x28] ;  /* 0x00000a00ff017624 */ /* 0x000fc600078e00ff */
[----:B------:R-:W-:Y:S01]  /*0010*/  IMAD.MOV.U32 R0, RZ, RZ, c[0x0][0x17c] ;  /* 0x00005f00ff007624 */ /* 0x000fe200078e00ff */
[----:B------:R-:W0:Y:S01]  /*0020*/  S2R R29, SR_TID.X ;  /* 0x00000000001d7919 */ /* 0x000e220000002100 */
[----:B------:R-:W-:Y:S01]  /*0030*/  IADD3 R1, R1, -0x3940, RZ ;  /* 0xffffc6c001017810 */ /* 0x000fe20007ffe0ff */
[----:B------:R-:W-:Y:S02]  /*0040*/  ULDC.64 UR6, c[0x0][0x118] ;  /* 0x0000460000067ab9 */ /* 0x000fe40000000a00 */
[----:B------:R-:W-:-:S04]  /*0050*/  IADD3 R0, R0, 0x1ff, RZ ;  /* 0x000001ff00007810 */ /* 0x000fc80007ffe0ff */
[----:B------:R-:W-:-:S04]  /*0060*/  SHF.R.S32.HI R3, RZ, 0x1f, R0 ;  /* 0x0000001fff037819 */ /* 0x000fc80000011400 */
[----:B------:R-:W-:-:S04]  /*0070*/  LEA.HI R3, R3, R0, RZ, 0x9 ;  /* 0x0000000003037211 */ /* 0x000fc800078f48ff */
[----:B------:R-:W-:Y:S02]  /*0080*/  SHF.R.S32.HI R0, RZ, 0x9, R3 ;  /* 0x00000009ff007819 */ /* 0x000fe40000011403 */
[----:B------:R-:W1:Y:S03]  /*0090*/  S2R R3, SR_CTAID.X ;  /* 0x0000000000037919 */ /* 0x000e660000002500 */
[----:B------:R-:W-:Y:S01]  /*00a0*/  IMAD.SHL.U32 R0, R0, 0x8, RZ ;  /* 0x0000000800007824 */ /* 0x000fe200078e00ff */
[----:B0-----:R-:W-:-:S04]  /*00b0*/  LOP3.LUT R12, R29, 0xff, RZ, 0xc0, !PT ;  /* 0x000000ff1d0c7812 */ /* 0x001fc800078ec0ff */
[-C--:B------:R-:W-:Y:S02]  /*00c0*/  IABS R7, R0.reuse ;  /* 0x0000000000077213 */ /* 0x080fe40000000000 */
[----:B------:R-:W-:Y:S02]  /*00d0*/  IABS R10, R0 ;  /* 0x00000000000a7213 */ /* 0x000fe40000000000 */
[----:B------:R-:W0:Y:S01]  /*00e0*/  I2F.RP R2, R7 ;  /* 0x0000000700027306 */ /* 0x000e220000209400 */
[----:B-1----:R-:W-:-:S07]  /*00f0*/  IABS R8, R3 ;  /* 0x0000000300087213 */ /* 0x002fce0000000000 */
[----:B0-----:R-:W0:Y:S02]  /*0100*/  MUFU.RCP R2, R2 ;  /* 0x0000000200027308 */ /* 0x001e240000001000 */
[----:B0-----:R-:W-:Y:S01]  /*0110*/  IADD3 R4, R2, 0xffffffe, RZ ;  /* 0x0ffffffe02047810 */ /* 0x001fe20007ffe0ff */
[----:B------:R-:W-:-:S05]  /*0120*/  IMAD.MOV R2, RZ, RZ, -R10 ;  /* 0x000000ffff027224 */ /* 0x000fca00078e0a0a */
[----:B------:R0:W1:Y:S02]  /*0130*/  F2I.FTZ.U32.TRUNC.NTZ R5, R4 ;  /* 0x0000000400057305 */ /* 0x000064000021f000 */
[----:B0-----:R-:W-:Y:S02]  /*0140*/  IMAD.MOV.U32 R4, RZ, RZ, RZ ;  /* 0x000000ffff047224 */ /* 0x001fe400078e00ff */
[----:B-1----:R-:W-:-:S04]  /*0150*/  IMAD.MOV R6, RZ, RZ, -R5 ;  /* 0x000000ffff067224 */ /* 0x002fc800078e0a05 */
[----:B------:R-:W-:Y:S02]  /*0160*/  IMAD R9, R6, R7, RZ ;  /* 0x0000000706097224 */ /* 0x000fe400078e02ff */
[----:B------:R-:W-:Y:S02]  /*0170*/  IMAD.MOV.U32 R6, RZ, RZ, R8 ;  /* 0x000000ffff067224 */ /* 0x000fe400078e0008 */
[----:B------:R-:W-:-:S06]  /*0180*/  IMAD.HI.U32 R5, R5, R9, R4 ;  /* 0x0000000905057227 */ /* 0x000fcc00078e0004 */
[----:B------:R-:W-:-:S04]  /*0190*/  IMAD.HI.U32 R5, R5, R6, RZ ;  /* 0x0000000605057227 */ /* 0x000fc800078e00ff */
[----:B------:R-:W-:-:S05]  /*01a0*/  IMAD R2, R5, R2, R6 ;  /* 0x0000000205027224 */ /* 0x000fca00078e0206 */
[----:B------:R-:W-:-:S13]  /*01b0*/  ISETP.GT.U32.AND P1, PT, R7, R2, PT ;  /* 0x000000020700720c */ /* 0x000fda0003f24070 */
[----:B------:R-:W-:Y:S01]  /*01c0*/  @!P1 IMAD.IADD R2, R2, 0x1, -R7 ;  /* 0x0000000102029824 */ /* 0x000fe200078e0a07 */
[----:B------:R-:W-:Y:S02]  /*01d0*/  @!P1 IADD3 R5, R5, 0x1, RZ ;  /* 0x0000000105059810 */ /* 0x000fe40007ffe0ff */
[----:B------:R-:W-:Y:S02]  /*01e0*/  ISETP.NE.AND P1, PT, R0, RZ, PT ;  /* 0x000000ff0000720c */ /* 0x000fe40003f25270 */
[----:B------:R-:W-:Y:S02]  /*01f0*/  ISETP.GE.U32.AND P0, PT, R2, R7, PT ;  /* 0x000000070200720c */ /* 0x000fe40003f06070 */
[----:B------:R-:W-:-:S04]  /*0200*/  LOP3.LUT R2, R3, R0, RZ, 0x3c, !PT ;  /* 0x0000000003027212 */ /* 0x000fc800078e3cff */
[----:B------:R-:W-:Y:S01]  /*0210*/  ISETP.GE.AND P2, PT, R2, RZ, PT ;  /* 0x000000ff0200720c */ /* 0x000fe20003f46270 */
[----:B------:R-:W-:-:S05]  /*0220*/  IMAD.MOV.U32 R2, RZ, RZ, c[0x0][0x178] ;  /* 0x00005e00ff027624 */ /* 0x000fca00078e00ff */
[----:B------:R-:W-:Y:S02]  /*0230*/  IADD3 R2, R2, 0xff, RZ ;  /* 0x000000ff02027810 */ /* 0x000fe40007ffe0ff */
[----:B------:R-:W-:-:S05]  /*0240*/  @P0 IADD3 R5, R5, 0x1, RZ ;  /* 0x0000000105050810 */ /* 0x000fca0007ffe0ff */
[----:B------:R-:W-:Y:S01]  /*0250*/  IMAD.MOV.U32 R6, RZ, RZ, R5 ;  /* 0x000000ffff067224 */ /* 0x000fe200078e0005 */
[----:B------:R-:W-:-:S03]  /*0260*/  SHF.R.S32.HI R5, RZ, 0x1f, R2 ;  /* 0x0000001fff057819 */ /* 0x000fc60000011402 */
[----:B------:R-:W-:Y:S01]  /*0270*/  @!P2 IMAD.MOV R6, RZ, RZ, -R6 ;  /* 0x000000ffff06a224 */ /* 0x000fe200078e0a06 */
[----:B------:R-:W-:Y:S02]  /*0280*/  @!P1 LOP3.LUT R6, RZ, R0, RZ, 0x33, !PT ;  /* 0x00000000ff069212 */ /* 0x000fe400078e33ff */
[----:B------:R-:W-:-:S03]  /*0290*/  LEA.HI R5, R5, R2, RZ, 0x8 ;  /* 0x0000000205057211 */ /* 0x000fc600078f40ff */
[----:B------:R-:W-:Y:S02]  /*02a0*/  IMAD.SHL.U32 R4, R6, 0x8, RZ ;  /* 0x0000000806047824 */ /* 0x000fe400078e00ff */
[----:B------:R-:W-:-:S03]  /*02b0*/  IMAD.MOV R6, RZ, RZ, -R6 ;  /* 0x000000ffff067224 */ /* 0x000fc600078e0a06 */
[----:B------:R-:W-:Y:S01]  /*02c0*/  LEA.HI.SX32 R5, R5, -R4, 0x18 ;  /* 0x8000000405057211 */ /* 0x000fe200078fc2ff */
[----:B------:R-:W-:Y:S02]  /*02d0*/  IMAD R8, R0, R6, R3 ;  /* 0x0000000600087224 */ /* 0x000fe400078e0203 */
[----:B------:R-:W-:Y:S01]  /*02e0*/  IMAD.MOV.U32 R6, RZ, RZ, RZ ;  /* 0x000000ffff067224 */ /* 0x000fe200078e00ff */
[----:B------:R-:W-:Y:S02]  /*02f0*/  IMNMX R5, R5, 0x8, PT ;  /* 0x0000000805057817 */ /* 0x000fe40003800200 */
[----:B------:R-:W-:Y:S02]  /*0300*/  IABS R11, R8 ;  /* 0x00000008000b7213 */ /* 0x000fe40000000000 */
[----:B------:R-:W-:-:S04]  /*0310*/  IABS R9, R5 ;  /* 0x0000000500097213 */ /* 0x000fc80000000000 */
[----:B------:R-:W0:Y:S08]  /*0320*/  I2F.RP R2, R9 ;  /* 0x0000000900027306 */ /* 0x000e300000209400 */
[----:B0-----:R-:W0:Y:S02]  /*0330*/  MUFU.RCP R2, R2 ;  /* 0x0000000200027308 */ /* 0x001e240000001000 */
[----:B0-----:R-:W-:Y:S01]  /*0340*/  IADD3 R7, R2, 0xffffffe, RZ ;  /* 0x0ffffffe02077810 */ /* 0x001fe20007ffe0ff */
[----:B------:R-:W-:-:S05]  /*0350*/  IMAD.MOV.U32 R2, RZ, RZ, 0x3f ;  /* 0x0000003fff027424 */ /* 0x000fca00078e00ff */
[----:B------:R-:W0:Y:S01]  /*0360*/  F2I.FTZ.U32.TRUNC.NTZ R7, R7 ;  /* 0x0000000700077305 */ /* 0x000e22000021f000 */
[----:B------:R-:W-:Y:S01]  /*0370*/  IADD3 R2, R2, c[0x0][0x180], RZ ;  /* 0x0000600002027a10 */ /* 0x000fe20007ffe0ff */
[----:B0-----:R-:W-:-:S04]  /*0380*/  IMAD.MOV R10, RZ, RZ, -R7 ;  /* 0x000000ffff0a7224 */ /* 0x001fc800078e0a07 */
[----:B------:R-:W-:-:S04]  /*0390*/  IMAD.MOV.U32 R0, RZ, RZ, R10 ;  /* 0x000000ffff007224 */ /* 0x000fc800078e000a */
[----:B------:R-:W-:Y:S01]  /*03a0*/  IMAD R3, R0, R9, RZ ;  /* 0x0000000900037224 */ /* 0x000fe200078e02ff */
[----:B------:R-:W-:-:S03]  /*03b0*/  IABS R0, R5 ;  /* 0x0000000500007213 */ /* 0x000fc60000000000 */
[----:B------:R-:W-:-:S04]  /*03c0*/  IMAD.HI.U32 R6, R7, R3, R6 ;  /* 0x0000000307067227 */ /* 0x000fc800078e0006 */
[----:B------:R-:W-:Y:S02]  /*03d0*/  IMAD.MOV R0, RZ, RZ, -R0 ;  /* 0x000000ffff007224 */ /* 0x000fe400078e0a00 */
        /* <DEDUP_REMOVED lines=8> */
[----:B------:R-:W-:-:S07]  /*0460*/  ISETP.GE.AND P2, PT, R0, RZ, PT ;  /* 0x000000ff0000720c */ /* 0x000fce0003f46270 */
[----:B------:R-:W-:Y:S02]  /*0470*/  @P0 IADD3 R6, R6, 0x1, RZ ;  /* 0x0000000106060810 */ /* 0x000fe40007ffe0ff */
[----:B------:R-:W-:-:S04]  /*0480*/  ISETP.GT.AND P0, PT, R2, 0x3f, PT ;  /* 0x0000003f0200780c */ /* 0x000fc80003f04270 */
[----:B------:R-:W-:Y:S01]  /*0490*/  @!P2 IMAD.MOV R6, RZ, RZ, -R6 ;  /* 0x000000ffff06a224 */ /* 0x000fe200078e0a06 */
[----:B------:R-:W-:-:S05]  /*04a0*/  @!P1 LOP3.LUT R6, RZ, R5, RZ, 0x33, !PT ;  /* 0x00000005ff069212 */ /* 0x000fca00078e33ff */
[----:B------:R-:W-:Y:S02]  /*04b0*/  IMAD.MOV R0, RZ, RZ, -R6 ;  /* 0x000000ffff007224 */ /* 0x000fe400078e0a06 */
[----:B------:R-:W-:Y:S02]  /*04c0*/  IMAD.SHL.U32 R28, R6, 0x200, RZ ;  /* 0x00000200061c7824 */ /* 0x000fe400078e00ff */
[----:B------:R-:W-:-:S04]  /*04d0*/  IMAD R5, R5, R0, R8 ;  /* 0x0000000005057224 */ /* 0x000fc800078e0208 */
[----:B------:R-:W-:-:S04]  /*04e0*/  IMAD.IADD R5, R4, 0x1, R5 ;  /* 0x0000000104057824 */ /* 0x000fc800078e0205 */
[----:B------:R-:W-:-:S05]  /*04f0*/  IMAD R0, R5, 0x100, R12 ;  /* 0x0000010005007824 */ /* 0x000fca00078e020c */
[----:B------:R0:W-:Y:S01]  /*0500*/  STL [R1+0x1370], R0 ;  /* 0x0013700001007387 */ /* 0x0001e20000100800 */
[----:B------:R-:W-:Y:S05]  /*0510*/  @P0 BRA `(.L_x_0) ;  /* 0x00000f9000000947 */ /* 0x000fea0003800000 */
[C---:B------:R-:W-:Y:S01]  /*0520*/  IMAD.SHL.U32 R2, R29.reuse, 0x20, RZ ;  /* 0x000000201d027824 */ /* 0x040fe200078e00ff */
[----:B------:R-:W-:Y:S01]  /*0530*/  CS2R R24, SRZ ;  /* 0x0000000000187805 */ /* 0x000fe2000001ff00 */
[----:B0-----:R-:W-:Y:S01]  /*0540*/  IMAD.SHL.U32 R0, R29, 0x2, RZ ;  /* 0x000000021d007824 */ /* 0x001fe200078e00ff */
[----:B------:R-:W-:Y:S01]  /*0550*/  CS2R R26, SRZ ;  /* 0x00000000001a7805 */ /* 0x000fe2000001ff00 */
[----:B------:R-:W-:Y:S01]  /*0560*/  CS2R R20, SRZ ;  /* 0x0000000000147805 */ /* 0x000fe2000001ff00 */
[----:B------:R0:W-:Y:S01]  /*0570*/  STL [R1+0x1374], R2 ;  /* 0x0013740201007387 */ /* 0x0001e20000100800 */
[----:B------:R-:W-:Y:S01]  /*0580*/  CS2R R22, SRZ ;  /* 0x0000000000167805 */ /* 0x000fe2000001ff00 */
[----:B------:R-:W-:Y:S01]  /*0590*/  CS2R R16, SRZ ;  /* 0x0000000000107805 */ /* 0x000fe2000001ff00 */
[----:B------:R-:W-:Y:S01]  /*05a0*/  CS2R R18, SRZ ;  /* 0x0000000000127805 */ /* 0x000fe2000001ff00 */
[----:B------:R0:W-:Y:S01]  /*05b0*/  STL [R1+0x136c], R0 ;  /* 0x00136c0001007387 */ /* 0x0001e20000100800 */
[----:B------:R-:W-:Y:S01]  /*05c0*/  CS2R R12, SRZ ;  /* 0x00000000000c7805 */ /* 0x000fe2000001ff00 */
[----:B------:R-:W-:Y:S01]  /*05d0*/  CS2R R14, SRZ ;  /* 0x00000000000e7805 */ /* 0x000fe2000001ff00 */
[----:B------:R-:W-:Y:S01]  /*05e0*/  CS2R R8, SRZ ;  /* 0x0000000000087805 */ /* 0x000fe2000001ff00 */
[----:B------:R0:W-:Y:S01]  /*05f0*/  STL [R1], RZ ;  /* 0x000000ff01007387 */ /* 0x0001e20000100800 */
[----:B------:R-:W-:Y:S01]  /*0600*/  CS2R R10, SRZ ;  /* 0x00000000000a7805 */ /* 0x000fe2000001ff00 */
[----:B------:R-:W-:Y:S01]  /*0610*/  CS2R R4, SRZ ;  /* 0x0000000000047805 */ /* 0x000fe2000001ff00 */
[----:B------:R-:W-:Y:S01]  /*0620*/  CS2R R6, SRZ ;  /* 0x0000000000067805 */ /* 0x000fe2000001ff00 */
[----:B------:R0:W-:Y:S04]  /*0630*/  STL [R1+0x4], RZ ;  /* 0x000004ff01007387 */ /* 0x0001e80000100800 */
        /* <DEDUP_REMOVED lines=229> */
[----:B------:R0:W-:Y:S01]  /*1490*/  STL [R1+0x60c], RZ ;  /* 0x00060cff01007387 */ /* 0x0001e20000100800 */
[----:B------:R-:W-:Y:S05]  /*14a0*/  BRA `(.L_x_1) ;  /* 0x0003f99000007947 */ /* 0x000fea0003800000 */
.L_x_0:
[----:B------:R-:W-:Y:S01]  /*14b0*/  IMAD.MOV.U32 R11, RZ, RZ, R0 ;  /* 0x000000ffff0b7224 */ /* 0x000fe200078e0000 */
[----:B------:R-:W-:Y:S01]  /*14c0*/  IABS R15, c[0x0][0x17c] ;  /* 0x00005f00000f7a13 */ /* 0x000fe20000000000 */
[----:B------:R-:W-:Y:S01]  /*14d0*/  IMAD.SHL.U32 R12, R29, 0x2, RZ ;  /* 0x000000021d0c7824 */ /* 0x000fe200078e00ff */
[----:B0-----:R-:W-:Y:S01]  /*14e0*/  IABS R0, c[0x0][0x178] ;  /* 0x00005e0000007a13 */ /* 0x001fe20000000000 */
[----:B------:R-:W-:Y:S01]  /*14f0*/  STL [R1+0x1378], R28 ;  /* 0x0013781c01007387 */ /* 0x000fe20000100800 */
[----:B------:R-:W0:Y:S01]  /*1500*/  I2F.RP R8, R15 ;  /* 0x0000000f00087306 */ /* 0x000e220000209400 */
[----:B------:R-:W-:-:S02]  /*1510*/  SHF.R.U32.HI R17, RZ, 0x6, R29 ;  /* 0x00000006ff117819 */ /* 0x000fc4000001161d */
[----:B------:R-:W-:Y:S01]  /*1520*/  IABS R9, R11 ;  /* 0x0000000b00097213 */ /* 0x000fe20000000000 */
[----:B------:R-:W-:Y:S01]  /*1530*/  STL [R1+0x136c], R12 ;  /* 0x00136c0c01007387 */ /* 0x000fe20000100800 */
[----:B------:R-:W-:-:S03]  /*1540*/  SGXT.U32 R17, R17, 0x2 ;  /* 0x000000021111781a */ /* 0x000fc60000000000 */
[----:B------:R-:W1:Y:S01]  /*1550*/  I2F.RP R3, R0 ;  /* 0x0000000000037306 */ /* 0x000e620000209400 */
[----:B------:R-:W-:-:S04]  /*1560*/  LOP3.LUT R17, R28, R17, RZ, 0xfc, !PT ;  /* 0x000000111c117212 */ /* 0x000fc800078efcff */
[C---:B------:R-:W-:Y:S02]  /*1570*/  ISETP.GE.AND P2, PT, R17.reuse, RZ, PT ;  /* 0x000000ff1100720c */ /* 0x040fe40003f46270 */
[C---:B------:R-:W-:Y:S01]  /*1580*/  LOP3.LUT R16, R17.reuse, 0x1e4, RZ, 0xfc, !PT ;  /* 0x000001e411107812 */ /* 0x040fe200078efcff */
[----:B0-----:R-:W0:Y:S01]  /*1590*/  MUFU.RCP R8, R8 ;  /* 0x0000000800087308 */ /* 0x001e220000001000 */
[----:B------:R-:W-:-:S07]  /*15a0*/  LOP3.LUT R26, R17, 0x40, RZ, 0xfc, !PT ;  /* 0x00000040111a7812 */ /* 0x000fce00078efcff */
[----:B-1----:R-:W1:Y:S01]  /*15b0*/  MUFU.RCP R3, R3 ;  /* 0x0000000300037308 */ /* 0x002e620000001000 */
[----:B0-----:R-:W-:Y:S02]  /*15c0*/  IADD3 R4, R8, 0xffffffe, RZ ;  /* 0x0ffffffe08047810 */ /* 0x001fe40007ffe0ff */
[----:B------:R-:W-:-:S05]  /*15d0*/  IABS R8, R17 ;  /* 0x0000001100087213 */ /* 0x000fca0000000000 */
[----:B------:R0:W2:Y:S01]  /*15e0*/  F2I.FTZ.U32.TRUNC.NTZ R5, R4 ;  /* 0x0000000400057305 */ /* 0x0000a2000021f000 */
[----:B-1----:R-:W-:-:S07]  /*15f0*/  IADD3 R6, R3, 0xffffffe, RZ ;  /* 0x0ffffffe03067810 */ /* 0x002fce0007ffe0ff */
[----:B------:R1:W3:Y:S01]  /*1600*/  F2I.FTZ.U32.TRUNC.NTZ R7, R6 ;  /* 0x0000000600077305 */ /* 0x0002e2000021f000 */
[----:B0-----:R-:W-:Y:S02]  /*1610*/  IMAD.MOV.U32 R4, RZ, RZ, RZ ;  /* 0x000000ffff047224 */ /* 0x001fe400078e00ff */
[----:B--2---:R-:W-:Y:S02]  /*1620*/  IMAD.MOV R10, RZ, RZ, -R5 ;  /* 0x000000ffff0a7224 */ /* 0x004fe400078e0a05 */
[----:B-1----:R-:W-:Y:S02]  /*1630*/  IMAD.MOV.U32 R6, RZ, RZ, RZ ;  /* 0x000000ffff067224 */ /* 0x002fe400078e00ff */
[----:B------:R-:W-:Y:S01]  /*1640*/  IMAD R19, R10, R15, RZ ;  /* 0x0000000f0a137224 */ /* 0x000fe200078e02ff */
[----:B------:R-:W-:Y:S01]  /*1650*/  LOP3.LUT R10, R17, 0x1fc, RZ, 0xfc, !PT ;  /* 0x000001fc110a7812 */ /* 0x000fe200078efcff */
[----:B---3--:R-:W-:-:S03]  /*1660*/  IMAD.MOV R3, RZ, RZ, -R7 ;  /* 0x000000ffff037224 */ /* 0x008fc600078e0a07 */
[----:B------:R-:W-:Y:S01]  /*1670*/  ISETP.GE.AND P4, PT, R10, RZ, PT ;  /* 0x000000ff0a00720c */ /* 0x000fe20003f86270 */
[----:B------:R-:W-:Y:S01]  /*1680*/  IMAD.HI.U32 R19, R5, R19, R4 ;  /* 0x0000001305137227 */ /* 0x000fe200078e0004 */
[----:B------:R-:W-:Y:S02]  /*1690*/  SHF.R.U32.HI R5, RZ, 0x2, R29 ;  /* 0x00000002ff057819 */ /* 0x000fe4000001161d */
[----:B------:R-:W-:Y:S01]  /*16a0*/  LOP3.LUT R4, R12, 0x10, RZ, 0xc0, !PT ;  /* 0x000000100c047812 */ /* 0x000fe200078ec0ff */
[----:B------:R-:W-:-:S04]  /*16b0*/  IMAD R3, R3, R0, RZ ;  /* 0x0000000003037224 */ /* 0x000fc800078e02ff */
[----:B------:R-:W-:Y:S01]  /*16c0*/  IMAD.HI.U32 R6, R7, R3, R6 ;  /* 0x0000000307067227 */ /* 0x000fe200078e0006 */
[----:B------:R-:W-:-:S03]  /*16d0*/  SHF.R.S32.HI R7, RZ, 0x1f, R2 ;  /* 0x0000001fff077819 */ /* 0x000fc60000011402 */
[----:B------:R-:W-:Y:S01]  /*16e0*/  IMAD.HI.U32 R3, R19, R8, RZ ;  /* 0x0000000813037227 */ /* 0x000fe200078e00ff */
[----:B------:R-:W-:Y:S02]  /*16f0*/  LEA.HI R7, R7, R2, RZ, 0x6 ;  /* 0x0000000207077211 */ /* 0x000fe400078f30ff */
[----:B------:R-:W-:Y:S01]  /*1700*/  LOP3.LUT R2, R4, 0x20, R5, 0xf8, !PT ;  /* 0x0000002004027812 */ /* 0x000fe200078ef805 */
[----:B------:R-:W-:Y:S02]  /*1710*/  IMAD.HI.U32 R6, R6, R9, RZ ;  /* 0x0000000906067227 */ /* 0x000fe400078e00ff */
[----:B------:R0:W-:Y:S02]  /*1720*/  STL [R1+0x224], R7 ;  /* 0x0002240701007387 */ /* 0x0001e40000100800 */
[----:B------:R-:W-:Y:S01]  /*1730*/  IMAD.MOV R25, RZ, RZ, -R3 ;  /* 0x000000ffff197224 */ /* 0x000fe200078e0a03 */
[----:B------:R-:W-:Y:S01]  /*1740*/  LOP3.LUT R3, R29, 0x7, RZ, 0xc0, !PT ;  /* 0x000000071d037812 */ /* 0x000fe200078ec0ff */
[----:B------:R-:W-:-:S02]  /*1750*/  IMAD.MOV R6, RZ, RZ, -R6 ;  /* 0x000000ffff067224 */ /* 0x000fc400078e0a06 */
[----:B------:R-:W-:Y:S01]  /*1760*/  IMAD.SHL.U32 R5, R29, 0x20, RZ ;  /* 0x000000201d057824 */ /* 0x000fe200078e00ff */
[----:B------:R-:W-:Y:S01]  /*1770*/  LOP3.LUT R29, R17, 0x34, RZ, 0xfc, !PT ;  /* 0x00000034111d7812 */ /* 0x000fe200078efcff */
[----:B------:R-:W-:Y:S01]  /*1780*/  IMAD R25, R15, R25, R8 ;  /* 0x000000190f197224 */ /* 0x000fe200078e0208 */
[----:B------:R-:W-:Y:S01]  /*1790*/  IABS R8, R10 ;  /* 0x0000000a00087213 */ /* 0x000fe20000000000 */
[C---:B------:R-:W-:Y:S01]  /*17a0*/  IMAD R11, R0.reuse, R6, R9 ;  /* 0x00000006000b7224 */ /* 0x040fe200078e0209 */
[----:B------:R1:W-:Y:S01]  /*17b0*/  STL [R1+0x1374], R5 ;  /* 0x0013740501007387 */ /* 0x0003e20000100800 */
[----:B------:R-:W-:Y:S01]  /*17c0*/  LOP3.LUT R6, R5, 0xc00, RZ, 0xc0, !PT ;  /* 0x00000c0005067812 */ /* 0x000fe200078ec0ff */
[----:B0-----:R-:W-:Y:S01]  /*17d0*/  IMAD R7, R3, 0x210, RZ ;  /* 0x0000021003077824 */ /* 0x001fe200078e02ff */
[----:B------:R-:W-:Y:S02]  /*17e0*/  ISETP.GT.U32.AND P1, PT, R15, R25, PT ;  /* 0x000000190f00720c */ /* 0x000fe40003f24070 */
[----:B------:R-:W-:Y:S01]  /*17f0*/  ISETP.GT.U32.AND P0, PT, R0, R11, PT ;  /* 0x0000000b0000720c */ /* 0x000fe20003f04070 */
[----:B------:R-:W-:Y:S01]  /*1800*/  IMAD R6, R3, 0x80, R6 ;  /* 0x0000008003067824 */ /* 0x000fe200078e0206 */
[----:B------:R-:W-:Y:S01]  /*1810*/  LOP3.LUT R28, R7, R2, RZ, 0x3c, !PT ;  /* 0x00000002071c7212 */ /* 0x000fe200078e3cff */
[----:B------:R-:W-:Y:S01]  /*1820*/  IMAD.HI.U32 R2, R19, R8, RZ ;  /* 0x0000000813027227 */ /* 0x000fe200078e00ff */
[----:B------:R-:W-:-:S02]  /*1830*/  LOP3.LUT R9, R17, 0x1f8, RZ, 0xfc, !PT ;  /* 0x000001f811097812 */ /* 0x000fc400078efcff */
[----:B------:R-:W-:Y:S01]  /*1840*/  IABS R7, R16 ;  /* 0x0000001000077213 */ /* 0x000fe20000000000 */
[----:B-1----:R-:W-:Y:S01]  /*1850*/  IMAD.SHL.U32 R5, R3, 0x10, RZ ;  /* 0x0000001003057824 */ /* 0x002fe200078e00ff */
[----:B------:R0:W-:Y:S01]  /*1860*/  STL [R1+0x14d0], R28 ;  /* 0x0014d01c01007387 */ /* 0x0001e20000100800 */
[----:B------:R-:W-:Y:S02]  /*1870*/  IABS R4, R9 ;  /* 0x0000000900047213 */ /* 0x000fe40000000000 */
[----:B------:R-:W-:Y:S01]  /*1880*/  @!P1 IMAD.IADD R25, R25, 0x1, -R15 ;  /* 0x0000000119199824 */ /* 0x000fe200078e0a0f */
[----:B------:R-:W-:Y:S01]  /*1890*/  LOP3.LUT R5, R5, 0x30, R12, 0x78, !PT ;  /* 0x0000003005057812 */ /* 0x000fe200078e780c */
[----:B------:R-:W-:Y:S01]  /*18a0*/  @!P0 IMAD.IADD R11, R11, 0x1, -R0 ;  /* 0x000000010b0b8824 */ /* 0x000fe200078e0a00 */
[----:B------:R-:W-:Y:S01]  /*18b0*/  ISETP.GE.AND P1, PT, R9, RZ, PT ;  /* 0x000000ff0900720c */ /* 0x000fe20003f26270 */
[----:B------:R-:W-:Y:S01]  /*18c0*/  IMAD.HI.U32 R3, R19, R4, RZ ;  /* 0x0000000413037227 */ /* 0x000fe200078e00ff */
[----:B------:R-:W-:-:S02]  /*18d0*/  ISETP.GT.U32.AND P6, PT, R15, R25, PT ;  /* 0x000000190f00720c */ /* 0x000fc40003fc4070 */
[----:B------:R-:W-:Y:S01]  /*18e0*/  ISETP.GT.U32.AND P3, PT, R0, R11, PT ;  /* 0x0000000b0000720c */ /* 0x000fe20003f64070 */
[----:B------:R-:W-:Y:S01]  /*18f0*/  IMAD.IADD R5, R6, 0x1, R5 ;  /* 0x0000000106057824 */ /* 0x000fe200078e0205 */
[----:B0-----:R-:W-:Y:S01]  /*1900*/  LOP3.LUT R28, R17, 0x20, RZ, 0xfc, !PT ;  /* 0x00000020111c7812 */ /* 0x001fe200078efcff */
[----:B------:R-:W-:-:S03]  /*1910*/  IMAD.MOV R3, RZ, RZ, -R3 ;  /* 0x000000ffff037224 */ /* 0x000fc600078e0a03 */
[----:B------:R0:W-:Y:S01]  /*1920*/  STL [R1+0xd34], R5 ;  /* 0x000d340501007387 */ /* 0x0001e20000100800 */
[----:B------:R-:W-:Y:S01]  /*1930*/  IMAD R4, R15, R3, R4 ;  /* 0x000000030f047224 */ /* 0x000fe200078e0204 */
[----:B------:R-:W-:-:S03]  /*1940*/  LOP3.LUT R3, R17, 0x1ec, RZ, 0xfc, !PT ;  /* 0x000001ec11037812 */ /* 0x000fc600078efcff */
[----:B------:R-:W-:Y:S01]  /*1950*/  @!P6 IMAD.IADD R25, R25, 0x1, -R15 ;  /* 0x000000011919e824 */ /* 0x000fe200078e0a0f */
[----:B------:R-:W-:Y:S01]  /*1960*/  ISETP.GT.U32.AND P6, PT, R15, R4, PT ;  /* 0x000000040f00720c */ /* 0x000fe20003fc4070 */
[----:B------:R-:W-:Y:S01]  /*1970*/  @!P3 IMAD.IADD R11, R11, 0x1, -R0 ;  /* 0x000000010b0bb824 */ /* 0x000fe200078e0a00 */
[----:B------:R-:W-:Y:S01]  /*1980*/  IABS R12, R3 ;  /* 0x00000003000c7213 */ /* 0x000fe20000000000 */
[----:B------:R-:W-:Y:S01]  /*1990*/  @!P2 IMAD.MOV R25, RZ, RZ, -R25 ;  /* 0x000000ffff19a224 */ /* 0x000fe200078e0a19 */
[----:B------:R-:W-:Y:S01]  /*19a0*/  ISETP.GE.AND P2, PT, R3, RZ, PT ;  /* 0x000000ff0300720c */ /* 0x000fe20003f46270 */
[----:B0-----:R-:W-:Y:S01]  /*19b0*/  IMAD.MOV R5, RZ, RZ, -R2 ;  /* 0x000000ffff057224 */ /* 0x001fe200078e0a02 */
[----:B------:R-:W-:Y:S01]  /*19c0*/  LOP3.LUT R2, R17, 0x1f4, RZ, 0xfc, !PT ;  /* 0x000001f411027812 */ /* 0x000fe200078efcff */
[----:B------:R-:W-:Y:S02]  /*19d0*/  STL [R1+0x220], R11 ;  /* 0x0002200b01007387 */ /* 0x000fe40000100800 */
[C---:B------:R-:W-:Y:S01]  /*19e0*/  IMAD R8, R15.reuse, R5, R8 ;  /* 0x000000050f087224 */ /* 0x040fe200078e0208 */
[----:B------:R-:W-:Y:S01]  /*19f0*/  ISETP.GE.AND P0, PT, R2, RZ, PT ;  /* 0x000000ff0200720c */ /* 0x000fe20003f06270 */
[----:B------:R0:W-:Y:S01]  /*1a00*/  STL [R1+0x14d4], R25 ;  /* 0x0014d41901007387 */ /* 0x0001e20000100800 */
[----:B------:R-:W-:Y:S01]  /*1a10*/  IABS R10, R2 ;  /* 0x00000002000a7213 */ /* 0x000fe20000000000 */
[----:B------:R-:W-:Y:S01]  /*1a20*/  @!P6 IMAD.IADD R4, R4, 0x1, -R15 ;  /* 0x000000010404e824 */ /* 0x000fe200078e0a0f */
[----:B------:R-:W-:-:S02]  /*1a30*/  ISETP.GT.U32.AND P5, PT, R15, R8, PT ;  /* 0x000000080f00720c */ /* 0x000fc40003fa4070 */
[----:B------:R-:W-:Y:S01]  /*1a40*/  LOP3.LUT R2, R17, 0x1f0, RZ, 0xfc, !PT ;  /* 0x000001f011027812 */ /* 0x000fe200078efcff */
[----:B------:R-:W-:Y:S01]  /*1a50*/  IMAD.HI.U32 R0, R19, R10, RZ ;  /* 0x0000000a13007227 */ /* 0x000fe200078e00ff */
[----:B------:R-:W-:Y:S02]  /*1a60*/  ISETP.GT.U32.AND P6, PT, R15, R4, PT ;  /* 0x000000040f00720c */ /* 0x000fe40003fc4070 */
[----:B------:R-:W-:Y:S01]  /*1a70*/  IABS R6, R2 ;  /* 0x0000000200067213 */ /* 0x000fe20000000000 */
[----:B------:R-:W-:Y:S01]  /*1a80*/  IMAD.MOV R9, RZ, RZ, -R0 ;  /* 0x000000ffff097224 */ /* 0x000fe200078e0a00 */
[----:B------:R-:W-:Y:S02]  /*1a90*/  ISETP.GE.AND P3, PT, R2, RZ, PT ;  /* 0x000000ff0200720c */ /* 0x000fe40003f66270 */
[----:B------:R-:W-:Y:S01]  /*1aa0*/  LOP3.LUT R2, R17, 0x1e8, RZ, 0xfc, !PT ;  /* 0x000001e811027812 */ /* 0x000fe200078efcff */
[----:B------:R-:W-:Y:S01]  /*1ab0*/  IMAD.HI.U32 R0, R19, R6, RZ ;  /* 0x0000000613007227 */ /* 0x000fe200078e00ff */
[----:B0-----:R-:W-:-:S03]  /*1ac0*/  LOP3.LUT R25, R17, 0x24, RZ, 0xfc, !PT ;  /* 0x0000002411197812 */ /* 0x001fc600078efcff */
[----:B------:R-:W-:Y:S02]  /*1ad0*/  @!P5 IMAD.IADD R8, R8, 0x1, -R15 ;  /* 0x000000010808d824 */ /* 0x000fe400078e0a0f */
[----:B------:R-:W-:Y:S02]  /*1ae0*/  IMAD.MOV R0, RZ, RZ, -R0 ;  /* 0x000000ffff007224 */ /* 0x000fe400078e0a00 */
[C---:B------:R-:W-:Y:S01]  /*1af0*/  IMAD R9, R15.reuse, R9, R10 ;  /* 0x000000090f097224 */ /* 0x040fe200078e020a */
[C---:B------:R-:W-:Y:S01]  /*1b00*/  ISETP.GT.U32.AND P5, PT, R15.reuse, R8, PT ;  /* 0x000000080f00720c */ /* 0x040fe20003fa4070 */
[----:B------:R-:W-:Y:S01]  /*1b10*/  IMAD R6, R15, R0, R6 ;  /* 0x000000000f067224 */ /* 0x000fe200078e0206 */
[----:B------:R-:W-:Y:S01]  /*1b20*/  IABS R10, R2 ;  /* 0x00000002000a7213 */ /* 0x000fe20000000000 */
[----:B------:R-:W-:-:S04]  /*1b30*/  IMAD.HI.U32 R0, R19, R12, RZ ;  /* 0x0000000c13007227 */ /* 0x000fc800078e00ff */
[----:B------:R-:W-:-:S04]  /*1b40*/  IMAD.HI.U32 R3, R19, R10, RZ ;  /* 0x0000000a13037227 */ /* 0x000fc800078e00ff */
[----:B------:R-:W-:Y:S02]  /*1b50*/  IMAD.MOV R5, RZ, RZ, -R0 ;  /* 0x000000ffff057224 */ /* 0x000fe400078e0a00 */
[----:B------:R-:W-:Y:S01]  /*1b60*/  @!P5 IMAD.IADD R8, R8, 0x1, -R15 ;  /* 0x000000010808d824 */ /* 0x000fe200078e0a0f */
[C---:B------:R-:W-:Y:S01]  /*1b70*/  ISETP.GT.U32.AND P5, PT, R15.reuse, R9, PT ;  /* 0x000000090f00720c */ /* 0x040fe20003fa4070 */
[----:B------:R-:W-:Y:S02]  /*1b80*/  IMAD.MOV.U32 R0, RZ, RZ, R7 ;  /* 0x000000ffff007224 */ /* 0x000fe400078e0007 */
[----:B------:R-:W-:Y:S02]  /*1b90*/  IMAD.MOV.U32 R11, RZ, RZ, R8 ;  /* 0x000000ffff0b7224 */ /* 0x000fe400078e0008 */
[----:B------:R-:W-:Y:S02]  /*1ba0*/  IMAD.MOV R7, RZ, RZ, -R3 ;  /* 0x000000ffff077224 */ /* 0x000fe400078e0a03 */
[----:B------:R-:W-:Y:S01]  /*1bb0*/  IMAD R8, R15, R5, R12 ;  /* 0x000000050f087224 */ /* 0x000fe200078e020c */
[----:B------:R-:W-:Y:S01]  /*1bc0*/  LOP3.LUT R12, R17, 0x1e0, RZ, 0xfc, !PT ;  /* 0x000001e0110c7812 */ /* 0x000fe200078efcff */
[----:B------:R-:W-:Y:S01]  /*1bd0*/  IMAD R7, R15, R7, R10 ;  /* 0x000000070f077224 */ /* 0x000fe200078e020a */
[----:B------:R-:W-:Y:S01]  /*1be0*/  LOP3.LUT R5, R17, 0x1dc, RZ, 0xfc, !PT ;  /* 0x000001dc11057812 */ /* 0x000fe200078efcff */
[----:B------:R-:W-:Y:S01]  /*1bf0*/  @!P6 IMAD.IADD R4, R4, 0x1, -R15 ;  /* 0x000000010404e824 */ /* 0x000fe200078e0a0f */
[C---:B------:R-:W-:Y:S01]  /*1c00*/  ISETP.GT.U32.AND P6, PT, R15.reuse, R8, PT ;  /* 0x000000080f00720c */ /* 0x040fe20003fc4070 */
[----:B------:R-:W-:Y:S01]  /*1c10*/  @!P4 IMAD.MOV R11, RZ, RZ, -R11 ;  /* 0x000000ffff0bc224 */ /* 0x000fe200078e0a0b */
[----:B------:R-:W-:Y:S01]  /*1c20*/  ISETP.GT.U32.AND P4, PT, R15, R6, PT ;  /* 0x000000060f00720c */ /* 0x000fe20003f84070 */
[----:B------:R-:W-:Y:S01]  /*1c30*/  @!P5 IMAD.IADD R9, R9, 0x1, -R15 ;  /* 0x000000010909d824 */ /* 0x000fe200078e0a0f */
[----:B------:R-:W-:Y:S01]  /*1c40*/  ISETP.GT.U32.AND P5, PT, R15, R7, PT ;  /* 0x000000070f00720c */ /* 0x000fe20003fa4070 */
[----:B------:R-:W-:Y:S01]  /*1c50*/  IMAD.HI.U32 R3, R19, R0, RZ ;  /* 0x0000000013037227 */ /* 0x000fe200078e00ff */
[----:B------:R-:W-:Y:S01]  /*1c60*/  IABS R10, R12 ;  /* 0x0000000c000a7213 */ /* 0x000fe20000000000 */
[----:B------:R0:W-:Y:S01]  /*1c70*/  STL [R1+0x48], R11 ;  /* 0x0000480b01007387 */ /* 0x0001e20000100800 */
[----:B------:R-:W-:Y:S01]  /*1c80*/  IABS R14, R5 ;  /* 0x00000005000e7213 */ /* 0x000fe20000000000 */
[----:B------:R-:W-:-:S04]  /*1c90*/  IMAD.MOV R3, RZ, RZ, -R3 ;  /* 0x000000ffff037224 */ /* 0x000fc800078e0a03 */
[--C-:B------:R-:W-:Y:S02]  /*1ca0*/  @!P6 IMAD.IADD R8, R8, 0x1, -R15.reuse ;  /* 0x000000010808e824 */ /* 0x100fe400078e0a0f */
[--C-:B------:R-:W-:Y:S01]  /*1cb0*/  @!P4 IMAD.IADD R6, R6, 0x1, -R15.reuse ;  /* 0x000000010606c824 */ /* 0x100fe200078e0a0f */
[----:B------:R-:W-:Y:S01]  /*1cc0*/  ISETP.GT.U32.AND P4, PT, R15, R9, PT ;  /* 0x000000090f00720c */ /* 0x000fe20003f84070 */
[----:B------:R-:W-:Y:S01]  /*1cd0*/  @!P5 IMAD.IADD R7, R7, 0x1, -R15 ;  /* 0x000000010707d824 */ /* 0x000fe200078e0a0f */
[C---:B------:R-:W-:Y:S01]  /*1ce0*/  ISETP.GT.U32.AND P5, PT, R15.reuse, R8, PT ;  /* 0x000000080f00720c */ /* 0x040fe20003fa4070 */
[----:B0-----:R-:W-:Y:S01]  /*1cf0*/  IMAD.MOV.U32 R11, RZ, RZ, R4 ;  /* 0x000000ffff0b7224 */ /* 0x001fe200078e0004 */
[----:B------:R-:W-:Y:S01]  /*1d00*/  ISETP.GT.U32.AND P6, PT, R15, R6, PT ;  /* 0x000000060f00720c */ /* 0x000fe20003fc4070 */
[----:B------:R-:W-:-:S04]  /*1d10*/  IMAD.HI.U32 R4, R19, R10, RZ ;  /* 0x0000000a13047227 */ /* 0x000fc800078e00ff */
[----:B------:R-:W-:Y:S02]  /*1d20*/  IMAD.MOV R4, RZ, RZ, -R4 ;  /* 0x000000ffff047224 */ /* 0x000fe400078e0a04 */
[----:B------:R-:W-:Y:S01]  /*1d30*/  @!P1 IMAD.MOV R11, RZ, RZ, -R11 ;  /* 0x000000ffff0b9224 */ /* 0x000fe200078e0a0b */
[C---:B------:R-:W-:Y:S01]  /*1d40*/  ISETP.GT.U32.AND P1, PT, R15.reuse, R7, PT ;  /* 0x000000070f00720c */ /* 0x040fe20003f24070 */
[----:B------:R-:W-:Y:S01]  /*1d50*/  IMAD R0, R15, R3, R0 ;  /* 0x000000030f007224 */ /* 0x000fe200078e0200 */
[----:B------:R-:W-:Y:S01]  /*1d60*/  LOP3.LUT R3, R17, 0x1d8, RZ, 0xfc, !PT ;  /* 0x000001d811037812 */ /* 0x000fe200078efcff */
[----:B------:R-:W-:Y:S01]  /*1d70*/  IMAD R10, R15, R4, R10 ;  /* 0x000000040f0a7224 */ /* 0x000fe200078e020a */
[----:B------:R-:W-:Y:S01]  /*1d80*/  LOP3.LUT R4, R17, 0x1d4, RZ, 0xfc, !PT ;  /* 0x000001d411047812 */ /* 0x000fe200078efcff */
[--C-:B------:R-:W-:Y:S01]  /*1d90*/  @!P4 IMAD.IADD R9, R9, 0x1, -R15.reuse ;  /* 0x000000010909c824 */ /* 0x100fe200078e0a0f */
[C---:B------:R-:W-:Y:S01]  /*1da0*/  ISETP.GT.U32.AND P4, PT, R15.reuse, R0, PT ;  /* 0x000000000f00720c */ /* 0x040fe20003f84070 */
[--C-:B------:R-:W-:Y:S01]  /*1db0*/  @!P5 IMAD.IADD R8, R8, 0x1, -R15.reuse ;  /* 0x000000010808d824 */ /* 0x100fe200078e0a0f */
[----:B------:R-:W-:Y:S01]  /*1dc0*/  ISETP.GT.U32.AND P5, PT, R15, R10, PT ;  /* 0x0000000a0f00720c */ /* 0x000fe20003fa4070 */
[--C-:B------:R-:W-:Y:S01]  /*1dd0*/  @!P6 IMAD.IADD R6, R6, 0x1, -R15.reuse ;  /* 0x000000010606e824 */ /* 0x100fe200078e0a0f */
[----:B------:R-:W-:Y:S01]  /*1de0*/  IABS R13, R3 ;  /* 0x00000003000d7213 */ /* 0x000fe20000000000 */
[----:B------:R0:W-:Y:S01]  /*1df0*/  STL [R1+0x24], R11 ;  /* 0x0000240b01007387 */ /* 0x0001e20000100800 */
[----:B------:R-:W-:Y:S01]  /*1e00*/  ISETP.GE.AND P6, PT, R2, RZ, PT ;  /* 0x000000ff0200720c */ /* 0x000fe20003fc6270 */
[----:B------:R-:W-:Y:S01]  /*1e10*/  @!P1 IMAD.IADD R7, R7, 0x1, -R15 ;  /* 0x0000000107079824 */ /* 0x000fe200078e0a0f */
[----:B------:R-:W-:Y:S01]  /*1e20*/  ISETP.GE.AND P1, PT, R16, RZ, PT ;  /* 0x000000ff1000720c */ /* 0x000fe20003f26270 */
[----:B------:R-:W-:Y:S01]  /*1e30*/  IMAD.HI.U32 R2, R19, R13, RZ ;  /* 0x0000000d13027227 */ /* 0x000fe200078e00ff */
[----:B------:R-:W-:-:S03]  /*1e40*/  IABS R16, R4 ;  /* 0x0000000400107213 */ /* 0x000fc60000000000 */
[--C-:B------:R-:W-:Y:S01]  /*1e50*/  @!P4 IMAD.IADD R0, R0, 0x1, -R15.reuse ;  /* 0x000000010000c824 */ /* 0x100fe200078e0a0f */
[----:B------:R-:W-:Y:S01]  /*1e60*/  ISETP.GE.AND P4, PT, R12, RZ, PT ;  /* 0x000000ff0c00720c */ /* 0x000fe20003f86270 */
[----:B------:R-:W-:Y:S02]  /*1e70*/  @!P5 IMAD.IADD R10, R10, 0x1, -R15 ;  /* 0x000000010a0ad824 */ /* 0x000fe400078e0a0f */
[----:B------:R-:W-:Y:S02]  /*1e80*/  IMAD.MOV.U32 R12, RZ, RZ, R16 ;  /* 0x000000ffff0c7224 */ /* 0x000fe400078e0010 */
[----:B------:R-:W-:Y:S01]  /*1e90*/  IMAD.MOV R2, RZ, RZ, -R2 ;  /* 0x000000ffff027224 */ /* 0x000fe200078e0a02 */
[----:B------:R-:W-:Y:S01]  /*1ea0*/  ISETP.GT.U32.AND P5, PT, R15, R10, PT ;  /* 0x0000000a0f00720c */ /* 0x000fe20003fa4070 */
[----:B------:R-:W-:Y:S02]  /*1eb0*/  IMAD.MOV.U32 R20, RZ, RZ, R9 ;  /* 0x000000ffff147224 */ /* 0x000fe400078e0009 */
[----:B0-----:R-:W-:-:S04]  /*1ec0*/  IMAD.HI.U32 R11, R19, R14, RZ ;  /* 0x0000000e130b7227 */ /* 0x001fc800078e00ff */
[----:B------:R-:W-:-:S04]  /*1ed0*/  IMAD.HI.U32 R9, R19, R12, RZ ;  /* 0x0000000c13097227 */ /* 0x000fc800078e00ff */
[----:B------:R-:W-:Y:S01]  /*1ee0*/  IMAD R13, R15, R2, R13 ;  /* 0x000000020f0d7224 */ /* 0x000fe200078e020d */
[----:B------:R-:W-:Y:S01]  /*1ef0*/  LOP3.LUT R2, R17, 0x1d0, RZ, 0xfc, !PT ;  /* 0x000001d011027812 */ /* 0x000fe200078efcff */
[----:B------:R-:W-:Y:S01]  /*1f00*/  @!P0 IMAD.MOV R20, RZ, RZ, -R20 ;  /* 0x000000ffff148224 */ /* 0x000fe200078e0a14 */
[C---:B------:R-:W-:Y:S01]  /*1f10*/  ISETP.GT.U32.AND P0, PT, R15.reuse, R0, PT ;  /* 0x000000000f00720c */ /* 0x040fe20003f04070 */
[----:B------:R-:W-:Y:S02]  /*1f20*/  IMAD.MOV R11, RZ, RZ, -R11 ;  /* 0x000000ffff0b7224 */ /* 0x000fe400078e0a0b */
[----:B------:R-:W-:Y:S01]  /*1f30*/  IMAD.MOV.U32 R18, RZ, RZ, R6 ;  /* 0x000000ffff127224 */ /* 0x000fe200078e0006 */
[----:B------:R0:W-:Y:S01]  /*1f40*/  STL [R1+0x1c], R20 ;  /* 0x00001c1401007387 */ /* 0x0001e20000100800 */
[----:B------:R-:W-:Y:S01]  /*1f50*/  IMAD.MOV R6, RZ, RZ, -R9 ;  /* 0x000000ffff067224 */ /* 0x000fe200078e0a09 */
[----:B------:R-:W-:Y:S01]  /*1f60*/  IABS R9, R2 ;  /* 0x0000000200097213 */ /* 0x000fe20000000000 */
[----:B------:R-:W-:Y:S01]  /*1f70*/  @!P6 IMAD.MOV R7, RZ, RZ, -R7 ;  /* 0x000000ffff07e224 */ /* 0x000fe200078e0a07 */
[C---:B------:R-:W-:Y:S01]  /*1f80*/  ISETP.GT.U32.AND P6, PT, R15.reuse, R13, PT ;  /* 0x0000000d0f00720c */ /* 0x040fe20003fc4070 */
[----:B------:R-:W-:-:S02]  /*1f90*/  IMAD R14, R15, R11, R14 ;  /* 0x0000000b0f0e7224 */ /* 0x000fc400078e020e */
[C---:B------:R-:W-:Y:S02]  /*1fa0*/  IMAD R12, R15.reuse, R6, R12 ;  /* 0x000000060f0c7224 */ /* 0x040fe400078e020c */
[----:B------:R-:W-:Y:S01]  /*1fb0*/  @!P3 IMAD.MOV R18, RZ, RZ, -R18 ;  /* 0x000000ffff12b224 */ /* 0x000fe200078e0a12 */
[C---:B------:R-:W-:Y:S01]  /*1fc0*/  ISETP.GT.U32.AND P3, PT, R15.reuse, R14, PT ;  /* 0x0000000e0f00720c */ /* 0x040fe20003f64070 */
[--C-:B------:R-:W-:Y:S01]  /*1fd0*/  @!P5 IMAD.IADD R10, R10, 0x1, -R15.reuse ;  /* 0x000000010a0ad824 */ /* 0x100fe200078e0a0f */
[----:B------:R-:W-:Y:S01]  /*1fe0*/  ISETP.GT.U32.AND P5, PT, R15, R12, PT ;  /* 0x0000000c0f00720c */ /* 0x000fe20003fa4070 */
[--C-:B------:R-:W-:Y:S01]  /*1ff0*/  @!P0 IMAD.IADD R0, R0, 0x1, -R15.reuse ;  /* 0x0000000100008824 */ /* 0x100fe200078e0a0f */
[----:B------:R-:W-:Y:S01]  /*2000*/  ISETP.GE.AND P0, PT, R3, RZ, PT ;  /* 0x000000ff0300720c */ /* 0x000fe20003f06270 */
[----:B------:R-:W-:Y:S01]  /*2010*/  @!P2 IMAD.MOV R8, RZ, RZ, -R8 ;  /* 0x000000ffff08a224 */ /* 0x000fe200078e0a08 */
[----:B------:R-:W-:Y:S01]  /*2020*/  LOP3.LUT R3, R17, 0x1cc, RZ, 0xfc, !PT ;  /* 0x000001cc11037812 */ /* 0x000fe200078efcff */
[----:B------:R-:W-:Y:S01]  /*2030*/  IMAD.MOV.U32 R6, RZ, RZ, R0 ;  /* 0x000000ffff067224 */ /* 0x000fe200078e0000 */
[----:B------:R-:W-:Y:S01]  /*2040*/  STL [R1+0x18], R18 ;  /* 0x0000181201007387 */ /* 0x000fe20000100800 */
[--C-:B------:R-:W-:Y:S01]  /*2050*/  @!P6 IMAD.IADD R13, R13, 0x1, -R15.reuse ;  /* 0x000000010d0de824 */ /* 0x100fe200078e0a0f */
[----:B------:R-:W-:Y:S01]  /*2060*/  ISETP.GE.AND P2, PT, R5, RZ, PT ;  /* 0x000000ff0500720c */ /* 0x000fe20003f46270 */
[----:B------:R-:W-:Y:S01]  /*2070*/  @!P1 IMAD.MOV R6, RZ, RZ, -R6 ;  /* 0x000000ffff069224 */ /* 0x000fe200078e0a06 */
[----:B------:R-:W-:Y:S01]  /*2080*/  STL [R1+0x4], R8 ;  /* 0x0000040801007387 */ /* 0x000fe20000100800 */
[--C-:B------:R-:W-:Y:S01]  /*2090*/  @!P3 IMAD.IADD R14, R14, 0x1, -R15.reuse ;  /* 0x000000010e0eb824 */ /* 0x100fe200078e0a0f */
[----:B------:R-:W-:Y:S01]  /*20a0*/  ISETP.GT.U32.AND P1, PT, R15, R13, PT ;  /* 0x0000000d0f00720c */ /* 0x000fe20003f24070 */
[----:B------:R-:W-:Y:S01]  /*20b0*/  @!P5 IMAD.IADD R12, R12, 0x1, -R15 ;  /* 0x000000010c0cd824 */ /* 0x000fe200078e0a0f */
[----:B------:R-:W-:Y:S01]  /*20c0*/  ISETP.GE.AND P3, PT, R4, RZ, PT ;  /* 0x000000ff0400720c */ /* 0x000fe20003f66270 */
[----:B------:R1:W-:Y:S01]  /*20d0*/  STL [R1], R7 ;  /* 0x0000000701007387 */ /* 0x0003e20000100800 */
[----:B------:R-:W-:Y:S01]  /*20e0*/  IABS R4, R3 ;  /* 0x0000000300047213 */ /* 0x000fe20000000000 */
[----:B------:R-:W-:Y:S01]  /*20f0*/  IMAD.HI.U32 R5, R19, R9, RZ ;  /* 0x0000000913057227 */ /* 0x000fe200078e00ff */
[C---:B------:R-:W-:Y:S01]  /*2100*/  ISETP.GT.U32.AND P5, PT, R15.reuse, R12, PT ;  /* 0x0000000c0f00720c */ /* 0x040fe20003fa4070 */
[----:B------:R2:W-:Y:S01]  /*2110*/  STL [R1+0x120], R6 ;  /* 0x0001200601007387 */ /* 0x0005e20000100800 */
[----:B------:R-:W-:Y:S01]  /*2120*/  ISETP.GT.U32.AND P6, PT, R15, R14, PT ;  /* 0x0000000e0f00720c */ /* 0x000fe20003fc4070 */
[----:B------:R-:W-:Y:S01]  /*2130*/  IMAD.MOV R5, RZ, RZ, -R5 ;  /* 0x000000ffff057224 */ /* 0x000fe200078e0a05 */
[----:B------:R-:W-:Y:S01]  /*2140*/  LOP3.LUT R0, R17, 0x1c4, RZ, 0xfc, !PT ;  /* 0x000001c411007812 */ /* 0x000fe200078efcff */
[----:B0-----:R-:W-:-:S02]  /*2150*/  IMAD.MOV.U32 R20, RZ, RZ, R10 ;  /* 0x000000ffff147224 */ /* 0x001fc400078e000a */
[----:B------:R-:W-:Y:S01]  /*2160*/  @!P1 IMAD.IADD R13, R13, 0x1, -R15 ;  /* 0x000000010d0d9824 */ /* 0x000fe200078e0a0f */
[----:B------:R-:W-:Y:S01]  /*2170*/  ISETP.GE.AND P1, PT, R2, RZ, PT ;  /* 0x000000ff0200720c */ /* 0x000fe20003f26270 */
[----:B------:R-:W-:Y:S01]  /*2180*/  IMAD R9, R15, R5, R9 ;  /* 0x000000050f097224 */ /* 0x000fe200078e0209 */
[----:B-1----:R-:W-:Y:S01]  /*2190*/  LOP3.LUT R7, R17, 0x1c8, RZ, 0xfc, !PT ;  /* 0x000001c811077812 */ /* 0x002fe200078efcff */
[----:B--2---:R-:W-:Y:S01]  /*21a0*/  IMAD.HI.U32 R6, R19, R4, RZ ;  /* 0x0000000413067227 */ /* 0x004fe200078e00ff */
[----:B------:R-:W-:Y:S02]  /*21b0*/  IABS R5, R0 ;  /* 0x0000000000057213 */ /* 0x000fe40000000000 */
[----:B------:R-:W-:Y:S01]  /*21c0*/  IABS R11, R7 ;  /* 0x00000007000b7213 */ /* 0x000fe20000000000 */
[----:B------:R-:W-:Y:S02]  /*21d0*/  IMAD.MOV R6, RZ, RZ, -R6 ;  /* 0x000000ffff067224 */ /* 0x000fe400078e0a06 */
[----:B------:R-:W-:-:S02]  /*21e0*/  @!P5 IMAD.IADD R12, R12, 0x1, -R15 ;  /* 0x000000010c0cd824 */ /* 0x000fc400078e0a0f */
[----:B------:R-:W-:Y:S01]  /*21f0*/  IMAD R2, R15, R6, R4 ;  /* 0x000000060f027224 */ /* 0x000fe200078e0204 */
[----:B------:R-:W-:Y:S01]  /*2200*/  LOP3.LUT R4, R17, 0x1c0, RZ, 0xfc, !PT ;  /* 0x000001c011047812 */ /* 0x000fe200078efcff */
[----:B------:R-:W-:Y:S01]  /*2210*/  @!P6 IMAD.IADD R14, R14, 0x1, -R15 ;  /* 0x000000010e0ee824 */ /* 0x000fe200078e0a0f */
[----:B------:R-:W-:Y:S01]  /*2220*/  ISETP.GT.U32.AND P6, PT, R15, R9, PT ;  /* 0x000000090f00720c */ /* 0x000fe20003fc4070 */
[----:B------:R-:W-:Y:S01]  /*2230*/  IMAD.HI.U32 R16, R19, R11, RZ ;  /* 0x0000000b13107227 */ /* 0x000fe200078e00ff */
[----:B------:R-:W-:Y:S02]  /*2240*/  ISETP.GT.U32.AND P5, PT, R15, R2, PT ;  /* 0x000000020f00720c */ /* 0x000fe40003fa4070 */
[----:B------:R-:W-:Y:S01]  /*2250*/  IABS R8, R4 ;  /* 0x0000000400087213 */ /* 0x000fe20000000000 */
[----:B------:R-:W-:Y:S02]  /*2260*/  @!P4 IMAD.MOV R20, RZ, RZ, -R20 ;  /* 0x000000ffff14c224 */ /* 0x000fe400078e0a14 */
[----:B------:R-:W-:-:S02]  /*2270*/  IMAD.MOV R16, RZ, RZ, -R16 ;  /* 0x000000ffff107224 */ /* 0x000fc400078e0a10 */
[----:B------:R-:W-:Y:S01]  /*2280*/  IMAD.HI.U32 R10, R19, R8, RZ ;  /* 0x00000008130a7227 */ /* 0x000fe200078e00ff */
[----:B------:R-:W-:Y:S03]  /*2290*/  STL [R1+0x124], R20 ;  /* 0x0001241401007387 */ /* 0x000fe60000100800 */
[--C-:B------:R-:W-:Y:S01]  /*22a0*/  @!P6 IMAD.IADD R9, R9, 0x1, -R15.reuse ;  /* 0x000000010909e824 */ /* 0x100fe200078e0a0f */
[----:B------:R-:W-:Y:S01]  /*22b0*/  ISETP.GE.AND P6, PT, R3, RZ, PT ;  /* 0x000000ff0300720c */ /* 0x000fe20003fc6270 */
[----:B------:R-:W-:Y:S01]  /*22c0*/  @!P5 IMAD.IADD R2, R2, 0x1, -R15 ;  /* 0x000000010202d824 */ /* 0x000fe200078e0a0f */
[----:B------:R-:W-:Y:S01]  /*22d0*/  LOP3.LUT R3, R17, 0x1bc, RZ, 0xfc, !PT ;  /* 0x000001bc11037812 */ /* 0x000fe200078efcff */
[----:B------:R-:W-:Y:S01]  /*22e0*/  IMAD.MOV R10, RZ, RZ, -R10 ;  /* 0x000000ffff0a7224 */ /* 0x000fe200078e0a0a */
[C---:B------:R-:W-:Y:S01]  /*22f0*/  ISETP.GT.U32.AND P5, PT, R15.reuse, R9, PT ;  /* 0x000000090f00720c */ /* 0x040fe20003fa4070 */
[C---:B------:R-:W-:Y:S01]  /*2300*/  IMAD R11, R15.reuse, R16, R11 ;  /* 0x000000100f0b7224 */ /* 0x040fe200078e020b */
[----:B------:R-:W-:Y:S01]  /*2310*/  ISETP.GT.U32.AND P4, PT, R15, R2, PT ;  /* 0x000000020f00720c */ /* 0x000fe20003f84070 */
[----:B------:R-:W-:-:S02]  /*2320*/  IMAD.MOV.U32 R18, RZ, RZ, R14 ;  /* 0x000000ffff127224 */ /* 0x000fc400078e000e */
[----:B------:R-:W-:Y:S01]  /*2330*/  @!P0 IMAD.MOV R13, RZ, RZ, -R13 ;  /* 0x000000ffff0d8224 */ /* 0x000fe200078e0a0d */
[----:B------:R-:W-:Y:S01]  /*2340*/  ISETP.GE.AND P0, PT, R7, RZ, PT ;  /* 0x000000ff0700720c */ /* 0x000fe20003f06270 */
[C---:B------:R-:W-:Y:S02]  /*2350*/  IMAD R7, R15.reuse, R10, R8 ;  /* 0x0000000a0f077224 */ /* 0x040fe400078e0208 */
[----:B------:R-:W-:Y:S01]  /*2360*/  @!P2 IMAD.MOV R18, RZ, RZ, -R18 ;  /* 0x000000ffff12a224 */ /* 0x000fe200078e0a12 */
[----:B------:R-:W-:Y:S01]  /*2370*/  ISETP.GT.U32.AND P2, PT, R15, R11, PT ;  /* 0x0000000b0f00720c */ /* 0x000fe20003f44070 */
[----:B------:R-:W-:-:S03]  /*2380*/  IMAD.HI.U32 R6, R19, R5, RZ ;  /* 0x0000000513067227 */ /* 0x000fc600078e00ff */
[----:B------:R-:W-:Y:S01]  /*2390*/  STL [R1+0x128], R18 ;  /* 0x0001281201007387 */ /* 0x000fe20000100800 */
[--C-:B------:R-:W-:Y:S01]  /*23a0*/  @!P4 IMAD.IADD R2, R2, 0x1, -R15.reuse ;  /* 0x000000010202c824 */ /* 0x100fe200078e0a0f */
[----:B------:R-:W-:Y:S01]  /*23b0*/  ISETP.GT.U32.AND P4, PT, R15, R7, PT ;  /* 0x000000070f00720c */ /* 0x000fe20003f84070 */
[----:B------:R-:W-:Y:S01]  /*23c0*/  @!P3 IMAD.MOV R12, RZ, RZ, -R12 ;  /* 0x000000ffff0cb224 */ /* 0x000fe200078e0a0c */
[----:B------:R-:W-:Y:S01]  /*23d0*/  STL [R1+0x12c], R13 ;  /* 0x00012c0d01007387 */ /* 0x000fe20000100800 */
[----:B------:R-:W-:Y:S02]  /*23e0*/  IMAD.MOV R6, RZ, RZ, -R6 ;  /* 0x000000ffff067224 */ /* 0x000fe400078e0a06 */
[----:B------:R-:W-:Y:S01]  /*23f0*/  @!P5 IMAD.IADD R9, R9, 0x1, -R15 ;  /* 0x000000010909d824 */ /* 0x000fe200078e0a0f */
[----:B------:R0:W-:Y:S01]  /*2400*/  STL [R1+0x154], R12 ;  /* 0x0001540c01007387 */ /* 0x0001e20000100800 */
[----:B------:R-:W-:Y:S01]  /*2410*/  IMAD R5, R15, R6, R5 ;  /* 0x000000060f057224 */ /* 0x000fe200078e0205 */
[----:B------:R-:W-:Y:S01]  /*2420*/  ISETP.GE.AND P5, PT, R0, RZ, PT ;  /* 0x000000ff0000720c */ /* 0x000fe20003fa6270 */
[----:B------:R-:W-:Y:S01]  /*2430*/  @!P2 IMAD.IADD R11, R11, 0x1, -R15 ;  /* 0x000000010b0ba824 */ /* 0x000fe200078e0a0f */
[----:B------:R-:W-:-:S02]  /*2440*/  LOP3.LUT R0, R17, 0x1b8, RZ, 0xfc, !PT ;  /* 0x000001b811007812 */ /* 0x000fc400078efcff */
[----:B------:R-:W-:Y:S01]  /*2450*/  IABS R6, R3 ;  /* 0x0000000300067213 */ /* 0x000fe20000000000 */
[----:B------:R-:W-:Y:S01]  /*2460*/  @!P4 IMAD.IADD R7, R7, 0x1, -R15 ;  /* 0x000000010707c824 */ /* 0x000fe200078e0a0f */
[----:B------:R-:W-:Y:S01]  /*2470*/  ISETP.GT.U32.AND P3, PT, R15, R5, PT ;  /* 0x000000050f00720c */ /* 0x000fe20003f64070 */
[----:B0-----:R-:W-:Y:S01]  /*2480*/  IMAD.MOV.U32 R12, RZ, RZ, R9 ;  /* 0x000000ffff0c7224 */ /* 0x001fe200078e0009 */
[----:B------:R-:W-:Y:S01]  /*2490*/  IABS R10, R0 ;  /* 0x00000000000a7213 */ /* 0x000fe20000000000 */
[----:B------:R-:W-:Y:S01]  /*24a0*/  IMAD.HI.U32 R8, R19, R6, RZ ;  /* 0x0000000613087227 */ /* 0x000fe200078e00ff */
[C---:B------:R-:W-:Y:S02]  /*24b0*/  ISETP.GT.U32.AND P4, PT, R15.reuse, R7, PT ;  /* 0x000000070f00720c */ /* 0x040fe40003f84070 */
[----:B------:R-:W-:Y:S01]  /*24c0*/  ISETP.GE.AND P2, PT, R4, RZ, PT ;  /* 0x000000ff0400720c */ /* 0x000fe20003f46270 */
[----:B------:R-:W-:Y:S01]  /*24d0*/  @!P1 IMAD.MOV R12, RZ, RZ, -R12 ;  /* 0x000000ffff0c9224 */ /* 0x000fe200078e0a0c */
[----:B------:R-:W-:Y:S01]  /*24e0*/  ISETP.GT.U32.AND P1, PT, R15, R11, PT ;  /* 0x0000000b0f00720c */ /* 0x000fe20003f24070 */
[----:B------:R-:W-:Y:S01]  /*24f0*/  IMAD.MOV R8, RZ, RZ, -R8 ;  /* 0x000000ffff087224 */ /* 0x000fe200078e0a08 */
[----:B------:R-:W-:-:S02]  /*2500*/  LOP3.LUT R4, R17, 0x1b4, RZ, 0xfc, !PT ;  /* 0x000001b411047812 */ /* 0x000fc400078efcff */
[----:B------:R0:W-:Y:S01]  /*2510*/  STL [R1+0x18c], R12 ;  /* 0x00018c0c01007387 */ /* 0x0001e20000100800 */
[----:B------:R-:W-:Y:S01]  /*2520*/  IMAD R6, R15, R8, R6 ;  /* 0x000000080f067224 */ /* 0x000fe200078e0206 */
[----:B------:R-:W-:Y:S01]  /*2530*/  IABS R9, R4 ;  /* 0x0000000400097213 */ /* 0x000fe20000000000 */
[--C-:B------:R-:W-:Y:S02]  /*2540*/  @!P3 IMAD.IADD R5, R5, 0x1, -R15.reuse ;  /* 0x000000010505b824 */ /* 0x100fe400078e0a0f */
[----:B------:R-:W-:-:S03]  /*2550*/  @!P4 IMAD.IADD R7, R7, 0x1, -R15 ;  /* 0x000000010707c824 */ /* 0x000fc600078e0a0f */
[----:B------:R-:W-:Y:S01]  /*2560*/  ISETP.GT.U32.AND P3, PT, R15, R5, PT ;  /* 0x000000050f00720c */ /* 0x000fe20003f64070 */
[----:B------:R-:W-:Y:S01]  /*2570*/  @!P1 IMAD.IADD R11, R11, 0x1, -R15 ;  /* 0x000000010b0b9824 */ /* 0x000fe200078e0a0f */
[----:B------:R-:W-:Y:S01]  /*2580*/  ISETP.GT.U32.AND P1, PT, R15, R6, PT ;  /* 0x000000060f00720c */ /* 0x000fe20003f24070 */
[----:B0-----:R-:W-:Y:S02]  /*2590*/  IMAD.MOV.U32 R12, RZ, RZ, R2 ;  /* 0x000000ffff0c7224 */ /* 0x001fe400078e0002 */
[----:B------:R-:W-:-:S04]  /*25a0*/  IMAD.HI.U32 R2, R19, R10, RZ ;  /* 0x0000000a13027227 */ /* 0x000fc800078e00ff */
[----:B------:R-:W-:Y:S02]  /*25b0*/  IMAD.MOV R2, RZ, RZ, -R2 ;  /* 0x000000ffff027224 */ /* 0x000fe400078e0a02 */
[----:B------:R-:W-:Y:S01]  /*25c0*/  @!P6 IMAD.MOV R12, RZ, RZ, -R12 ;  /* 0x000000ffff0ce224 */ /* 0x000fe200078e0a0c */
[----:B------:R-:W-:Y:S01]  /*25d0*/  ISETP.GE.AND P6, PT, R3, RZ, PT ;  /* 0x000000ff0300720c */ /* 0x000fe20003fc6270 */
[----:B------:R-:W-:Y:S01]  /*25e0*/  IMAD R10, R15, R2, R10 ;  /* 0x000000020f0a7224 */ /* 0x000fe200078e020a */
[----:B------:R-:W-:Y:S01]  /*25f0*/  LOP3.LUT R2, R17, 0x1b0, RZ, 0xfc, !PT ;  /* 0x000001b011027812 */ /* 0x000fe200078efcff */
[----:B------:R-:W-:Y:S01]  /*2600*/  IMAD.MOV.U32 R13, RZ, RZ, R11 ;  /* 0x000000ffff0d7224 */ /* 0x000fe200078e000b */
[----:B------:R0:W-:Y:S01]  /*2610*/  STL [R1+0x194], R12 ;  /* 0x0001940c01007387 */ /* 0x0001e20000100800 */
[--C-:B------:R-:W-:Y:S01]  /*2620*/  @!P1 IMAD.IADD R6, R6, 0x1, -R15.reuse ;  /* 0x0000000106069824 */ /* 0x100fe200078e0a0f */
[----:B------:R-:W-:Y:S01]  /*2630*/  ISETP.GT.U32.AND P4, PT, R15, R10, PT ;  /* 0x0000000a0f00720c */ /* 0x000fe20003f84070 */
[----:B------:R-:W-:Y:S01]  /*2640*/  @!P3 IMAD.IADD R5, R5, 0x1, -R15 ;  /* 0x000000010505b824 */ /* 0x000fe200078e0a0f */
[----:B------:R-:W-:Y:S01]  /*2650*/  ISETP.GE.AND P3, PT, R0, RZ, PT ;  /* 0x000000ff0000720c */ /* 0x000fe20003f66270 */
[----:B------:R-:W-:Y:S01]  /*2660*/  @!P0 IMAD.MOV R13, RZ, RZ, -R13 ;  /* 0x000000ffff0d8224 */ /* 0x000fe200078e0a0d */
[----:B------:R-:W-:Y:S01]  /*2670*/  IABS R0, R2 ;  /* 0x0000000200007213 */ /* 0x000fe20000000000 */
[----:B------:R-:W-:Y:S01]  /*2680*/  IMAD.MOV.U32 R11, RZ, RZ, R5 ;  /* 0x000000ffff0b7224 */ /* 0x000fe200078e0005 */
[----:B------:R-:W-:Y:S01]  /*2690*/  LOP3.LUT R3, R17, 0x1ac, RZ, 0xfc, !PT ;  /* 0x000001ac11037812 */ /* 0x000fe200078efcff */
[----:B------:R-:W-:Y:S01]  /*26a0*/  @!P2 IMAD.MOV R7, RZ, RZ, -R7 ;  /* 0x000000ffff07a224 */ /* 0x000fe200078e0a07 */
[----:B------:R-:W-:Y:S01]  /*26b0*/  ISETP.GT.U32.AND P0, PT, R15, R6, PT ;  /* 0x000000060f00720c */ /* 0x000fe20003f04070 */
[----:B0-----:R-:W-:Y:S01]  /*26c0*/  IMAD.HI.U32 R12, R19, R9, RZ ;  /* 0x00000009130c7227 */ /* 0x001fe200078e00ff */
[----:B------:R-:W-:Y:S01]  /*26d0*/  ISETP.GE.AND P1, PT, R4, RZ, PT ;  /* 0x000000ff0400720c */ /* 0x000fe20003f26270 */
[----:B------:R-:W-:Y:S01]  /*26e0*/  STL [R1+0x190], R13 ;  /* 0x0001900d01007387 */ /* 0x000fe20000100800 */
[----:B------:R-:W-:Y:S01]  /*26f0*/  IABS R8, R3 ;  /* 0x0000000300087213 */ /* 0x000fe20000000000 */
[----:B------:R-:W-:Y:S01]  /*2700*/  @!P4 IMAD.IADD R10, R10, 0x1, -R15 ;  /* 0x000000010a0ac824 */ /* 0x000fe200078e0a0f */
[----:B------:R-:W-:Y:S01]  /*2710*/  ISETP.GE.AND P2, PT, R2, RZ, PT ;  /* 0x000000ff0200720c */ /* 0x000fe20003f46270 */
[----:B------:R-:W-:-:S02]  /*2720*/  IMAD.MOV R12, RZ, RZ, -R12 ;  /* 0x000000ffff0c7224 */ /* 0x000fc400078e0a0c */
[----:B------:R-:W-:Y:S01]  /*2730*/  IMAD.HI.U32 R4, R19, R0, RZ ;  /* 0x0000000013047227 */ /* 0x000fe200078e00ff */
[----:B------:R-:W-:-:S03]  /*2740*/  ISETP.GT.U32.AND P4, PT, R15, R10, PT ;  /* 0x0000000a0f00720c */ /* 0x000fc60003f84070 */
[----:B------:R-:W-:Y:S02]  /*2750*/  IMAD R9, R15, R12, R9 ;  /* 0x0000000c0f097224 */ /* 0x000fe400078e0209 */
[----:B------:R-:W-:Y:S02]  /*2760*/  IMAD.MOV R4, RZ, RZ, -R4 ;  /* 0x000000ffff047224 */ /* 0x000fe400078e0a04 */
[----:B------:R-:W-:-:S04]  /*2770*/  IMAD.HI.U32 R5, R19, R8, RZ ;  /* 0x0000000813057227 */ /* 0x000fc800078e00ff */
[----:B------:R-:W-:Y:S01]  /*2780*/  @!P5 IMAD.MOV R11, RZ, RZ, -R11 ;  /* 0x000000ffff0bd224 */ /* 0x000fe200078e0a0b */
[C---:B------:R-:W-:Y:S01]  /*2790*/  ISETP.GT.U32.AND P5, PT, R15.reuse, R9, PT ;  /* 0x000000090f00720c */ /* 0x040fe20003fa4070 */
[----:B------:R-:W-:Y:S02]  /*27a0*/  IMAD R0, R15, R4, R0 ;  /* 0x000000040f007224 */ /* 0x000fe400078e0200 */
[----:B------:R-:W-:Y:S01]  /*27b0*/  IMAD.MOV R5, RZ, RZ, -R5 ;  /* 0x000000ffff057224 */ /* 0x000fe200078e0a05 */
[----:B------:R0:W-:Y:S01]  /*27c0*/  STL [R1+0x168], R11 ;  /* 0x0001680b01007387 */ /* 0x0001e20000100800 */
[--C-:B------:R-:W-:Y:S01]  /*27d0*/  @!P0 IMAD.IADD R6, R6, 0x1, -R15.reuse ;  /* 0x0000000106068824 */ /* 0x100fe200078e0a0f */
[----:B------:R-:W-:Y:S01]  /*27e0*/  ISETP.GE.AND P0, PT, R3, RZ, PT ;  /* 0x000000ff0300720c */ /* 0x000fe20003f06270 */
[--C-:B------:R-:W-:Y:S01]  /*27f0*/  @!P4 IMAD.IADD R10, R10, 0x1, -R15.reuse ;  /* 0x000000010a0ac824 */ /* 0x100fe200078e0a0f */
[C---:B------:R-:W-:Y:S01]  /*2800*/  ISETP.GT.U32.AND P4, PT, R15.reuse, R0, PT ;  /* 0x000000000f00720c */ /* 0x040fe20003f84070 */
[----:B------:R-:W-:Y:S01]  /*2810*/  IMAD R8, R15, R5, R8 ;  /* 0x000000050f087224 */ /* 0x000fe200078e0208 */
[----:B------:R1:W-:Y:S01]  /*2820*/  STL [R1+0x16c], R7 ;  /* 0x00016c0701007387 */ /* 0x0003e20000100800 */
[----:B------:R-:W-:Y:S01]  /*2830*/  IMAD.MOV.U32 R12, RZ, RZ, R6 ;  /* 0x000000ffff0c7224 */ /* 0x000fe200078e0006 */
[----:B------:R-:W-:Y:S01]  /*2840*/  LOP3.LUT R5, R17, 0x1a4, RZ, 0xfc, !PT ;  /* 0x000001a411057812 */ /* 0x000fe200078efcff */
[----:B------:R-:W-:Y:S01]  /*2850*/  @!P5 IMAD.IADD R9, R9, 0x1, -R15 ;  /* 0x000000010909d824 */ /* 0x000fe200078e0a0f */
[----:B------:R-:W-:Y:S01]  /*2860*/  LOP3.LUT R3, R17, 0x1a0, RZ, 0xfc, !PT ;  /* 0x000001a011037812 */ /* 0x000fe200078efcff */
[----:B------:R-:W-:Y:S01]  /*2870*/  @!P6 IMAD.MOV R12, RZ, RZ, -R12 ;  /* 0x000000ffff0ce224 */ /* 0x000fe200078e0a0c */
[C---:B------:R-:W-:Y:S01]  /*2880*/  ISETP.GT.U32.AND P6, PT, R15.reuse, R8, PT ;  /* 0x000000080f00720c */ /* 0x040fe20003fc4070 */
[----:B0-----:R-:W-:Y:S01]  /*2890*/  IMAD.MOV.U32 R11, RZ, RZ, R10 ;  /* 0x000000ffff0b7224 */ /* 0x001fe200078e000a */
[----:B------:R-:W-:-:S02]  /*28a0*/  ISETP.GT.U32.AND P5, PT, R15, R9, PT ;  /* 0x000000090f00720c */ /* 0x000fc40003fa4070 */
[----:B-1----:R-:W-:Y:S01]  /*28b0*/  LOP3.LUT R7, R17, 0x1a8, RZ, 0xfc, !PT ;  /* 0x000001a811077812 */ /* 0x002fe200078efcff */
[----:B------:R-:W-:Y:S01]  /*28c0*/  @!P4 IMAD.IADD R0, R0, 0x1, -R15 ;  /* 0x000000010000c824 */ /* 0x000fe200078e0a0f */
[----:B------:R-:W-:Y:S01]  /*28d0*/  IABS R4, R5 ;  /* 0x0000000500047213 */ /* 0x000fe20000000000 */
[----:B------:R-:W-:Y:S01]  /*28e0*/  @!P3 IMAD.MOV R11, RZ, RZ, -R11 ;  /* 0x000000ffff0bb224 */ /* 0x000fe200078e0a0b */
[----:B------:R-:W-:Y:S01]  /*28f0*/  IABS R2, R7 ;  /* 0x0000000700027213 */ /* 0x000fe20000000000 */
[----:B------:R0:W-:Y:S01]  /*2900*/  STL [R1+0x188], R12 ;  /* 0x0001880c01007387 */ /* 0x0001e20000100800 */
[----:B------:R-:W-:Y:S02]  /*2910*/  ISETP.GT.U32.AND P4, PT, R15, R0, PT ;  /* 0x000000000f00720c */ /* 0x000fe40003f84070 */
[----:B------:R-:W-:Y:S01]  /*2920*/  IABS R6, R3 ;  /* 0x0000000300067213 */ /* 0x000fe20000000000 */
[----:B------:R-:W-:Y:S01]  /*2930*/  @!P6 IMAD.IADD R8, R8, 0x1, -R15 ;  /* 0x000000010808e824 */ /* 0x000fe200078e0a0f */
[----:B------:R1:W-:Y:S01]  /*2940*/  STL [R1+0x184], R11 ;  /* 0x0001840b01007387 */ /* 0x0003e20000100800 */
[----:B------:R-:W-:Y:S01]  /*2950*/  IMAD.HI.U32 R10, R19, R2, RZ ;  /* 0x00000002130a7227 */ /* 0x000fe200078e00ff */
[----:B------:R-:W-:-:S02]  /*2960*/  ISETP.GE.AND P3, PT, R7, RZ, PT ;  /* 0x000000ff0700720c */ /* 0x000fc40003f66270 */
[----:B------:R-:W-:Y:S01]  /*2970*/  ISETP.GT.U32.AND P6, PT, R15, R8, PT ;  /* 0x000000080f00720c */ /* 0x000fe20003fc4070 */
[----:B------:R-:W-:Y:S01]  /*2980*/  IMAD.MOV R10, RZ, RZ, -R10 ;  /* 0x000000ffff0a7224 */ /* 0x000fe200078e0a0a */
[----:B0-----:R-:W-:Y:S01]  /*2990*/  LOP3.LUT R12, R17, 0x19c, RZ, 0xfc, !PT ;  /* 0x0000019c110c7812 */ /* 0x001fe200078efcff */
[----:B------:R-:W-:Y:S01]  /*29a0*/  @!P5 IMAD.IADD R9, R9, 0x1, -R15 ;  /* 0x000000010909d824 */ /* 0x000fe200078e0a0f */
[----:B------:R-:W-:Y:S01]  /*29b0*/  ISETP.GE.AND P5, PT, R5, RZ, PT ;  /* 0x000000ff0500720c */ /* 0x000fe20003fa6270 */
[----:B------:R-:W-:-:S04]  /*29c0*/  IMAD.HI.U32 R5, R19, R4, RZ ;  /* 0x0000000413057227 */ /* 0x000fc800078e00ff */
[----:B------:R-:W-:Y:S01]  /*29d0*/  IMAD R2, R15, R10, R2 ;  /* 0x0000000a0f027224 */ /* 0x000fe200078e0202 */
[----:B------:R-:W-:Y:S01]  /*29e0*/  LOP3.LUT R10, R17, 0x198, RZ, 0xfc, !PT ;  /* 0x00000198110a7812 */ /* 0x000fe200078efcff */
[----:B-1----:R-:W-:Y:S02]  /*29f0*/  IMAD.MOV.U32 R11, RZ, RZ, R9 ;  /* 0x000000ffff0b7224 */ /* 0x002fe400078e0009 */
[----:B------:R-:W-:Y:S02]  /*2a00*/  IMAD.MOV R5, RZ, RZ, -R5 ;  /* 0x000000ffff057224 */ /* 0x000fe400078e0a05 */
[----:B------:R-:W-:Y:S01]  /*2a10*/  @!P4 IMAD.IADD R0, R0, 0x1, -R15 ;  /* 0x000000010000c824 */ /* 0x000fe200078e0a0f */
[----:B------:R-:W-:Y:S01]  /*2a20*/  ISETP.GT.U32.AND P4, PT, R15, R2, PT ;  /* 0x000000020f00720c */ /* 0x000fe20003f84070 */
[----:B------:R-:W-:-:S04]  /*2a30*/  IMAD.HI.U32 R7, R19, R6, RZ ;  /* 0x0000000613077227 */ /* 0x000fc800078e00ff */
[----:B------:R-:W-:Y:S01]  /*2a40*/  @!P1 IMAD.MOV R11, RZ, RZ, -R11 ;  /* 0x000000ffff0b9224 */ /* 0x000fe200078e0a0b */
[----:B------:R-:W-:Y:S01]  /*2a50*/  ISETP.GE.AND P1, PT, R3, RZ, PT ;  /* 0x000000ff0300720c */ /* 0x000fe20003f26270 */
[----:B------:R-:W-:Y:S01]  /*2a60*/  IMAD R3, R15, R5, R4 ;  /* 0x000000050f037224 */ /* 0x000fe200078e0204 */
[----:B------:R-:W-:Y:S01]  /*2a70*/  LOP3.LUT R4, R17, 0x194, RZ, 0xfc, !PT ;  /* 0x0000019411047812 */ /* 0x000fe200078efcff */
[----:B------:R-:W-:Y:S01]  /*2a80*/  IMAD.MOV.U32 R9, RZ, RZ, R0 ;  /* 0x000000ffff097224 */ /* 0x000fe200078e0000 */
[----:B------:R-:W-:Y:S01]  /*2a90*/  STL [R1+0x178], R11 ;  /* 0x0001780b01007387 */ /* 0x000fe20000100800 */
[----:B------:R-:W-:Y:S01]  /*2aa0*/  IMAD.MOV R7, RZ, RZ, -R7 ;  /* 0x000000ffff077224 */ /* 0x000fe200078e0a07 */
[----:B------:R-:W-:Y:S01]  /*2ab0*/  IABS R5, R4 ;  /* 0x0000000400057213 */ /* 0x000fe20000000000 */
[----:B------:R-:W-:Y:S01]  /*2ac0*/  @!P6 IMAD.IADD R8, R8, 0x1, -R15 ;  /* 0x000000010808e824 */ /* 0x000fe200078e0a0f */
[----:B------:R-:W-:Y:S01]  /*2ad0*/  ISETP.GE.AND P6, PT, R12, RZ, PT ;  /* 0x000000ff0c00720c */ /* 0x000fe20003fc6270 */
[----:B------:R-:W-:Y:S01]  /*2ae0*/  @!P2 IMAD.MOV R9, RZ, RZ, -R9 ;  /* 0x000000ffff09a224 */ /* 0x000fe200078e0a09 */
[C---:B------:R-:W-:Y:S01]  /*2af0*/  ISETP.GT.U32.AND P2, PT, R15.reuse, R3, PT ;  /* 0x000000030f00720c */ /* 0x040fe20003f44070 */
[----:B------:R-:W-:Y:S01]  /*2b00*/  IMAD R6, R15, R7, R6 ;  /* 0x000000070f067224 */ /* 0x000fe200078e0206 */
[----:B------:R-:W-:Y:S01]  /*2b10*/  IABS R12, R12 ;  /* 0x0000000c000c7213 */ /* 0x000fe20000000000 */
[----:B------:R-:W-:Y:S01]  /*2b20*/  IMAD.MOV.U32 R14, RZ, RZ, R8 ;  /* 0x000000ffff0e7224 */ /* 0x000fe200078e0008 */
[----:B------:R0:W-:Y:S01]  /*2b30*/  STL [R1+0x17c], R9 ;  /* 0x00017c0901007387 */ /* 0x0001e20000100800 */
[----:B------:R-:W-:Y:S01]  /*2b40*/  @!P4 IMAD.IADD R2, R2, 0x1, -R15 ;  /* 0x000000010202c824 */ /* 0x000fe200078e0a0f */
[----:B------:R-:W-:Y:S01]  /*2b50*/  LOP3.LUT R7, R17, 0x190, RZ, 0xfc, !PT ;  /* 0x0000019011077812 */ /* 0x000fe200078efcff */
[----:B------:R-:W-:Y:S01]  /*2b60*/  @!P0 IMAD.MOV R14, RZ, RZ, -R14 ;  /* 0x000000ffff0e8224 */ /* 0x000fe200078e0a0e */
[----:B------:R-:W-:Y:S01]  /*2b70*/  ISETP.GT.U32.AND P0, PT, R15, R6, PT ;  /* 0x000000060f00720c */ /* 0x000fe20003f04070 */
[----:B------:R-:W-:Y:S01]  /*2b80*/  IMAD.HI.U32 R13, R19, R12, RZ ;  /* 0x0000000c130d7227 */ /* 0x000fe200078e00ff */
[----:B------:R-:W-:-:S02]  /*2b90*/  ISETP.GT.U32.AND P4, PT, R15, R2, PT ;  /* 0x000000020f00720c */ /* 0x000fc40003f84070 */
[----:B------:R-:W-:Y:S01]  /*2ba0*/  IABS R0, R7 ;  /* 0x0000000700007213 */ /* 0x000fe20000000000 */
[----:B------:R-:W-:Y:S01]  /*2bb0*/  @!P2 IMAD.IADD R3, R3, 0x1, -R15 ;  /* 0x000000010303a824 */ /* 0x000fe200078e0a0f */
[----:B0-----:R-:W-:Y:S01]  /*2bc0*/  IABS R9, R10 ;  /* 0x0000000a00097213 */ /* 0x001fe20000000000 */
[----:B------:R-:W-:Y:S01]  /*2bd0*/  IMAD.MOV R13, RZ, RZ, -R13 ;  /* 0x000000ffff0d7224 */ /* 0x000fe200078e0a0d */
[----:B------:R0:W-:Y:S01]  /*2be0*/  STL [R1+0x174], R14 ;  /* 0x0001740e01007387 */ /* 0x0001e20000100800 */
[----:B------:R-:W-:Y:S01]  /*2bf0*/  IMAD.HI.U32 R8, R19, R5, RZ ;  /* 0x0000000513087227 */ /* 0x000fe200078e00ff */
[----:B------:R-:W-:-:S03]  /*2c00*/  ISETP.GT.U32.AND P2, PT, R15, R3, PT ;  /* 0x000000030f00720c */ /* 0x000fc60003f44070 */
[----:B------:R-:W-:Y:S02]  /*2c10*/  @!P0 IMAD.IADD R6, R6, 0x1, -R15 ;  /* 0x0000000106068824 */ /* 0x000fe400078e0a0f */
[----:B------:R-:W-:-:S03]  /*2c20*/  IMAD.HI.U32 R11, R19, R9, RZ ;  /* 0x00000009130b7227 */ /* 0x000fc600078e00ff */
[C---:B------:R-:W-:Y:S01]  /*2c30*/  ISETP.GT.U32.AND P0, PT, R15.reuse, R6, PT ;  /* 0x000000060f00720c */ /* 0x040fe20003f04070 */
[----:B------:R-:W-:Y:S01]  /*2c40*/  @!P4 IMAD.IADD R2, R2, 0x1, -R15 ;  /* 0x000000010202c824 */ /* 0x000fe200078e0a0f */
[----:B------:R-:W-:Y:S01]  /*2c50*/  ISETP.GE.AND P4, PT, R10, RZ, PT ;  /* 0x000000ff0a00720c */ /* 0x000fe20003f86270 */
[----:B------:R-:W-:Y:S02]  /*2c60*/  IMAD R10, R15, R13, R12 ;  /* 0x0000000d0f0a7224 */ /* 0x000fe400078e020c */
[----:B------:R-:W-:Y:S02]  /*2c70*/  IMAD.MOV R11, RZ, RZ, -R11 ;  /* 0x000000ffff0b7224 */ /* 0x000fe400078e0a0b */
[----:B------:R-:W-:Y:S01]  /*2c80*/  @!P2 IMAD.IADD R3, R3, 0x1, -R15 ;  /* 0x000000010303a824 */ /* 0x000fe200078e0a0f */
[C---:B------:R-:W-:Y:S01]  /*2c90*/  ISETP.GT.U32.AND P2, PT, R15.reuse, R10, PT ;  /* 0x0000000a0f00720c */ /* 0x040fe20003f44070 */
[----:B------:R-:W-:Y:S02]  /*2ca0*/  IMAD R9, R15, R11, R9 ;  /* 0x0000000b0f097224 */ /* 0x000fe400078e0209 */
[----:B------:R-:W-:-:S02]  /*2cb0*/  IMAD.MOV.U32 R16, RZ, RZ, R2 ;  /* 0x000000ffff107224 */ /* 0x000fc400078e0002 */
[----:B------:R-:W-:-:S04]  /*2cc0*/  IMAD.HI.U32 R12, R19, R0, RZ ;  /* 0x00000000130c7227 */ /* 0x000fc800078e00ff */
[----:B------:R-:W-:Y:S02]  /*2cd0*/  IMAD.MOV R11, RZ, RZ, -R8 ;  /* 0x000000ffff0b7224 */ /* 0x000fe400078e0a08 */
[----:B------:R-:W-:Y:S01]  /*2ce0*/  @!P3 IMAD.MOV R16, RZ, RZ, -R16 ;  /* 0x000000ffff10b224 */ /* 0x000fe200078e0a10 */
[C---:B------:R-:W-:Y:S01]  /*2cf0*/  ISETP.GT.U32.AND P3, PT, R15.reuse, R9, PT ;  /* 0x000000090f00720c */ /* 0x040fe20003f64070 */
[----:B------:R-:W-:Y:S02]  /*2d00*/  IMAD.MOV R8, RZ, RZ, -R12 ;  /* 0x000000ffff087224 */ /* 0x000fe400078e0a0c */
[----:B------:R-:W-:Y:S01]  /*2d10*/  @!P0 IMAD.IADD R6, R6, 0x1, -R15 ;  /* 0x0000000106068824 */ /* 0x000fe200078e0a0f */
[----:B------:R1:W-:Y:S01]  /*2d20*/  STL [R1+0x164], R16 ;  /* 0x0001641001007387 */ /* 0x0003e20000100800 */
[----:B------:R-:W-:Y:S02]  /*2d30*/  IMAD R0, R15, R8, R0 ;  /* 0x000000080f007224 */ /* 0x000fe400078e0200 */
[----:B------:R-:W-:-:S02]  /*2d40*/  IMAD.MOV.U32 R12, RZ, RZ, R6 ;  /* 0x000000ffff0c7224 */ /* 0x000fc400078e0006 */
[----:B------:R-:W-:Y:S02]  /*2d50*/  @!P2 IMAD.IADD R10, R10, 0x1, -R15 ;  /* 0x000000010a0aa824 */ /* 0x000fe400078e0a0f */
[----:B------:R-:W-:Y:S01]  /*2d60*/  @!P1 IMAD.MOV R12, RZ, RZ, -R12 ;  /* 0x000000ffff0c9224 */ /* 0x000fe200078e0a0c */
[----:B------:R-:W-:Y:S01]  /*2d70*/  ISETP.GT.U32.AND P1, PT, R15, R0, PT ;  /* 0x000000000f00720c */ /* 0x000fe20003f24070 */
[----:B0-----:R-:W-:Y:S01]  /*2d80*/  IMAD.MOV.U32 R14, RZ, RZ, R3 ;  /* 0x000000ffff0e7224 */ /* 0x001fe200078e0003 */
[----:B------:R-:W-:Y:S01]  /*2d90*/  LOP3.LUT R3, R17, 0x18c, RZ, 0xfc, !PT ;  /* 0x0000018c11037812 */ /* 0x000fe200078efcff */
[----:B------:R-:W-:Y:S01]  /*2da0*/  @!P3 IMAD.IADD R9, R9, 0x1, -R15 ;  /* 0x000000010909b824 */ /* 0x000fe200078e0a0f */
[C---:B------:R-:W-:Y:S01]  /*2db0*/  ISETP.GT.U32.AND P2, PT, R15.reuse, R10, PT ;  /* 0x0000000a0f00720c */ /* 0x040fe20003f44070 */
[----:B------:R-:W-:Y:S01]  /*2dc0*/  @!P5 IMAD.MOV R14, RZ, RZ, -R14 ;  /* 0x000000ffff0ed224 */ /* 0x000fe200078e0a0e */
[----:B------:R-:W-:Y:S01]  /*2dd0*/  IABS R8, R3 ;  /* 0x0000000300087213 */ /* 0x000fe20000000000 */
[----:B------:R-:W-:Y:S01]  /*2de0*/  IMAD R2, R15, R11, R5 ;  /* 0x0000000b0f027224 */ /* 0x000fe200078e0205 */
[----:B------:R-:W-:-:S02]  /*2df0*/  ISETP.GE.AND P5, PT, R4, RZ, PT ;  /* 0x000000ff0400720c */ /* 0x000fc40003fa6270 */
[----:B------:R-:W-:Y:S01]  /*2e00*/  ISETP.GT.U32.AND P3, PT, R15, R9, PT ;  /* 0x000000090f00720c */ /* 0x000fe20003f64070 */
[----:B------:R-:W-:Y:S01]  /*2e10*/  IMAD.HI.U32 R11, R19, R8, RZ ;  /* 0x00000008130b7227 */ /* 0x000fe200078e00ff */
[----:B------:R-:W-:Y:S01]  /*2e20*/  LOP3.LUT R4, R17, 0x188, RZ, 0xfc, !PT ;  /* 0x0000018811047812 */ /* 0x000fe200078efcff */
[----:B------:R-:W-:Y:S01]  /*2e30*/  STL [R1+0x15c], R14 ;  /* 0x00015c0e01007387 */ /* 0x000fe20000100800 */
[----:B------:R-:W-:Y:S01]  /*2e40*/  ISETP.GT.U32.AND P0, PT, R15, R2, PT ;  /* 0x000000020f00720c */ /* 0x000fe20003f04070 */
[----:B------:R-:W-:Y:S01]  /*2e50*/  @!P1 IMAD.IADD R0, R0, 0x1, -R15 ;  /* 0x0000000100009824 */ /* 0x000fe200078e0a0f */
[----:B------:R-:W-:Y:S01]  /*2e60*/  IABS R6, R4 ;  /* 0x0000000400067213 */ /* 0x000fe20000000000 */
[----:B------:R-:W-:Y:S01]  /*2e70*/  IMAD.MOV R11, RZ, RZ, -R11 ;  /* 0x000000ffff0b7224 */ /* 0x000fe200078e0a0b */
[----:B------:R-:W-:Y:S01]  /*2e80*/  LOP3.LUT R5, R17, 0x184, RZ, 0xfc, !PT ;  /* 0x0000018411057812 */ /* 0x000fe200078efcff */
[----:B------:R-:W-:Y:S01]  /*2e90*/  @!P2 IMAD.IADD R10, R10, 0x1, -R15 ;  /* 0x000000010a0aa824 */ /* 0x000fe200078e0a0f */
[----:B------:R-:W-:Y:S01]  /*2ea0*/  ISETP.GE.AND P2, PT, R7, RZ, PT ;  /* 0x000000ff0700720c */ /* 0x000fe20003f46270 */
[C---:B------:R-:W-:Y:S01]  /*2eb0*/  IMAD R8, R15.reuse, R11, R8 ;  /* 0x0000000b0f087224 */ /* 0x040fe200078e0208 */
[----:B------:R-:W-:Y:S01]  /*2ec0*/  ISETP.GT.U32.AND P1, PT, R15, R0, PT ;  /* 0x000000000f00720c */ /* 0x000fe20003f24070 */
[----:B------:R-:W-:Y:S01]  /*2ed0*/  IMAD.HI.U32 R7, R19, R6, RZ ;  /* 0x0000000613077227 */ /* 0x000fe200078e00ff */
[----:B------:R0:W-:Y:S01]  /*2ee0*/  STL [R1+0x158], R12 ;  /* 0x0001580c01007387 */ /* 0x0001e20000100800 */
[----:B-1----:R-:W-:-:S02]  /*2ef0*/  LOP3.LUT R16, R17, 0x168, RZ, 0xfc, !PT ;  /* 0x0000016811107812 */ /* 0x002fc400078efcff */
[----:B------:R-:W-:Y:S01]  /*2f00*/  @!P3 IMAD.IADD R9, R9, 0x1, -R15 ;  /* 0x000000010909b824 */ /* 0x000fe200078e0a0f */
[C---:B------:R-:W-:Y:S01]  /*2f10*/  ISETP.GT.U32.AND P3, PT, R15.reuse, R8, PT ;  /* 0x000000080f00720c */ /* 0x040fe20003f64070 */
[----:B------:R-:W-:Y:S01]  /*2f20*/  IMAD.MOV R7, RZ, RZ, -R7 ;  /* 0x000000ffff077224 */ /* 0x000fe200078e0a07 */
[----:B------:R-:W-:Y:S01]  /*2f30*/  IABS R18, R16 ;  /* 0x0000001000127213 */ /* 0x000fe20000000000 */
[--C-:B------:R-:W-:Y:S02]  /*2f40*/  @!P0 IMAD.IADD R2, R2, 0x1, -R15.reuse ;  /* 0x0000000102028824 */ /* 0x100fe400078e0a0f */
[C---:B------:R-:W-:Y:S01]  /*2f50*/  IMAD R6, R15.reuse, R7, R6 ;  /* 0x000000070f067224 */ /* 0x040fe200078e0206 */
[----:B0-----:R-:W-:Y:S01]  /*2f60*/  IABS R12, R5 ;  /* 0x00000005000c7213 */ /* 0x001fe20000000000 */
[----:B------:R-:W-:Y:S01]  /*2f70*/  @!P1 IMAD.IADD R0, R0, 0x1, -R15 ;  /* 0x0000000100009824 */ /* 0x000fe200078e0a0f */
[C---:B------:R-:W-:Y:S01]  /*2f80*/  ISETP.GT.U32.AND P0, PT, R15.reuse, R2, PT ;  /* 0x000000020f00720c */ /* 0x040fe20003f04070 */
[----:B------:R-:W-:Y:S01]  /*2f90*/  IMAD.MOV.U32 R14, RZ, RZ, R10 ;  /* 0x000000ffff0e7224 */ /* 0x000fe200078e000a */
[----:B------:R-:W-:Y:S01]  /*2fa0*/  ISETP.GT.U32.AND P1, PT, R15, R6, PT ;  /* 0x000000060f00720c */ /* 0x000fe20003f24070 */
[----:B------:R-:W-:-:S04]  /*2fb0*/  IMAD.HI.U32 R10, R19, R12, RZ ;  /* 0x0000000c130a7227 */ /* 0x000fc800078e00ff */
[--C-:B------:R-:W-:Y:S02]  /*2fc0*/  @!P3 IMAD.IADD R8, R8, 0x1, -R15.reuse ;  /* 0x000000010808b824 */ /* 0x100fe400078e0a0f */
[----:B------:R-:W-:Y:S01]  /*2fd0*/  @!P6 IMAD.MOV R14, RZ, RZ, -R14 ;  /* 0x000000ffff0ee224 */ /* 0x000fe200078e0a0e */
[----:B------:R-:W-:Y:S01]  /*2fe0*/  ISETP.GE.AND P6, PT, R3, RZ, PT ;  /* 0x000000ff0300720c */ /* 0x000fe20003fc6270 */
[----:B------:R-:W-:Y:S01]  /*2ff0*/  IMAD.MOV R10, RZ, RZ, -R10 ;  /* 0x000000ffff0a7224 */ /* 0x000fe200078e0a0a */
[----:B------:R-:W-:Y:S01]  /*3000*/  ISETP.GT.U32.AND P3, PT, R15, R8, PT ;  /* 0x000000080f00720c */ /* 0x000fe20003f64070 */
[--C-:B------:R-:W-:Y:S01]  /*3010*/  @!P0 IMAD.IADD R2, R2, 0x1, -R15.reuse ;  /* 0x0000000102028824 */ /* 0x100fe200078e0a0f */
[----:B------:R-:W-:Y:S01]  /*3020*/  LOP3.LUT R3, R17, 0x180, RZ, 0xfc, !PT ;  /* 0x0000018011037812 */ /* 0x000fe200078efcff */
[----:B------:R-:W-:Y:S01]  /*3030*/  @!P1 IMAD.IADD R6, R6, 0x1, -R15 ;  /* 0x0000000106069824 */ /* 0x000fe200078e0a0f */
[----:B------:R-:W-:Y:S01]  /*3040*/  ISETP.GE.AND P0, PT, R5, RZ, PT ;  /* 0x000000ff0500720c */ /* 0x000fe20003f06270 */
[----:B------:R-:W-:Y:S01]  /*3050*/  IMAD.MOV.U32 R13, RZ, RZ, R9 ;  /* 0x000000ffff0d7224 */ /* 0x000fe200078e0009 */
[----:B------:R-:W-:Y:S01]  /*3060*/  IABS R7, R3 ;  /* 0x0000000300077213 */ /* 0x000fe20000000000 */
[----:B------:R-:W-:Y:S01]  /*3070*/  IMAD.MOV.U32 R11, RZ, RZ, R2 ;  /* 0x000000ffff0b7224 */ /* 0x000fe200078e0002 */
[C---:B------:R-:W-:Y:S01]  /*3080*/  ISETP.GT.U32.AND P1, PT, R15.reuse, R6, PT ;  /* 0x000000060f00720c */ /* 0x040fe20003f24070 */
[----:B------:R-:W-:Y:S01]  /*3090*/  IMAD R12, R15, R10, R12 ;  /* 0x0000000a0f0c7224 */ /* 0x000fe200078e020c */
[----:B------:R-:W-:Y:S01]  /*30a0*/  LOP3.LUT R2, R17, 0x17c, RZ, 0xfc, !PT ;  /* 0x0000017c11027812 */ /* 0x000fe200078efcff */
[----:B------:R-:W-:Y:S01]  /*30b0*/  @!P4 IMAD.MOV R13, RZ, RZ, -R13 ;  /* 0x000000ffff0dc224 */ /* 0x000fe200078e0a0d */
[----:B------:R-:W-:Y:S01]  /*30c0*/  STL [R1+0x13c], R14 ;  /* 0x00013c0e01007387 */ /* 0x000fe20000100800 */
[----:B------:R-:W-:Y:S01]  /*30d0*/  IMAD.HI.U32 R5, R19, R7, RZ ;  /* 0x0000000713057227 */ /* 0x000fe200078e00ff */
[----:B------:R-:W-:-:S02]  /*30e0*/  ISETP.GE.AND P4, PT, R4, RZ, PT ;  /* 0x000000ff0400720c */ /* 0x000fc40003f86270 */
[----:B------:R0:W-:Y:S01]  /*30f0*/  STL [R1+0x140], R13 ;  /* 0x0001400d01007387 */ /* 0x0001e20000100800 */
[----:B------:R-:W-:Y:S01]  /*3100*/  @!P5 IMAD.MOV R11, RZ, RZ, -R11 ;  /* 0x000000ffff0bd224 */ /* 0x000fe200078e0a0b */
[----:B------:R-:W-:Y:S01]  /*3110*/  ISETP.GE.AND P5, PT, R3, RZ, PT ;  /* 0x000000ff0300720c */ /* 0x000fe20003fa6270 */
[----:B------:R-:W-:Y:S01]  /*3120*/  @!P3 IMAD.IADD R8, R8, 0x1, -R15 ;  /* 0x000000010808b824 */ /* 0x000fe200078e0a0f */
[----:B------:R-:W-:Y:S01]  /*3130*/  ISETP.GT.U32.AND P3, PT, R15, R12, PT ;  /* 0x0000000c0f00720c */ /* 0x000fe20003f64070 */
[----:B------:R-:W-:Y:S01]  /*3140*/  IMAD.MOV R5, RZ, RZ, -R5 ;  /* 0x000000ffff057224 */ /* 0x000fe200078e0a05 */
[----:B------:R1:W-:Y:S01]  /*3150*/  STL [R1+0x14c], R11 ;  /* 0x00014c0b01007387 */ /* 0x0003e20000100800 */
[----:B------:R-:W-:Y:S01]  /*3160*/  IMAD.MOV.U32 R9, RZ, RZ, R0 ;  /* 0x000000ffff097224 */ /* 0x000fe200078e0000 */
[----:B------:R-:W-:Y:S01]  /*3170*/  LOP3.LUT R0, R17, 0x178, RZ, 0xfc, !PT ;  /* 0x0000017811007812 */ /* 0x000fe200078efcff */
[----:B------:R-:W-:Y:S01]  /*3180*/  IMAD R7, R15, R5, R7 ;  /* 0x000000050f077224 */ /* 0x000fe200078e0207 */
[----:B------:R-:W-:Y:S01]  /*3190*/  LOP3.LUT R4, R17, 0x174, RZ, 0xfc, !PT ;  /* 0x0000017411047812 */ /* 0x000fe200078efcff */
[----:B------:R-:W-:Y:S01]  /*31a0*/  @!P2 IMAD.MOV R9, RZ, RZ, -R9 ;  /* 0x000000ffff09a224 */ /* 0x000fe200078e0a09 */
[----:B------:R-:W-:Y:S01]  /*31b0*/  ISETP.GE.AND P2, PT, R2, RZ, PT ;  /* 0x000000ff0200720c */ /* 0x000fe20003f46270 */
[--C-:B------:R-:W-:Y:S01]  /*31c0*/  @!P1 IMAD.IADD R6, R6, 0x1, -R15.reuse ;  /* 0x0000000106069824 */ /* 0x100fe200078e0a0f */
[----:B------:R-:W-:Y:S01]  /*31d0*/  ISETP.GT.U32.AND P1, PT, R15, R7, PT ;  /* 0x000000070f00720c */ /* 0x000fe20003f24070 */
[----:B0-----:R-:W-:Y:S01]  /*31e0*/  IMAD.MOV.U32 R13, RZ, RZ, R8 ;  /* 0x000000ffff0d7224 */ /* 0x001fe200078e0008 */
[----:B-1----:R-:W-:Y:S01]  /*31f0*/  IABS R11, R2 ;  /* 0x00000002000b7213 */ /* 0x002fe20000000000 */
[----:B------:R-:W-:Y:S01]  /*3200*/  @!P3 IMAD.IADD R12, R12, 0x1, -R15 ;  /* 0x000000010c0cb824 */ /* 0x000fe200078e0a0f */
[----:B------:R-:W-:Y:S01]  /*3210*/  IABS R3, R0 ;  /* 0x0000000000037213 */ /* 0x000fe20000000000 */
[----:B------:R-:W-:Y:S01]  /*3220*/  @!P6 IMAD.MOV R13, RZ, RZ, -R13 ;  /* 0x000000ffff0de224 */ /* 0x000fe200078e0a0d */
[----:B------:R0:W-:Y:S01]  /*3230*/  STL [R1+0x150], R9 ;  /* 0x0001500901007387 */ /* 0x0001e20000100800 */
[----:B------:R-:W-:Y:S01]  /*3240*/  IMAD.HI.U32 R2, R19, R11, RZ ;  /* 0x0000000b13027227 */ /* 0x000fe200078e00ff */
[----:B------:R-:W-:-:S02]  /*3250*/  ISETP.GT.U32.AND P3, PT, R15, R12, PT ;  /* 0x0000000c0f00720c */ /* 0x000fc40003f64070 */
[----:B------:R1:W-:Y:S01]  /*3260*/  STL [R1+0x144], R13 ;  /* 0x0001440d01007387 */ /* 0x0003e20000100800 */
[----:B------:R-:W-:Y:S01]  /*3270*/  IMAD.MOV R2, RZ, RZ, -R2 ;  /* 0x000000ffff027224 */ /* 0x000fe200078e0a02 */
[----:B------:R-:W-:Y:S01]  /*3280*/  LOP3.LUT R8, R17, 0x164, RZ, 0xfc, !PT ;  /* 0x0000016411087812 */ /* 0x000fe200078efcff */
[----:B------:R-:W-:Y:S02]  /*3290*/  @!P1 IMAD.IADD R7, R7, 0x1, -R15 ;  /* 0x0000000107079824 */ /* 0x000fe400078e0a0f */
[----:B------:R-:W-:Y:S01]  /*32a0*/  IMAD R11, R15, R2, R11 ;  /* 0x000000020f0b7224 */ /* 0x000fe200078e020b */
[----:B0-----:R-:W-:Y:S01]  /*32b0*/  IABS R9, R4 ;  /* 0x0000000400097213 */ /* 0x001fe20000000000 */
[----:B------:R-:W-:Y:S01]  /*32c0*/  IMAD.HI.U32 R5, R19, R3, RZ ;  /* 0x0000000313057227 */ /* 0x000fe200078e00ff */
[C---:B------:R-:W-:Y:S02]  /*32d0*/  ISETP.GT.U32.AND P1, PT, R15.reuse, R7, PT ;  /* 0x000000070f00720c */ /* 0x040fe40003f24070 */
[----:B------:R-:W-:Y:S01]  /*32e0*/  ISETP.GT.U32.AND P6, PT, R15, R11, PT ;  /* 0x0000000b0f00720c */ /* 0x000fe20003fc4070 */
[----:B------:R-:W-:-:S02]  /*32f0*/  IMAD.MOV.U32 R10, RZ, RZ, R6 ;  /* 0x000000ffff0a7224 */ /* 0x000fc400078e0006 */
[----:B------:R-:W-:Y:S01]  /*3300*/  @!P3 IMAD.IADD R12, R12, 0x1, -R15 ;  /* 0x000000010c0cb824 */ /* 0x000fe200078e0a0f */
[----:B------:R-:W-:Y:S01]  /*3310*/  ISETP.GE.AND P3, PT, R4, RZ, PT ;  /* 0x000000ff0400720c */ /* 0x000fe20003f66270 */
[----:B------:R-:W-:Y:S01]  /*3320*/  IMAD.MOV R5, RZ, RZ, -R5 ;  /* 0x000000ffff057224 */ /* 0x000fe200078e0a05 */
[----:B------:R-:W-:Y:S01]  /*3330*/  LOP3.LUT R4, R17, 0x170, RZ, 0xfc, !PT ;  /* 0x0000017011047812 */ /* 0x000fe200078efcff */
[----:B------:R-:W-:Y:S01]  /*3340*/  @!P4 IMAD.MOV R10, RZ, RZ, -R10 ;  /* 0x000000ffff0ac224 */ /* 0x000fe200078e0a0a */
[----:B------:R-:W-:Y:S01]  /*3350*/  ISETP.GE.AND P4, PT, R0, RZ, PT ;  /* 0x000000ff0000720c */ /* 0x000fe20003f86270 */
[----:B------:R-:W-:Y:S01]  /*3360*/  IMAD R0, R15, R5, R3 ;  /* 0x000000050f007224 */ /* 0x000fe200078e0203 */
[----:B------:R-:W-:Y:S01]  /*3370*/  IABS R3, R4 ;  /* 0x0000000400037213 */ /* 0x000fe20000000000 */
[----:B------:R-:W-:Y:S01]  /*3380*/  IMAD.HI.U32 R2, R19, R9, RZ ;  /* 0x0000000913027227 */ /* 0x000fe200078e00ff */
[----:B------:R0:W-:Y:S01]  /*3390*/  STL [R1+0x148], R10 ;  /* 0x0001480a01007387 */ /* 0x0001e20000100800 */
[----:B------:R-:W-:-:S02]  /*33a0*/  LOP3.LUT R5, R17, 0x160, RZ, 0xfc, !PT ;  /* 0x0000016011057812 */ /* 0x000fc400078efcff */
[--C-:B------:R-:W-:Y:S02]  /*33b0*/  @!P6 IMAD.IADD R11, R11, 0x1, -R15.reuse ;  /* 0x000000010b0be824 */ /* 0x100fe400078e0a0f */
[----:B------:R-:W-:Y:S01]  /*33c0*/  @!P1 IMAD.IADD R7, R7, 0x1, -R15 ;  /* 0x0000000107079824 */ /* 0x000fe200078e0a0f */
[----:B------:R-:W-:Y:S01]  /*33d0*/  ISETP.GT.U32.AND P1, PT, R15, R0, PT ;  /* 0x000000000f00720c */ /* 0x000fe20003f24070 */
[----:B-1----:R-:W-:Y:S01]  /*33e0*/  IMAD.HI.U32 R13, R19, R3, RZ ;  /* 0x00000003130d7227 */ /* 0x002fe200078e00ff */
[----:B------:R-:W-:Y:S02]  /*33f0*/  ISETP.GT.U32.AND P6, PT, R15, R11, PT ;  /* 0x0000000b0f00720c */ /* 0x000fe40003fc4070 */
[----:B0-----:R-:W-:Y:S01]  /*3400*/  LOP3.LUT R10, R17, 0x16c, RZ, 0xfc, !PT ;  /* 0x0000016c110a7812 */ /* 0x001fe200078efcff */
[----:B------:R-:W-:Y:S01]  /*3410*/  IMAD.MOV R2, RZ, RZ, -R2 ;  /* 0x000000ffff027224 */ /* 0x000fe200078e0a02 */
[----:B------:R-:W-:Y:S01]  /*3420*/  IABS R6, R5 ;  /* 0x0000000500067213 */ /* 0x000fe20000000000 */
[----:B------:R-:W-:Y:S01]  /*3430*/  IMAD.MOV R13, RZ, RZ, -R13 ;  /* 0x000000ffff0d7224 */ /* 0x000fe200078e0a0d */
[----:B------:R-:W-:Y:S01]  /*3440*/  IABS R21, R10 ;  /* 0x0000000a00157213 */ /* 0x000fe20000000000 */
[C---:B------:R-:W-:Y:S01]  /*3450*/  IMAD R9, R15.reuse, R2, R9 ;  /* 0x000000020f097224 */ /* 0x040fe200078e0209 */
[----:B------:R-:W-:Y:S01]  /*3460*/  IABS R2, R8 ;  /* 0x0000000800027213 */ /* 0x000fe20000000000 */
[----:B------:R-:W-:-:S02]  /*3470*/  IMAD R3, R15, R13, R3 ;  /* 0x0000000d0f037224 */ /* 0x000fc400078e0203 */
[----:B------:R-:W-:-:S04]  /*3480*/  IMAD.HI.U32 R20, R19, R21, RZ ;  /* 0x0000001513147227 */ /* 0x000fc800078e00ff */
[--C-:B------:R-:W-:Y:S01]  /*3490*/  @!P6 IMAD.IADD R11, R11, 0x1, -R15.reuse ;  /* 0x000000010b0be824 */ /* 0x100fe200078e0a0f */
[C---:B------:R-:W-:Y:S01]  /*34a0*/  ISETP.GT.U32.AND P6, PT, R15.reuse, R9, PT ;  /* 0x000000090f00720c */ /* 0x040fe20003fc4070 */
[----:B------:R-:W-:Y:S01]  /*34b0*/  @!P1 IMAD.IADD R0, R0, 0x1, -R15 ;  /* 0x0000000100009824 */ /* 0x000fe200078e0a0f */
[----:B------:R-:W-:Y:S01]  /*34c0*/  ISETP.GT.U32.AND P1, PT, R15, R3, PT ;  /* 0x000000030f00720c */ /* 0x000fe20003f24070 */
[----:B------:R-:W-:Y:S02]  /*34d0*/  IMAD.MOV R20, RZ, RZ, -R20 ;  /* 0x000000ffff147224 */ /* 0x000fe400078e0a14 */
[----:B------:R-:W-:Y:S01]  /*34e0*/  IMAD.MOV.U32 R23, RZ, RZ, R12 ;  /* 0x000000ffff177224 */ /* 0x000fe200078e000c */
[----:B------:R-:W-:Y:S01]  /*34f0*/  LOP3.LUT R12, R17, 0x158, RZ, 0xfc, !PT ;  /* 0x00000158110c7812 */ /* 0x000fe200078efcff */
[----:B------:R-:W-:Y:S02]  /*3500*/  IMAD R20, R15, R20, R21 ;  /* 0x000000140f147224 */ /* 0x000fe400078e0215 */
[----:B------:R-:W-:Y:S01]  /*3510*/  IMAD.MOV.U32 R21, RZ, RZ, R7 ;  /* 0x000000ffff157224 */ /* 0x000fe200078e0007 */
[----:B------:R-:W-:Y:S01]  /*3520*/  IABS R7, R12 ;  /* 0x0000000c00077213 */ /* 0x000fe20000000000 */
[----:B------:R-:W-:-:S04]  /*3530*/  IMAD.HI.U32 R22, R19, R18, RZ ;  /* 0x0000001213167227 */ /* 0x000fc800078e00ff */
[----:B------:R-:W-:Y:S02]  /*3540*/  @!P0 IMAD.MOV R23, RZ, RZ, -R23 ;  /* 0x000000ffff178224 */ /* 0x000fe400078e0a17 */
[----:B------:R-:W-:Y:S02]  /*3550*/  @!P5 IMAD.MOV R21, RZ, RZ, -R21 ;  /* 0x000000ffff15d224 */ /* 0x000fe400078e0a15 */
[----:B------:R-:W-:Y:S01]  /*3560*/  IMAD.MOV R22, RZ, RZ, -R22 ;  /* 0x000000ffff167224 */ /* 0x000fe200078e0a16 */
[----:B------:R0:W-:Y:S01]  /*3570*/  STL [R1+0x138], R23 ;  /* 0x0001381701007387 */ /* 0x0001e20000100800 */
[--C-:B------:R-:W-:Y:S01]  /*3580*/  @!P6 IMAD.IADD R9, R9, 0x1, -R15.reuse ;  /* 0x000000010909e824 */ /* 0x100fe200078e0a0f */
[----:B------:R-:W-:Y:S01]  /*3590*/  ISETP.GT.U32.AND P6, PT, R15, R20, PT ;  /* 0x000000140f00720c */ /* 0x000fe20003fc4070 */
[----:B------:R-:W-:Y:S01]  /*35a0*/  @!P1 IMAD.IADD R3, R3, 0x1, -R15 ;  /* 0x0000000103039824 */ /* 0x000fe200078e0a0f */
[----:B------:R1:W-:Y:S01]  /*35b0*/  STL [R1+0x134], R21 ;  /* 0x0001341501007387 */ /* 0x0003e20000100800 */
[C---:B------:R-:W-:Y:S01]  /*35c0*/  IMAD R18, R15.reuse, R22, R18 ;  /* 0x000000160f127224 */ /* 0x040fe200078e0212 */
[----:B------:R-:W-:Y:S01]  /*35d0*/  ISETP.GT.U32.AND P1, PT, R15, R0, PT ;  /* 0x000000000f00720c */ /* 0x000fe20003f24070 */
[----:B------:R-:W-:Y:S01]  /*35e0*/  IMAD.HI.U32 R14, R19, R2, RZ ;  /* 0x00000002130e7227 */ /* 0x000fe200078e00ff */
[----:B------:R-:W-:-:S02]  /*35f0*/  ISETP.GT.U32.AND P5, PT, R15, R3, PT ;  /* 0x000000030f00720c */ /* 0x000fc40003fa4070 */
[----:B------:R-:W-:Y:S01]  /*3600*/  ISETP.GT.U32.AND P0, PT, R15, R9, PT ;  /* 0x000000090f00720c */ /* 0x000fe20003f04070 */
[----:B------:R-:W-:Y:S01]  /*3610*/  IMAD.HI.U32 R13, R19, R6, RZ ;  /* 0x00000006130d7227 */ /* 0x000fe200078e00ff */
[----:B0-----:R-:W-:-:S03]  /*3620*/  LOP3.LUT R23, R17, 0x30, RZ, 0xfc, !PT ;  /* 0x0000003011177812 */ /* 0x001fc600078efcff */
[----:B-1----:R-:W-:Y:S02]  /*3630*/  IMAD.MOV.U32 R21, RZ, RZ, R11 ;  /* 0x000000ffff157224 */ /* 0x002fe400078e000b */
[----:B------:R-:W-:Y:S02]  /*3640*/  IMAD.MOV R14, RZ, RZ, -R14 ;  /* 0x000000ffff0e7224 */ /* 0x000fe400078e0a0e */
[----:B------:R-:W-:Y:S01]  /*3650*/  @!P2 IMAD.MOV R21, RZ, RZ, -R21 ;  /* 0x000000ffff15a224 */ /* 0x000fe200078e0a15 */
[C---:B------:R-:W-:Y:S01]  /*3660*/  ISETP.GT.U32.AND P2, PT, R15.reuse, R18, PT ;  /* 0x000000120f00720c */ /* 0x040fe20003f44070 */
[----:B------:R-:W-:Y:S02]  /*3670*/  IMAD.MOV R13, RZ, RZ, -R13 ;  /* 0x000000ffff0d7224 */ /* 0x000fe400078e0a0d */
[--C-:B------:R-:W-:Y:S01]  /*3680*/  @!P6 IMAD.IADD R20, R20, 0x1, -R15.reuse ;  /* 0x000000011414e824 */ /* 0x100fe200078e0a0f */
[----:B------:R0:W-:Y:S01]  /*3690*/  STL [R1+0x130], R21 ;  /* 0x0001301501007387 */ /* 0x0001e20000100800 */
[----:B------:R-:W-:Y:S01]  /*36a0*/  IMAD R2, R15, R14, R2 ;  /* 0x0000000e0f027224 */ /* 0x000fe200078e0202 */
[----:B------:R-:W-:Y:S01]  /*36b0*/  LOP3.LUT R14, R17, 0x15c, RZ, 0xfc, !PT ;  /* 0x0000015c110e7812 */ /* 0x000fe200078efcff */
[C---:B------:R-:W-:Y:S01]  /*36c0*/  IMAD R6, R15.reuse, R13, R6 ;  /* 0x0000000d0f067224 */ /* 0x040fe200078e0206 */
[----:B------:R-:W-:Y:S01]  /*36d0*/  ISETP.GT.U32.AND P6, PT, R15, R20, PT ;  /* 0x000000140f00720c */ /* 0x000fe20003fc4070 */
[--C-:B------:R-:W-:Y:S01]  /*36e0*/  @!P1 IMAD.IADD R0, R0, 0x1, -R15.reuse ;  /* 0x0000000100009824 */ /* 0x100fe200078e0a0f */
[----:B------:R-:W-:Y:S01]  /*36f0*/  IABS R13, R14 ;  /* 0x0000000e000d7213 */ /* 0x000fe20000000000 */
[--C-:B------:R-:W-:Y:S01]  /*3700*/  @!P5 IMAD.IADD R3, R3, 0x1, -R15.reuse ;  /* 0x000000010303d824 */ /* 0x100fe200078e0a0f */
[C---:B------:R-:W-:Y:S01]  /*3710*/  ISETP.GT.U32.AND P5, PT, R15.reuse, R6, PT ;  /* 0x000000060f00720c */ /* 0x040fe20003fa4070 */
[----:B------:R-:W-:Y:S01]  /*3720*/  @!P2 IMAD.IADD R18, R18, 0x1, -R15 ;  /* 0x000000011212a824 */ /* 0x000fe200078e0a0f */
[----:B------:R-:W-:Y:S01]  /*3730*/  ISETP.GT.U32.AND P1, PT, R15, R2, PT ;  /* 0x000000020f00720c */ /* 0x000fe20003f24070 */
[----:B------:R-:W-:Y:S01]  /*3740*/  IMAD.MOV.U32 R22, RZ, RZ, R0 ;  /* 0x000000ffff167224 */ /* 0x000fe200078e0000 */
[----:B------:R-:W-:Y:S01]  /*3750*/  LOP3.LUT R0, R17, 0x154, RZ, 0xfc, !PT ;  /* 0x0000015411007812 */ /* 0x000fe200078efcff */
[----:B------:R-:W-:Y:S01]  /*3760*/  IMAD.MOV.U32 R11, RZ, RZ, R7 ;  /* 0x000000ffff0b7224 */ /* 0x000fe200078e0007 */
[----:B------:R-:W-:Y:S01]  /*3770*/  ISETP.GE.AND P2, PT, R16, RZ, PT ;  /* 0x000000ff1000720c */ /* 0x000fe20003f46270 */
[----:B------:R-:W-:Y:S01]  /*3780*/  @!P0 IMAD.IADD R9, R9, 0x1, -R15 ;  /* 0x0000000109098824 */ /* 0x000fe200078e0a0f */
[----:B------:R-:W-:Y:S01]  /*3790*/  ISETP.GE.AND P0, PT, R4, RZ, PT ;  /* 0x000000ff0400720c */ /* 0x000fe20003f06270 */
[----:B------:R-:W-:-:S04]  /*37a0*/  IMAD.HI.U32 R7, R19, R13, RZ ;  /* 0x0000000d13077227 */ /* 0x000fc800078e00ff */
[----:B------:R-:W-:Y:S01]  /*37b0*/  @!P4 IMAD.MOV R22, RZ, RZ, -R22 ;  /* 0x000000ffff16c224 */ /* 0x000fe200078e0a16 */
[----:B------:R-:W-:Y:S01]  /*37c0*/  ISETP.GT.U32.AND P4, PT, R15, R18, PT ;  /* 0x000000120f00720c */ /* 0x000fe20003f84070 */
[----:B------:R-:W-:-:S03]  /*37d0*/  IMAD.HI.U32 R4, R19, R11, RZ ;  /* 0x0000000b13047227 */ /* 0x000fc600078e00ff */
[----:B------:R1:W-:Y:S01]  /*37e0*/  STL [R1+0x11c], R22 ;  /* 0x00011c1601007387 */ /* 0x0003e20000100800 */
[----:B------:R-:W-:Y:S02]  /*37f0*/  IMAD.MOV R7, RZ, RZ, -R7 ;  /* 0x000000ffff077224 */ /* 0x000fe400078e0a07 */
[----:B------:R-:W-:Y:S01]  /*3800*/  @!P6 IMAD.IADD R20, R20, 0x1, -R15 ;  /* 0x000000011414e824 */ /* 0x000fe200078e0a0f */
[----:B------:R-:W-:Y:S01]  /*3810*/  ISETP.GE.AND P6, PT, R10, RZ, PT ;  /* 0x000000ff0a00720c */ /* 0x000fe20003fc6270 */
[----:B------:R-:W-:Y:S02]  /*3820*/  IMAD.MOV R4, RZ, RZ, -R4 ;  /* 0x000000ffff047224 */ /* 0x000fe400078e0a04 */
[----:B0-----:R-:W-:Y:S02]  /*3830*/  IMAD.MOV.U32 R21, RZ, RZ, R9 ;  /* 0x000000ffff157224 */ /* 0x001fe400078e0009 */
[----:B------:R-:W-:Y:S01]  /*3840*/  IMAD R7, R15, R7, R13 ;  /* 0x000000070f077224 */ /* 0x000fe200078e020d */
[C---:B------:R-:W-:Y:S01]  /*3850*/  LOP3.LUT R13, R17.reuse, 0x14c, RZ, 0xfc, !PT ;  /* 0x0000014c110d7812 */ /* 0x040fe200078efcff */
[----:B------:R-:W-:Y:S01]  /*3860*/  @!P5 IMAD.IADD R6, R6, 0x1, -R15 ;  /* 0x000000010606d824 */ /* 0x000fe200078e0a0f */
[----:B-1----:R-:W-:Y:S01]  /*3870*/  IABS R22, R29 ;  /* 0x0000001d00167213 */ /* 0x002fe20000000000 */
[----:B------:R-:W-:Y:S01]  /*3880*/  IMAD.MOV.U32 R9, RZ, RZ, R3 ;  /* 0x000000ffff097224 */ /* 0x000fe200078e0003 */
[----:B------:R-:W-:Y:S01]  /*3890*/  LOP3.LUT R3, R17, 0x150, RZ, 0xfc, !PT ;  /* 0x0000015011037812 */ /* 0x000fe200078efcff */
[C---:B------:R-:W-:Y:S01]  /*38a0*/  IMAD R4, R15.reuse, R4, R11 ;  /* 0x000000040f047224 */ /* 0x040fe200078e020b */
[C---:B------:R-:W-:Y:S01]  /*38b0*/  ISETP.GT.U32.AND P5, PT, R15.reuse, R6, PT ;  /* 0x000000060f00720c */ /* 0x040fe20003fa4070 */
[----:B------:R-:W-:Y:S01]  /*38c0*/  @!P0 IMAD.MOV R9, RZ, RZ, -R9 ;  /* 0x000000ffff098224 */ /* 0x000fe200078e0a09 */
[C---:B------:R-:W-:Y:S01]  /*38d0*/  ISETP.GT.U32.AND P0, PT, R15.reuse, R7, PT ;  /* 0x000000070f00720c */ /* 0x040fe20003f04070 */
[--C-:B------:R-:W-:Y:S01]  /*38e0*/  @!P1 IMAD.IADD R2, R2, 0x1, -R15.reuse ;  /* 0x0000000102029824 */ /* 0x100fe200078e0a0f */
[----:B------:R-:W-:Y:S01]  /*38f0*/  ISETP.GE.AND P1, PT, R8, RZ, PT ;  /* 0x000000ff0800720c */ /* 0x000fe20003f26270 */
[----:B------:R-:W-:Y:S01]  /*3900*/  @!P4 IMAD.IADD R18, R18, 0x1, -R15 ;  /* 0x000000011212c824 */ /* 0x000fe200078e0a0f */
[C---:B------:R-:W-:Y:S01]  /*3910*/  ISETP.GT.U32.AND P4, PT, R15.reuse, R4, PT ;  /* 0x000000040f00720c */ /* 0x040fe20003f84070 */
[----:B------:R-:W-:Y:S01]  /*3920*/  IMAD.MOV.U32 R8, RZ, RZ, R20 ;  /* 0x000000ffff087224 */ /* 0x000fe200078e0014 */
[----:B------:R-:W-:Y:S01]  /*3930*/  IABS R11, R0 ;  /* 0x00000000000b7213 */ /* 0x000fe20000000000 */
[----:B------:R-:W-:Y:S01]  /*3940*/  @!P3 IMAD.MOV R21, RZ, RZ, -R21 ;  /* 0x000000ffff15b224 */ /* 0x000fe200078e0a15 */
[----:B------:R-:W-:Y:S01]  /*3950*/  ISETP.GT.U32.AND P3, PT, R15, R2, PT ;  /* 0x000000020f00720c */ /* 0x000fe20003f64070 */
[----:B------:R-:W-:Y:S01]  /*3960*/  @!P6 IMAD.MOV R8, RZ, RZ, -R8 ;  /* 0x000000ffff08e224 */ /* 0x000fe200078e0a08 */
[----:B------:R-:W-:Y:S01]  /*3970*/  ISETP.GE.AND P6, PT, R5, RZ, PT ;  /* 0x000000ff0500720c */ /* 0x000fe20003fc6270 */
[----:B------:R-:W-:Y:S01]  /*3980*/  IMAD.HI.U32 R5, R19, R11, RZ ;  /* 0x0000000b13057227 */ /* 0x000fe200078e00ff */
[----:B------:R-:W-:Y:S01]  /*3990*/  STL [R1+0x114], R21 ;  /* 0x0001141501007387 */ /* 0x000fe20000100800 */
[----:B------:R-:W-:-:S02]  /*39a0*/  IABS R16, R3 ;  /* 0x0000000300107213 */ /* 0x000fc40000000000 */
[--C-:B------:R-:W-:Y:S01]  /*39b0*/  @!P5 IMAD.IADD R6, R6, 0x1, -R15.reuse ;  /* 0x000000010606d824 */ /* 0x100fe200078e0a0f */
[----:B------:R-:W-:Y:S01]  /*39c0*/  STL [R1+0x110], R9 ;  /* 0x0001100901007387 */ /* 0x000fe20000100800 */
[----:B------:R-:W-:Y:S01]  /*39d0*/  @!P0 IMAD.IADD R7, R7, 0x1, -R15 ;  /* 0x0000000107078824 */ /* 0x000fe200078e0a0f */
[----:B------:R-:W-:Y:S01]  /*39e0*/  ISETP.GE.AND P5, PT, R12, RZ, PT ;  /* 0x000000ff0c00720c */ /* 0x000fe20003fa6270 */
[----:B------:R-:W-:Y:S01]  /*39f0*/  IMAD.MOV R5, RZ, RZ, -R5 ;  /* 0x000000ffff057224 */ /* 0x000fe200078e0a05 */
[----:B------:R0:W-:Y:S01]  /*3a00*/  STL [R1+0x10c], R8 ;  /* 0x00010c0801007387 */ /* 0x0001e20000100800 */
[----:B------:R-:W-:Y:S01]  /*3a10*/  @!P4 IMAD.IADD R4, R4, 0x1, -R15 ;  /* 0x000000010404c824 */ /* 0x000fe200078e0a0f */
[----:B------:R-:W-:Y:S01]  /*3a20*/  ISETP.GE.AND P0, PT, R0, RZ, PT ;  /* 0x000000ff0000720c */ /* 0x000fe20003f06270 */
[C---:B------:R-:W-:Y:S02]  /*3a30*/  IMAD R11, R15.reuse, R5, R11 ;  /* 0x000000050f0b7224 */ /* 0x040fe400078e020b */
[----:B------:R-:W-:Y:S01]  /*3a40*/  IMAD.MOV.U32 R12, RZ, RZ, R6 ;  /* 0x000000ffff0c7224 */ /* 0x000fe200078e0006 */
[----:B------:R-:W-:Y:S01]  /*3a50*/  ISETP.GT.U32.AND P4, PT, R15, R4, PT ;  /* 0x000000040f00720c */ /* 0x000fe20003f84070 */
[----:B------:R-:W-:-:S04]  /*3a60*/  IMAD.HI.U32 R0, R19, R16, RZ ;  /* 0x0000001013007227 */ /* 0x000fc800078e00ff */
[----:B0-----:R-:W-:Y:S02]  /*3a70*/  IMAD.MOV.U32 R8, RZ, RZ, R18 ;  /* 0x000000ffff087224 */ /* 0x001fe400078e0012 */
[----:B------:R-:W-:Y:S01]  /*3a80*/  @!P6 IMAD.MOV R12, RZ, RZ, -R12 ;  /* 0x000000ffff0ce224 */ /* 0x000fe200078e0a0c */
[C---:B------:R-:W-:Y:S01]  /*3a90*/  ISETP.GT.U32.AND P6, PT, R15.reuse, R11, PT ;  /* 0x0000000b0f00720c */ /* 0x040fe20003fc4070 */
[----:B------:R-:W-:Y:S01]  /*3aa0*/  @!P2 IMAD.MOV R8, RZ, RZ, -R8 ;  /* 0x000000ffff08a224 */ /* 0x000fe200078e0a08 */
[----:B------:R-:W-:Y:S01]  /*3ab0*/  ISETP.GT.U32.AND P2, PT, R15, R7, PT ;  /* 0x000000070f00720c */ /* 0x000fe20003f44070 */
[--C-:B------:R-:W-:Y:S01]  /*3ac0*/  @!P3 IMAD.IADD R2, R2, 0x1, -R15.reuse ;  /* 0x000000010202b824 */ /* 0x100fe200078e0a0f */
[----:B------:R-:W-:Y:S01]  /*3ad0*/  ISETP.GE.AND P3, PT, R14, RZ, PT ;  /* 0x000000ff0e00720c */ /* 0x000fe20003f66270 */
[----:B------:R-:W-:Y:S01]  /*3ae0*/  IMAD.MOV R0, RZ, RZ, -R0 ;  /* 0x000000ffff007224 */ /* 0x000fe200078e0a00 */
[----:B------:R0:W-:Y:S01]  /*3af0*/  STL [R1+0xa8], R8 ;  /* 0x0000a80801007387 */ /* 0x0001e20000100800 */
[----:B------:R-:W-:-:S02]  /*3b00*/  @!P4 IMAD.IADD R4, R4, 0x1, -R15 ;  /* 0x000000010404c824 */ /* 0x000fc400078e0a0f */
[----:B------:R-:W-:Y:S01]  /*3b10*/  IMAD R16, R15, R0, R16 ;  /* 0x000000000f107224 */ /* 0x000fe200078e0210 */
[C---:B------:R-:W-:Y:S01]  /*3b20*/  LOP3.LUT R0, R17.reuse, 0x144, RZ, 0xfc, !PT ;  /* 0x0000014411007812 */ /* 0x040fe200078efcff */
[----:B------:R-:W-:Y:S01]  /*3b30*/  IMAD.MOV.U32 R10, RZ, RZ, R2 ;  /* 0x000000ffff0a7224 */ /* 0x000fe200078e0002 */
[----:B------:R-:W-:Y:S01]  /*3b40*/  LOP3.LUT R2, R17, 0x148, RZ, 0xfc, !PT ;  /* 0x0000014811027812 */ /* 0x000fe200078efcff */
[--C-:B------:R-:W-:Y:S01]  /*3b50*/  @!P6 IMAD.IADD R11, R11, 0x1, -R15.reuse ;  /* 0x000000010b0be824 */ /* 0x100fe200078e0a0f */
[----:B------:R-:W-:Y:S01]  /*3b60*/  ISETP.GT.U32.AND P4, PT, R15, R16, PT ;  /* 0x000000100f00720c */ /* 0x000fe20003f84070 */
[----:B------:R-:W-:Y:S01]  /*3b70*/  @!P2 IMAD.IADD R7, R7, 0x1, -R15 ;  /* 0x000000010707a824 */ /* 0x000fe200078e0a0f */
[----:B------:R-:W-:Y:S01]  /*3b80*/  ISETP.GE.AND P2, PT, R13, RZ, PT ;  /* 0x000000ff0d00720c */ /* 0x000fe20003f46270 */
[----:B------:R-:W-:Y:S01]  /*3b90*/  @!P1 IMAD.MOV R10, RZ, RZ, -R10 ;  /* 0x000000ffff0a9224 */ /* 0x000fe200078e0a0a */
[----:B------:R-:W-:Y:S01]  /*3ba0*/  IABS R13, R13 ;  /* 0x0000000d000d7213 */ /* 0x000fe20000000000 */
[----:B0-----:R-:W-:Y:S01]  /*3bb0*/  IMAD.MOV.U32 R8, RZ, RZ, R7 ;  /* 0x000000ffff087224 */ /* 0x001fe200078e0007 */
[----:B------:R-:W-:Y:S01]  /*3bc0*/  ISETP.GE.AND P1, PT, R3, RZ, PT ;  /* 0x000000ff0300720c */ /* 0x000fe20003f26270 */
[----:B------:R-:W-:Y:S01]  /*3bd0*/  @!P5 IMAD.MOV R4, RZ, RZ, -R4 ;  /* 0x000000ffff04d224 */ /* 0x000fe200078e0a04 */
[----:B------:R-:W-:Y:S01]  /*3be0*/  IABS R3, R2 ;  /* 0x0000000200037213 */ /* 0x000fe20000000000 */
[----:B------:R-:W-:Y:S01]  /*3bf0*/  @!P3 IMAD.MOV R8, RZ, RZ, -R8 ;  /* 0x000000ffff08b224 */ /* 0x000fe200078e0a08 */
[----:B------:R-:W-:Y:S01]  /*3c00*/  ISETP.GT.U32.AND P3, PT, R15, R11, PT ;  /* 0x0000000b0f00720c */ /* 0x000fe20003f64070 */
[----:B------:R-:W-:Y:S01]  /*3c10*/  IMAD.HI.U32 R5, R19, R13, RZ ;  /* 0x0000000d13057227 */ /* 0x000fe200078e00ff */
[----:B------:R-:W-:Y:S01]  /*3c20*/  IABS R6, R0 ;  /* 0x0000000000067213 */ /* 0x000fe20000000000 */
[----:B------:R-:W-:Y:S01]  /*3c30*/  STL [R1+0x14c0], R10 ;  /* 0x0014c00a01007387 */ /* 0x000fe20000100800 */
[----:B------:R-:W-:Y:S01]  /*3c40*/  ISETP.GE.AND P6, PT, R2, RZ, PT ;  /* 0x000000ff0200720c */ /* 0x000fe20003fc6270 */
[----:B------:R-:W-:Y:S01]  /*3c50*/  IMAD.MOV R5, RZ, RZ, -R5 ;  /* 0x000000ffff057224 */ /* 0x000fe200078e0a05 */
[----:B------:R-:W-:Y:S01]  /*3c60*/  ISETP.GE.AND P5, PT, R0, RZ, PT ;  /* 0x000000ff0000720c */ /* 0x000fe20003fa6270 */
[----:B------:R-:W-:Y:S01]  /*3c70*/  @!P4 IMAD.IADD R16, R16, 0x1, -R15 ;  /* 0x000000011010c824 */ /* 0x000fe200078e0a0f */
[----:B------:R-:W-:Y:S01]  /*3c80*/  LOP3.LUT R0, R17, 0x140, RZ, 0xfc, !PT ;  /* 0x0000014011007812 */ /* 0x000fe200078efcff */
[----:B------:R-:W-:Y:S01]  /*3c90*/  IMAD.MOV.U32 R7, RZ, RZ, R3 ;  /* 0x000000ffff077224 */ /* 0x000fe200078e0003 */
[----:B------:R-:W-:Y:S01]  /*3ca0*/  STL [R1+0x14c4], R12 ;  /* 0x0014c40c01007387 */ /* 0x000fe20000100800 */
[C---:B------:R-:W-:Y:S01]  /*3cb0*/  IMAD R13, R15.reuse, R5, R13 ;  /* 0x000000050f0d7224 */ /* 0x040fe200078e020d */
[----:B------:R-:W-:Y:S01]  /*3cc0*/  ISETP.GT.U32.AND P4, PT, R15, R16, PT ;  /* 0x000000100f00720c */ /* 0x000fe20003f84070 */
[C---:B------:R-:W-:Y:S01]  /*3cd0*/  IMAD.HI.U32 R2, R19.reuse, R6, RZ ;  /* 0x0000000613027227 */ /* 0x040fe200078e00ff */
[----:B------:R-:W-:Y:S01]  /*3ce0*/  IABS R5, R0 ;  /* 0x0000000000057213 */ /* 0x000fe20000000000 */
[----:B------:R0:W-:Y:S02]  /*3cf0*/  STL [R1+0xbc], R8 ;  /* 0x0000bc0801007387 */ /* 0x0001e40000100800 */
[----:B------:R-:W-:-:S02]  /*3d00*/  IMAD.HI.U32 R3, R19, R7, RZ ;  /* 0x0000000713037227 */ /* 0x000fc400078e00ff */
[----:B------:R1:W-:Y:S02]  /*3d10*/  STL [R1+0x108], R4 ;  /* 0x0001080401007387 */ /* 0x0003e40000100800 */
[----:B------:R-:W-:Y:S01]  /*3d20*/  @!P3 IMAD.IADD R11, R11, 0x1, -R15 ;  /* 0x000000010b0bb824 */ /* 0x000fe200078e0a0f */
[----:B------:R-:W-:Y:S01]  /*3d30*/  ISETP.GT.U32.AND P3, PT, R15, R13, PT ;  /* 0x0000000d0f00720c */ /* 0x000fe20003f64070 */
[----:B------:R-:W-:Y:S02]  /*3d40*/  IMAD.MOV R2, RZ, RZ, -R2 ;  /* 0x000000ffff027224 */ /* 0x000fe400078e0a02 */
[----:B------:R-:W-:Y:S01]  /*3d50*/  IMAD.MOV R3, RZ, RZ, -R3 ;  /* 0x000000ffff037224 */ /* 0x000fe200078e0a03 */
[----:B0-----:R-:W-:Y:S01]  /*3d60*/  LOP3.LUT R8, R17, 0x13c, RZ, 0xfc, !PT ;  /* 0x0000013c11087812 */ /* 0x001fe200078efcff */
[----:B------:R-:W-:Y:S01]  /*3d70*/  IMAD R6, R15, R2, R6 ;  /* 0x000000020f067224 */ /* 0x000fe200078e0206 */
[----:B------:R-:W-:Y:S01]  /*3d80*/  LOP3.LUT R2, R17, 0x134, RZ, 0xfc, !PT ;  /* 0x0000013411027812 */ /* 0x000fe200078efcff */
[----:B------:R-:W-:Y:S01]  /*3d90*/  IMAD.MOV.U32 R10, RZ, RZ, R11 ;  /* 0x000000ffff0a7224 */ /* 0x000fe200078e000b */
[----:B------:R-:W-:Y:S01]  /*3da0*/  IABS R14, R8 ;  /* 0x00000008000e7213 */ /* 0x000fe20000000000 */
[----:B------:R-:W-:Y:S01]  /*3db0*/  IMAD R7, R15, R3, R7 ;  /* 0x000000030f077224 */ /* 0x000fe200078e0207 */
[----:B------:R-:W-:Y:S01]  /*3dc0*/  LOP3.LUT R3, R17, 0x138, RZ, 0xfc, !PT ;  /* 0x0000013811037812 */ /* 0x000fe200078efcff */
[----:B------:R-:W-:Y:S01]  /*3dd0*/  @!P0 IMAD.MOV R10, RZ, RZ, -R10 ;  /* 0x000000ffff0a8224 */ /* 0x000fe200078e0a0a */
[C---:B------:R-:W-:Y:S01]  /*3de0*/  ISETP.GT.U32.AND P0, PT, R15.reuse, R6, PT ;  /* 0x000000060f00720c */ /* 0x040fe20003f04070 */
[--C-:B------:R-:W-:Y:S01]  /*3df0*/  @!P4 IMAD.IADD R16, R16, 0x1, -R15.reuse ;  /* 0x000000011010c824 */ /* 0x100fe200078e0a0f */
[----:B------:R-:W-:Y:S01]  /*3e00*/  ISETP.GT.U32.AND P4, PT, R15, R7, PT ;  /* 0x000000070f00720c */ /* 0x000fe20003f84070 */
[----:B------:R-:W-:Y:S01]  /*3e10*/  @!P3 IMAD.IADD R13, R13, 0x1, -R15 ;  /* 0x000000010d0db824 */ /* 0x000fe200078e0a0f */
[----:B------:R0:W-:Y:S01]  /*3e20*/  STL [R1+0x104], R10 ;  /* 0x0001040a01007387 */ /* 0x0001e20000100800 */
[----:B------:R-:W-:Y:S01]  /*3e30*/  IMAD.HI.U32 R11, R19, R5, RZ ;  /* 0x00000005130b7227 */ /* 0x000fe200078e00ff */
[----:B------:R-:W-:-:S02]  /*3e40*/  IABS R9, R3 ;  /* 0x0000000300097213 */ /* 0x000fc40000000000 */
[----:B------:R-:W-:Y:S01]  /*3e50*/  ISETP.GT.U32.AND P3, PT, R15, R13, PT ;  /* 0x0000000d0f00720c */ /* 0x000fe20003f64070 */
[----:B------:R-:W-:Y:S01]  /*3e60*/  IMAD.MOV R11, RZ, RZ, -R11 ;  /* 0x000000ffff0b7224 */ /* 0x000fe200078e0a0b */
[----:B-1----:R-:W-:-:S03]  /*3e70*/  IABS R4, R2 ;  /* 0x0000000200047213 */ /* 0x002fc60000000000 */
[--C-:B------:R-:W-:Y:S02]  /*3e80*/  @!P0 IMAD.IADD R6, R6, 0x1, -R15.reuse ;  /* 0x0000000106068824 */ /* 0x100fe400078e0a0f */
[----:B0-----:R-:W-:Y:S02]  /*3e90*/  IMAD.MOV.U32 R10, RZ, RZ, R16 ;  /* 0x000000ffff0a7224 */ /* 0x001fe400078e0010 */
[----:B------:R-:W-:Y:S01]  /*3ea0*/  @!P4 IMAD.IADD R7, R7, 0x1, -R15 ;  /* 0x000000010707c824 */ /* 0x000fe200078e0a0f */
[C---:B------:R-:W-:Y:S01]  /*3eb0*/  ISETP.GT.U32.AND P0, PT, R15.reuse, R6, PT ;  /* 0x000000060f00720c */ /* 0x040fe20003f04070 */
[----:B------:R-:W-:Y:S01]  /*3ec0*/  @!P1 IMAD.MOV R10, RZ, RZ, -R10 ;  /* 0x000000ffff0a9224 */ /* 0x000fe200078e0a0a */
[----:B------:R-:W-:Y:S01]  /*3ed0*/  ISETP.GE.AND P1, PT, R0, RZ, PT ;  /* 0x000000ff0000720c */ /* 0x000fe20003f26270 */
[C---:B------:R-:W-:Y:S01]  /*3ee0*/  IMAD R0, R15.reuse, R11, R5 ;  /* 0x0000000b0f007224 */ /* 0x040fe200078e0205 */
[----:B------:R-:W-:Y:S01]  /*3ef0*/  ISETP.GT.U32.AND P4, PT, R15, R7, PT ;  /* 0x000000070f00720c */ /* 0x000fe20003f84070 */
[----:B------:R-:W-:Y:S01]  /*3f00*/  @!P3 IMAD.IADD R13, R13, 0x1, -R15 ;  /* 0x000000010d0db824 */ /* 0x000fe200078e0a0f */
[----:B------:R0:W-:Y:S01]  /*3f10*/  STL [R1+0x100], R10 ;  /* 0x0001000a01007387 */ /* 0x0001e20000100800 */
[----:B------:R-:W-:Y:S01]  /*3f20*/  IMAD.HI.U32 R5, R19, R9, RZ ;  /* 0x0000000913057227 */ /* 0x000fe200078e00ff */
[----:B------:R-:W-:-:S03]  /*3f30*/  ISETP.GT.U32.AND P3, PT, R15, R0, PT ;  /* 0x000000000f00720c */ /* 0x000fc60003f64070 */
[----:B------:R-:W-:-:S04]  /*3f40*/  IMAD.HI.U32 R16, R19, R14, RZ ;  /* 0x0000000e13107227 */ /* 0x000fc800078e00ff */
[----:B------:R-:W-:-:S04]  /*3f50*/  IMAD.HI.U32 R11, R19, R4, RZ ;  /* 0x00000004130b7227 */ /* 0x000fc800078e00ff */
[----:B0-----:R-:W-:Y:S02]  /*3f60*/  IMAD.MOV.U32 R10, RZ, RZ, R13 ;  /* 0x000000ffff0a7224 */ /* 0x001fe400078e000d */
[----:B------:R-:W-:Y:S02]  /*3f70*/  IMAD.MOV R5, RZ, RZ, -R5 ;  /* 0x000000ffff057224 */ /* 0x000fe400078e0a05 */
[----:B------:R-:W-:Y:S02]  /*3f80*/  @!P2 IMAD.MOV R10, RZ, RZ, -R10 ;  /* 0x000000ffff0aa224 */ /* 0x000fe400078e0a0a */
[----:B------:R-:W-:Y:S02]  /*3f90*/  IMAD.MOV R16, RZ, RZ, -R16 ;  /* 0x000000ffff107224 */ /* 0x000fe400078e0a10 */
[----:B------:R-:W-:Y:S01]  /*3fa0*/  IMAD.MOV R11, RZ, RZ, -R11 ;  /* 0x000000ffff0b7224 */ /* 0x000fe200078e0a0b */
[----:B------:R0:W-:Y:S01]  /*3fb0*/  STL [R1+0xec], R10 ;  /* 0x0000ec0a01007387 */ /* 0x0001e20000100800 */
[----:B------:R-:W-:Y:S01]  /*3fc0*/  IMAD R9, R15, R5, R9 ;  /* 0x000000050f097224 */ /* 0x000fe200078e0209 */
[----:B------:R-:W-:Y:S01]  /*3fd0*/  LOP3.LUT R5, R17, 0x130, RZ, 0xfc, !PT ;  /* 0x0000013011057812 */ /* 0x000fe200078efcff */
[----:B------:R-:W-:-:S02]  /*3fe0*/  @!P0 IMAD.IADD R6, R6, 0x1, -R15 ;  /* 0x0000000106068824 */ /* 0x000fc400078e0a0f */
[--C-:B------:R-:W-:Y:S01]  /*3ff0*/  @!P4 IMAD.IADD R7, R7, 0x1, -R15.reuse ;  /* 0x000000010707c824 */ /* 0x100fe200078e0a0f */
[----:B------:R-:W-:Y:S01]  /*4000*/  ISETP.GE.AND P4, PT, R8, RZ, PT ;  /* 0x000000ff0800720c */ /* 0x000fe20003f86270 */
[C---:B------:R-:W-:Y:S01]  /*4010*/  IMAD R8, R15.reuse, R16, R14 ;  /* 0x000000100f087224 */ /* 0x040fe200078e020e */
[C---:B------:R-:W-:Y:S01]  /*4020*/  ISETP.GT.U32.AND P0, PT, R15.reuse, R9, PT ;  /* 0x000000090f00720c */ /* 0x040fe20003f04070 */
[C---:B------:R-:W-:Y:S01]  /*4030*/  IMAD R4, R15.reuse, R11, R4 ;  /* 0x0000000b0f047224 */ /* 0x040fe200078e0204 */
[----:B------:R-:W-:Y:S01]  /*4040*/  IABS R11, R5 ;  /* 0x00000005000b7213 */ /* 0x000fe20000000000 */
[----:B0-----:R-:W-:Y:S01]  /*4050*/  IMAD.MOV.U32 R10, RZ, RZ, R6 ;  /* 0x000000ffff0a7224 */ /* 0x001fe200078e0006 */
[C---:B------:R-:W-:Y:S01]  /*4060*/  ISETP.GT.U32.AND P2, PT, R15.reuse, R8, PT ;  /* 0x000000080f00720c */ /* 0x040fe20003f44070 */
[----:B------:R-:W-:Y:S02]  /*4070*/  @!P3 IMAD.IADD R0, R0, 0x1, -R15 ;  /* 0x000000010000b824 */ /* 0x000fe400078e0a0f */
[----:B------:R-:W-:Y:S01]  /*4080*/  @!P5 IMAD.MOV R10, RZ, RZ, -R10 ;  /* 0x000000ffff0ad224 */ /* 0x000fe200078e0a0a */
[C---:B------:R-:W-:Y:S01]  /*4090*/  ISETP.GT.U32.AND P5, PT, R15.reuse, R4, PT ;  /* 0x000000040f00720c */ /* 0x040fe20003fa4070 */
[----:B------:R-:W-:Y:S01]  /*40a0*/  IMAD.MOV.U32 R12, RZ, RZ, R7 ;  /* 0x000000ffff0c7224 */ /* 0x000fe200078e0007 */
[----:B------:R-:W-:Y:S01]  /*40b0*/  ISETP.GT.U32.AND P3, PT, R15, R0, PT ;  /* 0x000000000f00720c */ /* 0x000fe20003f64070 */
[----:B------:R-:W-:-:S02]  /*40c0*/  IMAD.MOV.U32 R7, RZ, RZ, R11 ;  /* 0x000000ffff077224 */ /* 0x000fc400078e000b */
[----:B------:R-:W-:Y:S01]  /*40d0*/  @!P6 IMAD.MOV R12, RZ, RZ, -R12 ;  /* 0x000000ffff0ce224 */ /* 0x000fe200078e0a0c */
[----:B------:R-:W-:Y:S01]  /*40e0*/  ISETP.GE.AND P6, PT, R3, RZ, PT ;  /* 0x000000ff0300720c */ /* 0x000fe20003fc6270 */
[----:B------:R-:W-:Y:S01]  /*40f0*/  IMAD.HI.U32 R6, R19, R7, RZ ;  /* 0x0000000713067227 */ /* 0x000fe200078e00ff */
[----:B------:R-:W-:Y:S02]  /*4100*/  LOP3.LUT R3, R17, 0x12c, RZ, 0xfc, !PT ;  /* 0x0000012c11037812 */ /* 0x000fe400078efcff */
[----:B------:R-:W-:Y:S01]  /*4110*/  STL [R1+0xf4], R12 ;  /* 0x0000f40c01007387 */ /* 0x000fe20000100800 */
[--C-:B------:R-:W-:Y:S01]  /*4120*/  @!P0 IMAD.IADD R9, R9, 0x1, -R15.reuse ;  /* 0x0000000109098824 */ /* 0x100fe200078e0a0f */
[----:B------:R-:W-:Y:S01]  /*4130*/  IABS R11, R3 ;  /* 0x00000003000b7213 */ /* 0x000fe20000000000 */
[----:B------:R-:W-:Y:S01]  /*4140*/  IMAD.MOV R6, RZ, RZ, -R6 ;  /* 0x000000ffff067224 */ /* 0x000fe200078e0a06 */
[----:B------:R0:W-:Y:S01]  /*4150*/  STL [R1+0xf8], R10 ;  /* 0x0000f80a01007387 */ /* 0x0001e20000100800 */
[--C-:B------:R-:W-:Y:S01]  /*4160*/  @!P2 IMAD.IADD R8, R8, 0x1, -R15.reuse ;  /* 0x000000010808a824 */ /* 0x100fe200078e0a0f */
[----:B------:R-:W-:Y:S01]  /*4170*/  ISETP.GE.AND P2, PT, R5, RZ, PT ;  /* 0x000000ff0500720c */ /* 0x000fe20003f46270 */
[--C-:B------:R-:W-:Y:S01]  /*4180*/  @!P5 IMAD.IADD R4, R4, 0x1, -R15.reuse ;  /* 0x000000010404d824 */ /* 0x100fe200078e0a0f */
[C---:B------:R-:W-:Y:S01]  /*4190*/  ISETP.GT.U32.AND P5, PT, R15.reuse, R9, PT ;  /* 0x000000090f00720c */ /* 0x040fe20003fa4070 */
[----:B------:R-:W-:Y:S01]  /*41a0*/  @!P3 IMAD.IADD R0, R0, 0x1, -R15 ;  /* 0x000000010000b824 */ /* 0x000fe200078e0a0f */
[C---:B------:R-:W-:Y:S01]  /*41b0*/  ISETP.GT.U32.AND P0, PT, R15.reuse, R8, PT ;  /* 0x000000080f00720c */ /* 0x040fe20003f04070 */
[----:B------:R-:W-:Y:S01]  /*41c0*/  IMAD R7, R15, R6, R7 ;  /* 0x000000060f077224 */ /* 0x000fe200078e0207 */
[----:B------:R-:W-:Y:S01]  /*41d0*/  ISETP.GE.AND P3, PT, R2, RZ, PT ;  /* 0x000000ff0200720c */ /* 0x000fe20003f66270 */
[----:B------:R-:W-:Y:S01]  /*41e0*/  IMAD.HI.U32 R6, R19, R11, RZ ;  /* 0x0000000b13067227 */ /* 0x000fe200078e00ff */
[----:B------:R-:W-:-:S02]  /*41f0*/  LOP3.LUT R5, R17, 0x120, RZ, 0xfc, !PT ;  /* 0x0000012011057812 */ /* 0x000fc400078efcff */
[C---:B------:R-:W-:Y:S01]  /*4200*/  LOP3.LUT R2, R17.reuse, 0x128, RZ, 0xfc, !PT ;  /* 0x0000012811027812 */ /* 0x040fe200078efcff */
[----:B0-----:R-:W-:Y:S01]  /*4210*/  IMAD.MOV.U32 R10, RZ, RZ, R0 ;  /* 0x000000ffff0a7224 */ /* 0x001fe200078e0000 */
[----:B------:R-:W-:Y:S01]  /*4220*/  IABS R14, R5 ;  /* 0x00000005000e7213 */ /* 0x000fe20000000000 */
[----:B------:R-:W-:Y:S01]  /*4230*/  IMAD.MOV R6, RZ, RZ, -R6 ;  /* 0x000000ffff067224 */ /* 0x000fe200078e0a06 */
[----:B------:R-:W-:Y:S01]  /*4240*/  LOP3.LUT R0, R17, 0x124, RZ, 0xfc, !PT ;  /* 0x0000012411007812 */ /* 0x000fe200078efcff */
[----:B------:R-:W-:Y:S01]  /*4250*/  @!P1 IMAD.MOV R10, RZ, RZ, -R10 ;  /* 0x000000ffff0a9224 */ /* 0x000fe200078e0a0a */
[C---:B------:R-:W-:Y:S01]  /*4260*/  ISETP.GT.U32.AND P1, PT, R15.reuse, R4, PT ;  /* 0x000000040f00720c */ /* 0x040fe20003f24070 */
[----:B------:R-:W-:Y:S01]  /*4270*/  IMAD R11, R15, R6, R11 ;  /* 0x000000060f0b7224 */ /* 0x000fe200078e020b */
[----:B------:R-:W-:Y:S01]  /*4280*/  IABS R13, R2 ;  /* 0x00000002000d7213 */ /* 0x000fe20000000000 */
[--C-:B------:R-:W-:Y:S01]  /*4290*/  @!P5 IMAD.IADD R9, R9, 0x1, -R15.reuse ;  /* 0x000000010909d824 */ /* 0x100fe200078e0a0f */
[----:B------:R-:W-:Y:S01]  /*42a0*/  IABS R6, R0 ;  /* 0x0000000000067213 */ /* 0x000fe20000000000 */
[----:B------:R-:W-:Y:S01]  /*42b0*/  @!P0 IMAD.IADD R8, R8, 0x1, -R15 ;  /* 0x0000000108088824 */ /* 0x000fe200078e0a0f */
[C---:B------:R-:W-:Y:S01]  /*42c0*/  ISETP.GT.U32.AND P5, PT, R15.reuse, R11, PT ;  /* 0x0000000b0f00720c */ /* 0x040fe20003fa4070 */
[----:B------:R0:W-:Y:S01]  /*42d0*/  STL [R1+0xfc], R10 ;  /* 0x0000fc0a01007387 */ /* 0x0001e20000100800 */
[----:B------:R-:W-:Y:S01]  /*42e0*/  ISETP.GT.U32.AND P0, PT, R15, R7, PT ;  /* 0x000000070f00720c */ /* 0x000fe20003f04070 */
[----:B------:R-:W-:-:S04]  /*42f0*/  IMAD.HI.U32 R16, R19, R6, RZ ;  /* 0x0000000613107227 */ /* 0x000fc800078e00ff */
[----:B------:R-:W-:Y:S01]  /*4300*/  @!P1 IMAD.IADD R4, R4, 0x1, -R15 ;  /* 0x0000000104049824 */ /* 0x000fe200078e0a0f */
[----:B------:R-:W-:Y:S01]  /*4310*/  ISETP.GE.AND P1, PT, R3, RZ, PT ;  /* 0x000000ff0300720c */ /* 0x000fe20003f26270 */
[----:B------:R-:W-:Y:S02]  /*4320*/  IMAD.MOV.U32 R3, RZ, RZ, R14 ;  /* 0x000000ffff037224 */ /* 0x000fe400078e000e */
[----:B------:R-:W-:-:S04]  /*4330*/  IMAD.HI.U32 R14, R19, R13, RZ ;  /* 0x0000000d130e7227 */ /* 0x000fc800078e00ff */
[--C-:B------:R-:W-:Y:S02]  /*4340*/  @!P5 IMAD.IADD R11, R11, 0x1, -R15.reuse ;  /* 0x000000010b0bd824 */ /* 0x100fe400078e0a0f */
[----:B------:R-:W-:Y:S02]  /*4350*/  IMAD.MOV R14, RZ, RZ, -R14 ;  /* 0x000000ffff0e7224 */ /* 0x000fe400078e0a0e */
[----:B------:R-:W-:Y:S01]  /*4360*/  @!P0 IMAD.IADD R7, R7, 0x1, -R15 ;  /* 0x0000000107078824 */ /* 0x000fe200078e0a0f */
[----:B------:R-:W-:Y:S01]  /*4370*/  ISETP.GE.AND P0, PT, R2, RZ, PT ;  /* 0x000000ff0200720c */ /* 0x000fe20003f06270 */
[----:B0-----:R-:W-:Y:S01]  /*4380*/  IMAD.MOV.U32 R10, RZ, RZ, R8 ;  /* 0x000000ffff0a7224 */ /* 0x001fe200078e0008 */
[----:B------:R-:W-:Y:S01]  /*4390*/  ISETP.GT.U32.AND P5, PT, R15, R11, PT ;  /* 0x0000000b0f00720c */ /* 0x000fe20003fa4070 */
[----:B------:R-:W-:-:S04]  /*43a0*/  IMAD.HI.U32 R2, R19, R3, RZ ;  /* 0x0000000313027227 */ /* 0x000fc800078e00ff */
[----:B------:R-:W-:Y:S02]  /*43b0*/  IMAD.MOV R8, RZ, RZ, -R16 ;  /* 0x000000ffff087224 */ /* 0x000fe400078e0a10 */
[----:B------:R-:W-:Y:S01]  /*43c0*/  IMAD R13, R15, R14, R13 ;  /* 0x0000000e0f0d7224 */ /* 0x000fe200078e020d */
[----:B------:R-:W-:Y:S01]  /*43d0*/  LOP3.LUT R14, R17, 0x11c, RZ, 0xfc, !PT ;  /* 0x0000011c110e7812 */ /* 0x000fe200078efcff */
[----:B------:R-:W-:Y:S01]  /*43e0*/  @!P4 IMAD.MOV R10, RZ, RZ, -R10 ;  /* 0x000000ffff0ac224 */ /* 0x000fe200078e0a0a */
[C---:B------:R-:W-:Y:S01]  /*43f0*/  ISETP.GT.U32.AND P4, PT, R15.reuse, R7, PT ;  /* 0x000000070f00720c */ /* 0x040fe20003f84070 */
[----:B------:R-:W-:Y:S02]  /*4400*/  IMAD.MOV R2, RZ, RZ, -R2 ;  /* 0x000000ffff027224 */ /* 0x000fe400078e0a02 */
[C---:B------:R-:W-:Y:S01]  /*4410*/  IMAD R6, R15.reuse, R8, R6 ;  /* 0x000000080f067224 */ /* 0x040fe200078e0206 */
[----:B------:R0:W-:Y:S01]  /*4420*/  STL [R1+0xf0], R10 ;  /* 0x0000f00a01007387 */ /* 0x0001e20000100800 */
[----:B------:R-:W-:Y:S01]  /*4430*/  @!P6 IMAD.MOV R9, RZ, RZ, -R9 ;  /* 0x000000ffff09e224 */ /* 0x000fe200078e0a09 */
[C---:B------:R-:W-:Y:S01]  /*4440*/  ISETP.GT.U32.AND P6, PT, R15.reuse, R13, PT ;  /* 0x0000000d0f00720c */ /* 0x040fe20003fc4070 */
[C---:B------:R-:W-:Y:S01]  /*4450*/  IMAD R3, R15.reuse, R2, R3 ;  /* 0x000000020f037224 */ /* 0x040fe200078e0203 */
[----:B------:R-:W-:Y:S01]  /*4460*/  IABS R2, R14 ;  /* 0x0000000e00027213 */ /* 0x000fe20000000000 */
[----:B------:R-:W-:Y:S01]  /*4470*/  @!P3 IMAD.MOV R4, RZ, RZ, -R4 ;  /* 0x000000ffff04b224 */ /* 0x000fe200078e0a04 */
[----:B------:R-:W-:Y:S01]  /*4480*/  ISETP.GT.U32.AND P3, PT, R15, R6, PT ;  /* 0x000000060f00720c */ /* 0x000fe20003f64070 */
[--C-:B------:R-:W-:Y:S01]  /*4490*/  @!P5 IMAD.IADD R11, R11, 0x1, -R15.reuse ;  /* 0x000000010b0bd824 */ /* 0x100fe200078e0a0f */
[----:B------:R-:W-:Y:S01]  /*44a0*/  ISETP.GT.U32.AND P5, PT, R15, R3, PT ;  /* 0x000000030f00720c */ /* 0x000fe20003fa4070 */
[----:B------:R-:W-:Y:S01]  /*44b0*/  @!P4 IMAD.IADD R7, R7, 0x1, -R15 ;  /* 0x000000010707c824 */ /* 0x000fe200078e0a0f */
[----:B------:R-:W-:Y:S01]  /*44c0*/  ISETP.GE.AND P4, PT, R0, RZ, PT ;  /* 0x000000ff0000720c */ /* 0x000fe20003f86270 */
[----:B------:R-:W-:Y:S01]  /*44d0*/  STL [R1+0xe0], R9 ;  /* 0x0000e00901007387 */ /* 0x000fe20000100800 */
[C---:B------:R-:W-:Y:S01]  /*44e0*/  LOP3.LUT R0, R17.reuse, 0x118, RZ, 0xfc, !PT ;  /* 0x0000011811007812 */ /* 0x040fe200078efcff */
[----:B0-----:R-:W-:Y:S01]  /*44f0*/  IMAD.MOV.U32 R10, RZ, RZ, R11 ;  /* 0x000000ffff0a7224 */ /* 0x001fe200078e000b */
[----:B------:R-:W-:Y:S01]  /*4500*/  LOP3.LUT R8, R17, 0x114, RZ, 0xfc, !PT ;  /* 0x0000011411087812 */ /* 0x000fe200078efcff */
[----:B------:R-:W-:Y:S01]  /*4510*/  @!P6 IMAD.IADD R13, R13, 0x1, -R15 ;  /* 0x000000010d0de824 */ /* 0x000fe200078e0a0f */
[----:B------:R0:W-:Y:S01]  /*4520*/  STL [R1+0xe4], R4 ;  /* 0x0000e40401007387 */ /* 0x0001e20000100800 */
[----:B------:R-:W-:Y:S01]  /*4530*/  ISETP.GE.AND P6, PT, R5, RZ, PT ;  /* 0x000000ff0500720c */ /* 0x000fe20003fc6270 */
[----:B------:R-:W-:Y:S01]  /*4540*/  IMAD.HI.U32 R5, R19, R2, RZ ;  /* 0x0000000213057227 */ /* 0x000fe200078e00ff */
[----:B------:R-:W-:-:S03]  /*4550*/  IABS R18, R8 ;  /* 0x0000000800127213 */ /* 0x000fc60000000000 */
[--C-:B------:R-:W-:Y:S01]  /*4560*/  @!P3 IMAD.IADD R6, R6, 0x1, -R15.reuse ;  /* 0x000000010606b824 */ /* 0x100fe200078e0a0f */
[----:B------:R-:W-:Y:S01]  /*4570*/  ISETP.GT.U32.AND P3, PT, R15, R13, PT ;  /* 0x0000000d0f00720c */ /* 0x000fe20003f64070 */
[----:B------:R-:W-:Y:S01]  /*4580*/  @!P5 IMAD.IADD R3, R3, 0x1, -R15 ;  /* 0x000000010303d824 */ /* 0x000fe200078e0a0f */
[----:B0-----:R-:W-:Y:S01]  /*4590*/  IABS R4, R0 ;  /* 0x0000000000047213 */ /* 0x001fe20000000000 */
[----:B------:R-:W-:Y:S01]  /*45a0*/  IMAD.MOV.U32 R9, RZ, RZ, R7 ;  /* 0x000000ffff097224 */ /* 0x000fe200078e0007 */
[----:B------:R-:W-:Y:S01]  /*45b0*/  ISETP.GT.U32.AND P5, PT, R15, R6, PT ;  /* 0x000000060f00720c */ /* 0x000fe20003fa4070 */
[----:B------:R-:W-:Y:S02]  /*45c0*/  IMAD.MOV R5, RZ, RZ, -R5 ;  /* 0x000000ffff057224 */ /* 0x000fe400078e0a05 */
[----:B------:R-:W-:-:S04]  /*45d0*/  IMAD.HI.U32 R7, R19, R4, RZ ;  /* 0x0000000413077227 */ /* 0x000fc800078e00ff */
[----:B------:R-:W-:Y:S01]  /*45e0*/  IMAD R2, R15, R5, R2 ;  /* 0x000000050f027224 */ /* 0x000fe200078e0202 */
[----:B------:R-:W-:Y:S01]  /*45f0*/  LOP3.LUT R5, R17, 0x110, RZ, 0xfc, !PT ;  /* 0x0000011011057812 */ /* 0x000fe200078efcff */
[----:B------:R-:W-:Y:S02]  /*4600*/  IMAD.MOV R7, RZ, RZ, -R7 ;  /* 0x000000ffff077224 */ /* 0x000fe400078e0a07 */
[--C-:B------:R-:W-:Y:S01]  /*4610*/  @!P3 IMAD.IADD R13, R13, 0x1, -R15.reuse ;  /* 0x000000010d0db824 */ /* 0x100fe200078e0a0f */
[C---:B------:R-:W-:Y:S01]  /*4620*/  ISETP.GT.U32.AND P3, PT, R15.reuse, R2, PT ;  /* 0x000000020f00720c */ /* 0x040fe20003f64070 */
[----:B------:R-:W-:Y:S01]  /*4630*/  IMAD R4, R15, R7, R4 ;  /* 0x000000070f047224 */ /* 0x000fe200078e0204 */
[----:B------:R-:W-:Y:S01]  /*4640*/  IABS R7, R5 ;  /* 0x0000000500077213 */ /* 0x000fe20000000000 */
[----:B------:R-:W-:Y:S02]  /*4650*/  @!P5 IMAD.IADD R6, R6, 0x1, -R15 ;  /* 0x000000010606d824 */ /* 0x000fe400078e0a0f */
[----:B------:R-:W-:Y:S01]  /*4660*/  IMAD.HI.U32 R20, R19, R18, RZ ;  /* 0x0000001213147227 */ /* 0x000fe200078e00ff */
[----:B------:R-:W-:-:S03]  /*4670*/  ISETP.GT.U32.AND P5, PT, R15, R4, PT ;  /* 0x000000040f00720c */ /* 0x000fc60003fa4070 */
[----:B------:R-:W-:Y:S01]  /*4680*/  @!P2 IMAD.MOV R9, RZ, RZ, -R9 ;  /* 0x000000ffff09a224 */ /* 0x000fe200078e0a09 */
[----:B------:R-:W-:Y:S01]  /*4690*/  ISETP.GT.U32.AND P2, PT, R15, R3, PT ;  /* 0x000000030f00720c */ /* 0x000fe20003f44070 */
[----:B------:R-:W-:Y:S02]  /*46a0*/  IMAD.MOV R20, RZ, RZ, -R20 ;  /* 0x000000ffff147224 */ /* 0x000fe400078e0a14 */
[--C-:B------:R-:W-:Y:S01]  /*46b0*/  @!P3 IMAD.IADD R2, R2, 0x1, -R15.reuse ;  /* 0x000000010202b824 */ /* 0x100fe200078e0a0f */
[----:B------:R-:W-:Y:S01]  /*46c0*/  ISETP.GE.AND P3, PT, R0, RZ, PT ;  /* 0x000000ff0000720c */ /* 0x000fe20003f66270 */
[----:B------:R-:W-:Y:S01]  /*46d0*/  IMAD.HI.U32 R16, R19, R7, RZ ;  /* 0x0000000713107227 */ /* 0x000fe200078e00ff */
[----:B------:R0:W-:Y:S03]  /*46e0*/  STL [R1+0xe8], R9 ;  /* 0x0000e80901007387 */ /* 0x0001e60000100800 */
[----:B------:R-:W-:Y:S01]  /*46f0*/  @!P5 IMAD.IADD R4, R4, 0x1, -R15 ;  /* 0x000000010404d824 */ /* 0x000fe200078e0a0f */
[C---:B------:R-:W-:Y:S01]  /*4700*/  ISETP.GT.U32.AND P5, PT, R15.reuse, R2, PT ;  /* 0x000000020f00720c */ /* 0x040fe20003fa4070 */
[----:B------:R-:W-:-:S02]  /*4710*/  IMAD R0, R15, R20, R18 ;  /* 0x000000140f007224 */ /* 0x000fc400078e0212 */
[----:B------:R-:W-:Y:S02]  /*4720*/  IMAD.MOV R16, RZ, RZ, -R16 ;  /* 0x000000ffff107224 */ /* 0x000fe400078e0a10 */
[----:B------:R-:W-:Y:S01]  /*4730*/  IMAD.MOV.U32 R12, RZ, RZ, R13 ;  /* 0x000000ffff0c7224 */ /* 0x000fe200078e000d */
[----:B0-----:R-:W-:Y:S01]  /*4740*/  LOP3.LUT R9, R17, 0x10c, RZ, 0xfc, !PT ;  /* 0x0000010c11097812 */ /* 0x001fe200078efcff */
[----:B------:R-:W-:Y:S01]  /*4750*/  @!P1 IMAD.MOV R10, RZ, RZ, -R10 ;  /* 0x000000ffff0a9224 */ /* 0x000fe200078e0a0a */
[C---:B------:R-:W-:Y:S01]  /*4760*/  ISETP.GT.U32.AND P1, PT, R15.reuse, R0, PT ;  /* 0x000000000f00720c */ /* 0x040fe20003f24070 */
[----:B------:R-:W-:Y:S02]  /*4770*/  IMAD R7, R15, R16, R7 ;  /* 0x000000100f077224 */ /* 0x000fe400078e0207 */
[--C-:B------:R-:W-:Y:S01]  /*4780*/  @!P2 IMAD.IADD R3, R3, 0x1, -R15.reuse ;  /* 0x000000010303a824 */ /* 0x100fe200078e0a0f */
[----:B------:R-:W-:Y:S01]  /*4790*/  ISETP.GE.AND P2, PT, R14, RZ, PT ;  /* 0x000000ff0e00720c */ /* 0x000fe20003f46270 */
[----:B------:R-:W-:Y:S01]  /*47a0*/  @!P0 IMAD.MOV R12, RZ, RZ, -R12 ;  /* 0x000000ffff0c8224 */ /* 0x000fe200078e0a0c */
[----:B------:R-:W-:Y:S01]  /*47b0*/  IABS R14, R9 ;  /* 0x00000009000e7213 */ /* 0x000fe20000000000 */
[----:B------:R-:W-:Y:S01]  /*47c0*/  @!P5 IMAD.IADD R2, R2, 0x1, -R15 ;  /* 0x000000010202d824 */ /* 0x000fe200078e0a0f */
[C---:B------:R-:W-:Y:S01]  /*47d0*/  ISETP.GT.U32.AND P0, PT, R15.reuse, R4, PT ;  /* 0x000000040f00720c */ /* 0x040fe20003f04070 */
[----:B------:R0:W-:Y:S01]  /*47e0*/  STL [R1+0xdc], R10 ;  /* 0x0000dc0a01007387 */ /* 0x0001e20000100800 */
[----:B------:R-:W-:-:S03]  /*47f0*/  ISETP.GT.U32.AND P5, PT, R15, R7, PT ;  /* 0x000000070f00720c */ /* 0x000fc60003fa4070 */
[----:B------:R-:W-:Y:S01]  /*4800*/  @!P1 IMAD.IADD R0, R0, 0x1, -R15 ;  /* 0x0000000100009824 */ /* 0x000fe200078e0a0f */
[----:B------:R-:W-:Y:S01]  /*4810*/  STL [R1+0xd8], R12 ;  /* 0x0000d80c01007387 */ /* 0x000fe20000100800 */
[----:B0-----:R-:W-:Y:S02]  /*4820*/  IMAD.MOV.U32 R10, RZ, RZ, R6 ;  /* 0x000000ffff0a7224 */ /* 0x001fe400078e0006 */
[----:B------:R-:W-:Y:S02]  /*4830*/  IMAD.MOV.U32 R6, RZ, RZ, R3 ;  /* 0x000000ffff067224 */ /* 0x000fe400078e0003 */
[----:B------:R-:W-:-:S04]  /*4840*/  IMAD.HI.U32 R3, R19, R14, RZ ;  /* 0x0000000e13037227 */ /* 0x000fc800078e00ff */
[----:B------:R-:W-:Y:S01]  /*4850*/  @!P6 IMAD.MOV R6, RZ, RZ, -R6 ;  /* 0x000000ffff06e224 */ /* 0x000fe200078e0a06 */
[----:B------:R-:W-:Y:S01]  /*4860*/  ISETP.GE.AND P6, PT, R5, RZ, PT ;  /* 0x000000ff0500720c */ /* 0x000fe20003fc6270 */
[----:B------:R-:W-:Y:S01]  /*4870*/  IMAD.MOV R3, RZ, RZ, -R3 ;  /* 0x000000ffff037224 */ /* 0x000fe200078e0a03 */
[----:B------:R-:W-:Y:S01]  /*4880*/  LOP3.LUT R5, R17, 0x108, RZ, 0xfc, !PT ;  /* 0x0000010811057812 */ /* 0x000fe200078efcff */
[--C-:B------:R-:W-:Y:S01]  /*4890*/  @!P0 IMAD.IADD R4, R4, 0x1, -R15.reuse ;  /* 0x0000000104048824 */ /* 0x100fe200078e0a0f */
[----:B------:R-:W-:Y:S01]  /*48a0*/  ISETP.GE.AND P0, PT, R9, RZ, PT ;  /* 0x000000ff0900720c */ /* 0x000fe20003f06270 */
[----:B------:R-:W-:Y:S01]  /*48b0*/  IMAD R20, R15, R3, R14 ;  /* 0x000000030f147224 */ /* 0x000fe200078e020e */
[----:B------:R-:W-:Y:S01]  /*48c0*/  IABS R18, R5 ;  /* 0x0000000500127213 */ /* 0x000fe20000000000 */
[----:B------:R-:W-:Y:S01]  /*48d0*/  @!P5 IMAD.IADD R7, R7, 0x1, -R15 ;  /* 0x000000010707d824 */ /* 0x000fe200078e0a0f */
[----:B------:R-:W-:Y:S01]  /*48e0*/  ISETP.GT.U32.AND P5, PT, R15, R0, PT ;  /* 0x000000000f00720c */ /* 0x000fe20003fa4070 */
[----:B------:R-:W-:Y:S01]  /*48f0*/  @!P4 IMAD.MOV R10, RZ, RZ, -R10 ;  /* 0x000000ffff0ac224 */ /* 0x000fe200078e0a0a */
[----:B------:R-:W-:Y:S01]  /*4900*/  ISETP.GE.AND P4, PT, R8, RZ, PT ;  /* 0x000000ff0800720c */ /* 0x000fe20003f86270 */
[----:B------:R-:W-:Y:S01]  /*4910*/  IMAD.MOV.U32 R8, RZ, RZ, R2 ;  /* 0x000000ffff087224 */ /* 0x000fe200078e0002 */
[----:B------:R-:W-:Y:S01]  /*4920*/  ISETP.GE.AND P1, PT, R5, RZ, PT ;  /* 0x000000ff0500720c */ /* 0x000fe20003f26270 */
[----:B------:R-:W-:Y:S01]  /*4930*/  @!P3 IMAD.MOV R4, RZ, RZ, -R4 ;  /* 0x000000ffff04b224 */ /* 0x000fe200078e0a04 */
[----:B------:R-:W-:Y:S01]  /*4940*/  ISETP.GT.U32.AND P3, PT, R15, R20, PT ;  /* 0x000000140f00720c */ /* 0x000fe20003f64070 */
[----:B------:R-:W-:Y:S01]  /*4950*/  IMAD.HI.U32 R2, R19, R18, RZ ;  /* 0x0000001213027227 */ /* 0x000fe200078e00ff */
[----:B------:R-:W-:Y:S01]  /*4960*/  STL [R1+0xd4], R10 ;  /* 0x0000d40a01007387 */ /* 0x000fe20000100800 */
[----:B------:R-:W-:-:S02]  /*4970*/  LOP3.LUT R5, R17, 0x100, RZ, 0xfc, !PT ;  /* 0x0000010011057812 */ /* 0x000fc400078efcff */
[----:B------:R-:W-:Y:S01]  /*4980*/  @!P2 IMAD.MOV R8, RZ, RZ, -R8 ;  /* 0x000000ffff08a224 */ /* 0x000fe200078e0a08 */
[C---:B------:R-:W-:Y:S01]  /*4990*/  ISETP.GT.U32.AND P2, PT, R15.reuse, R7, PT ;  /* 0x000000070f00720c */ /* 0x040fe20003f44070 */
[----:B------:R0:W-:Y:S01]  /*49a0*/  STL [R1+0xc4], R6 ;  /* 0x0000c40601007387 */ /* 0x0001e20000100800 */
[----:B------:R-:W-:Y:S01]  /*49b0*/  IMAD.MOV R2, RZ, RZ, -R2 ;  /* 0x000000ffff027224 */ /* 0x000fe200078e0a02 */
[----:B------:R-:W-:Y:S01]  /*49c0*/  IABS R16, R5 ;  /* 0x0000000500107213 */ /* 0x000fe20000000000 */
[--C-:B------:R-:W-:Y:S01]  /*49d0*/  @!P5 IMAD.IADD R0, R0, 0x1, -R15.reuse ;  /* 0x000000010000d824 */ /* 0x100fe200078e0a0f */
[----:B------:R1:W-:Y:S01]  /*49e0*/  STL [R1+0xb8], R8 ;  /* 0x0000b80801007387 */ /* 0x0003e20000100800 */
[----:B------:R-:W-:Y:S01]  /*49f0*/  IMAD R18, R15, R2, R18 ;  /* 0x000000020f127224 */ /* 0x000fe200078e0212 */
[C---:B------:R-:W-:Y:S01]  /*4a00*/  LOP3.LUT R3, R17.reuse, 0xfc, RZ, 0xfc, !PT ;  /* 0x000000fc11037812 */ /* 0x040fe200078efcff */
[----:B------:R-:W-:Y:S01]  /*4a10*/  @!P3 IMAD.IADD R20, R20, 0x1, -R15 ;  /* 0x000000011414b824 */ /* 0x000fe200078e0a0f */
[----:B------:R2:W-:Y:S01]  /*4a20*/  STL [R1+0xb4], R4 ;  /* 0x0000b40401007387 */ /* 0x0005e20000100800 */
[----:B------:R-:W-:-:S02]  /*4a30*/  LOP3.LUT R9, R17, 0xec, RZ, 0xfc, !PT ;  /* 0x000000ec11097812 */ /* 0x000fc400078efcff */
[----:B0-----:R-:W-:Y:S01]  /*4a40*/  LOP3.LUT R6, R17, 0x104, RZ, 0xfc, !PT ;  /* 0x0000010411067812 */ /* 0x001fe200078efcff */
[----:B------:R-:W-:Y:S01]  /*4a50*/  @!P2 IMAD.IADD R7, R7, 0x1, -R15 ;  /* 0x000000010707a824 */ /* 0x000fe200078e0a0f */
[----:B------:R-:W-:Y:S01]  /*4a60*/  ISETP.GT.U32.AND P5, PT, R15, R18, PT ;  /* 0x000000120f00720c */ /* 0x000fe20003fa4070 */
[----:B-1----:R-:W-:Y:S01]  /*4a70*/  IMAD.MOV.U32 R8, RZ, RZ, R0 ;  /* 0x000000ffff087224 */ /* 0x002fe200078e0000 */
[----:B------:R-:W-:Y:S02]  /*4a80*/  IABS R11, R6 ;  /* 0x00000006000b7213 */ /* 0x000fe40000000000 */
[----:B------:R-:W-:Y:S01]  /*4a90*/  ISETP.GE.AND P2, PT, R6, RZ, PT ;  /* 0x000000ff0600720c */ /* 0x000fe20003f46270 */
[----:B--2---:R-:W-:Y:S01]  /*4aa0*/  IMAD.HI.U32 R4, R19, R16, RZ ;  /* 0x0000001013047227 */ /* 0x004fe200078e00ff */
[----:B------:R-:W-:Y:S02]  /*4ab0*/  IABS R14, R3 ;  /* 0x00000003000e7213 */ /* 0x000fe40000000000 */
[----:B------:R-:W-:Y:S01]  /*4ac0*/  LOP3.LUT R0, R17, 0xf4, RZ, 0xfc, !PT ;  /* 0x000000f411007812 */ /* 0x000fe200078efcff */
[----:B------:R-:W-:Y:S01]  /*4ad0*/  IMAD.HI.U32 R2, R19, R11, RZ ;  /* 0x0000000b13027227 */ /* 0x000fe200078e00ff */
[----:B------:R-:W-:-:S03]  /*4ae0*/  ISETP.GE.AND P3, PT, R5, RZ, PT ;  /* 0x000000ff0500720c */ /* 0x000fc60003f66270 */
[----:B------:R-:W-:Y:S01]  /*4af0*/  @!P4 IMAD.MOV R8, RZ, RZ, -R8 ;  /* 0x000000ffff08c224 */ /* 0x000fe200078e0a08 */
[C---:B------:R-:W-:Y:S01]  /*4b00*/  ISETP.GT.U32.AND P4, PT, R15.reuse, R20, PT ;  /* 0x000000140f00720c */ /* 0x040fe20003f84070 */
[----:B------:R-:W-:Y:S02]  /*4b10*/  IMAD.MOV R4, RZ, RZ, -R4 ;  /* 0x000000ffff047224 */ /* 0x000fe400078e0a04 */
[----:B------:R-:W-:Y:S01]  /*4b20*/  IMAD.MOV R6, RZ, RZ, -R2 ;  /* 0x000000ffff067224 */ /* 0x000fe200078e0a02 */
[----:B------:R0:W-:Y:S01]  /*4b30*/  STL [R1+0xac], R8 ;  /* 0x0000ac0801007387 */ /* 0x0001e20000100800 */
[C---:B------:R-:W-:Y:S02]  /*4b40*/  IMAD R16, R15.reuse, R4, R16 ;  /* 0x000000040f107224 */ /* 0x040fe400078e0210 */
[----:B------:R-:W-:Y:S01]  /*4b50*/  IMAD R11, R15, R6, R11 ;  /* 0x000000060f0b7224 */ /* 0x000fe200078e020b */
[C---:B------:R-:W-:Y:S01]  /*4b60*/  LOP3.LUT R6, R17.reuse, 0xf8, RZ, 0xfc, !PT ;  /* 0x000000f811067812 */ /* 0x040fe200078efcff */
[----:B------:R-:W-:Y:S01]  /*4b70*/  IMAD.MOV.U32 R4, RZ, RZ, R7 ;  /* 0x000000ffff047224 */ /* 0x000fe200078e0007 */
[----:B------:R-:W-:Y:S01]  /*4b80*/  LOP3.LUT R7, R17, 0xf0, RZ, 0xfc, !PT ;  /* 0x000000f011077812 */ /* 0x000fe200078efcff */
[----:B------:R-:W-:-:S02]  /*4b90*/  @!P5 IMAD.IADD R18, R18, 0x1, -R15 ;  /* 0x000000011212d824 */ /* 0x000fc400078e0a0f */
[----:B------:R-:W-:Y:S01]  /*4ba0*/  @!P6 IMAD.MOV R4, RZ, RZ, -R4 ;  /* 0x000000ffff04e224 */ /* 0x000fe200078e0a04 */
[C---:B------:R-:W-:Y:S01]  /*4bb0*/  ISETP.GT.U32.AND P6, PT, R15.reuse, R11, PT ;  /* 0x0000000b0f00720c */ /* 0x040fe20003fc4070 */
[--C-:B------:R-:W-:Y:S01]  /*4bc0*/  @!P4 IMAD.IADD R20, R20, 0x1, -R15.reuse ;  /* 0x000000011414c824 */ /* 0x100fe200078e0a0f */
[----:B------:R-:W-:Y:S01]  /*4bd0*/  ISETP.GT.U32.AND P4, PT, R15, R16, PT ;  /* 0x000000100f00720c */ /* 0x000fe20003f84070 */
[----:B------:R-:W-:Y:S01]  /*4be0*/  IMAD.HI.U32 R2, R19, R14, RZ ;  /* 0x0000000e13027227 */ /* 0x000fe200078e00ff */
[----:B------:R-:W-:Y:S01]  /*4bf0*/  ISETP.GT.U32.AND P5, PT, R15, R18, PT ;  /* 0x000000120f00720c */ /* 0x000fe20003fa4070 */
[----:B------:R1:W-:Y:S01]  /*4c00*/  STL [R1+0xb0], R4 ;  /* 0x0000b00401007387 */ /* 0x0003e20000100800 */
[----:B0-----:R-:W-:Y:S01]  /*4c10*/  IABS R8, R6 ;  /* 0x0000000600087213 */ /* 0x001fe20000000000 */
[----:B------:R-:W-:Y:S01]  /*4c20*/  IMAD.MOV R2, RZ, RZ, -R2 ;  /* 0x000000ffff027224 */ /* 0x000fe200078e0a02 */
[----:B------:R-:W-:Y:S01]  /*4c30*/  IABS R5, R7 ;  /* 0x0000000700057213 */ /* 0x000fe20000000000 */
[----:B------:R-:W-:Y:S01]  /*4c40*/  IMAD.MOV.U32 R12, RZ, RZ, R20 ;  /* 0x000000ffff0c7224 */ /* 0x000fe200078e0014 */
[----:B------:R-:W-:Y:S01]  /*4c50*/  LOP3.LUT R20, R17, 0xd0, RZ, 0xfc, !PT ;  /* 0x000000d011147812 */ /* 0x000fe200078efcff */
[----:B------:R-:W-:Y:S01]  /*4c60*/  IMAD R14, R15, R2, R14 ;  /* 0x000000020f0e7224 */ /* 0x000fe200078e020e */
[----:B------:R-:W-:Y:S01]  /*4c70*/  IABS R2, R0 ;  /* 0x0000000000027213 */ /* 0x000fe20000000000 */
[--C-:B------:R-:W-:Y:S01]  /*4c80*/  @!P6 IMAD.IADD R11, R11, 0x1, -R15.reuse ;  /* 0x000000010b0be824 */ /* 0x100fe200078e0a0f */
[----:B------:R-:W-:Y:S01]  /*4c90*/  ISETP.GE.AND P6, PT, R3, RZ, PT ;  /* 0x000000ff0300720c */ /* 0x000fe20003fc6270 */
[--C-:B------:R-:W-:Y:S01]  /*4ca0*/  @!P4 IMAD.IADD R16, R16, 0x1, -R15.reuse ;  /* 0x000000011010c824 */ /* 0x100fe200078e0a0f */
[----:B-1----:R-:W-:Y:S01]  /*4cb0*/  IABS R4, R9 ;  /* 0x0000000900047213 */ /* 0x002fe20000000000 */
[----:B------:R-:W-:Y:S01]  /*4cc0*/  @!P5 IMAD.IADD R18, R18, 0x1, -R15 ;  /* 0x000000011212d824 */ /* 0x000fe200078e0a0f */
[----:B------:R-:W-:Y:S01]  /*4cd0*/  ISETP.GT.U32.AND P4, PT, R15, R11, PT ;  /* 0x0000000b0f00720c */ /* 0x000fe20003f84070 */
[----:B------:R-:W-:Y:S01]  /*4ce0*/  IMAD.HI.U32 R13, R19, R8, RZ ;  /* 0x00000008130d7227 */ /* 0x000fe200078e00ff */
[----:B------:R-:W-:-:S03]  /*4cf0*/  ISETP.GT.U32.AND P5, PT, R15, R14, PT ;  /* 0x0000000e0f00720c */ /* 0x000fc60003fa4070 */
[----:B------:R-:W-:Y:S01]  /*4d00*/  @!P0 IMAD.MOV R12, RZ, RZ, -R12 ;  /* 0x000000ffff0c8224 */ /* 0x000fe200078e0a0c */
[----:B------:R-:W-:Y:S01]  /*4d10*/  ISETP.GT.U32.AND P0, PT, R15, R16, PT ;  /* 0x000000100f00720c */ /* 0x000fe20003f04070 */
[----:B------:R-:W-:-:S03]  /*4d20*/  IMAD.HI.U32 R3, R19, R2, RZ ;  /* 0x0000000213037227 */ /* 0x000fc600078e00ff */
[----:B------:R0:W-:Y:S01]  /*4d30*/  STL [R1+0x68], R12 ;  /* 0x0000680c01007387 */ /* 0x0001e20000100800 */
[----:B------:R-:W-:Y:S02]  /*4d40*/  IMAD.MOV R13, RZ, RZ, -R13 ;  /* 0x000000ffff0d7224 */ /* 0x000fe400078e0a0d */
[----:B------:R-:W-:Y:S02]  /*4d50*/  IMAD.MOV R3, RZ, RZ, -R3 ;  /* 0x000000ffff037224 */ /* 0x000fe400078e0a03 */
[----:B------:R-:W-:Y:S02]  /*4d60*/  IMAD.MOV.U32 R10, RZ, RZ, R18 ;  /* 0x000000ffff0a7224 */ /* 0x000fe400078e0012 */
[C---:B------:R-:W-:Y:S02]  /*4d70*/  IMAD R8, R15.reuse, R13, R8 ;  /* 0x0000000d0f087224 */ /* 0x040fe400078e0208 */
[----:B------:R-:W-:Y:S01]  /*4d80*/  @!P1 IMAD.MOV R10, RZ, RZ, -R10 ;  /* 0x000000ffff0a9224 */ /* 0x000fe200078e0a0a */
[----:B------:R-:W-:Y:S01]  /*4d90*/  ISETP.GE.AND P1, PT, R6, RZ, PT ;  /* 0x000000ff0600720c */ /* 0x000fe20003f26270 */
[----:B------:R-:W-:Y:S01]  /*4da0*/  IMAD R2, R15, R3, R2 ;  /* 0x000000030f027224 */ /* 0x000fe200078e0202 */
[----:B------:R-:W-:Y:S01]  /*4db0*/  LOP3.LUT R3, R17, 0xe8, RZ, 0xfc, !PT ;  /* 0x000000e811037812 */ /* 0x000fe200078efcff */
[--C-:B------:R-:W-:Y:S01]  /*4dc0*/  @!P4 IMAD.IADD R11, R11, 0x1, -R15.reuse ;  /* 0x000000010b0bc824 */ /* 0x100fe200078e0a0f */
[----:B------:R-:W-:Y:S01]  /*4dd0*/  ISETP.GT.U32.AND P4, PT, R15, R8, PT ;  /* 0x000000080f00720c */ /* 0x000fe20003f84070 */
[----:B------:R-:W-:Y:S01]  /*4de0*/  @!P5 IMAD.IADD R14, R14, 0x1, -R15 ;  /* 0x000000010e0ed824 */ /* 0x000fe200078e0a0f */
[----:B------:R1:W-:Y:S01]  /*4df0*/  STL [R1+0x80], R10 ;  /* 0x0000800a01007387 */ /* 0x0003e20000100800 */
[----:B------:R-:W-:-:S03]  /*4e00*/  IMAD.HI.U32 R6, R19, R4, RZ ;  /* 0x0000000413067227 */ /* 0x000fc600078e00ff */
[C---:B------:R-:W-:Y:S01]  /*4e10*/  ISETP.GT.U32.AND P5, PT, R15.reuse, R14, PT ;  /* 0x0000000e0f00720c */ /* 0x040fe20003fa4070 */
[----:B------:R-:W-:Y:S01]  /*4e20*/  @!P0 IMAD.IADD R16, R16, 0x1, -R15 ;  /* 0x0000000110108824 */ /* 0x000fe200078e0a0f */
[----:B------:R-:W-:Y:S01]  /*4e30*/  ISETP.GT.U32.AND P0, PT, R15, R2, PT ;  /* 0x000000020f00720c */ /* 0x000fe20003f04070 */
[----:B------:R-:W-:Y:S02]  /*4e40*/  IMAD.MOV R6, RZ, RZ, -R6 ;  /* 0x000000ffff067224 */ /* 0x000fe400078e0a06 */
[----:B------:R-:W-:-:S04]  /*4e50*/  IMAD.HI.U32 R13, R19, R5, RZ ;  /* 0x00000005130d7227 */ /* 0x000fc800078e00ff */
[----:B------:R-:W-:Y:S01]  /*4e60*/  IMAD R4, R15, R6, R4 ;  /* 0x000000060f047224 */ /* 0x000fe200078e0204 */
[----:B------:R-:W-:Y:S01]  /*4e70*/  LOP3.LUT R6, R17, 0xe4, RZ, 0xfc, !PT ;  /* 0x000000e411067812 */ /* 0x000fe200078efcff */
[----:B0-----:R-:W-:Y:S02]  /*4e80*/  IMAD.MOV.U32 R12, RZ, RZ, R16 ;  /* 0x000000ffff0c7224 */ /* 0x001fe400078e0010 */
[----:B------:R-:W-:Y:S02]  /*4e90*/  IMAD.MOV R13, RZ, RZ, -R13 ;  /* 0x000000ffff0d7224 */ /* 0x000fe400078e0a0d */
[----:B------:R-:W-:Y:S02]  /*4ea0*/  @!P4 IMAD.IADD R8, R8, 0x1, -R15 ;  /* 0x000000010808c824 */ /* 0x000fe400078e0a0f */
[----:B-1----:R-:W-:Y:S02]  /*4eb0*/  IMAD.MOV.U32 R10, RZ, RZ, R11 ;  /* 0x000000ffff0a7224 */ /* 0x002fe400078e000b */
[----:B------:R-:W-:Y:S01]  /*4ec0*/  @!P3 IMAD.MOV R12, RZ, RZ, -R12 ;  /* 0x000000ffff0cb224 */ /* 0x000fe200078e0a0c */
[C---:B------:R-:W-:Y:S01]  /*4ed0*/  ISETP.GT.U32.AND P3, PT, R15.reuse, R4, PT ;  /* 0x000000040f00720c */ /* 0x040fe20003f64070 */
[C---:B------:R-:W-:Y:S01]  /*4ee0*/  IMAD R5, R15.reuse, R13, R5 ;  /* 0x0000000d0f057224 */ /* 0x040fe200078e0205 */
[----:B------:R-:W-:Y:S01]  /*4ef0*/  IABS R13, R6 ;  /* 0x00000006000d7213 */ /* 0x000fe20000000000 */
[--C-:B------:R-:W-:Y:S01]  /*4f00*/  @!P0 IMAD.IADD R2, R2, 0x1, -R15.reuse ;  /* 0x0000000102028824 */ /* 0x100fe200078e0a0f */
[C---:B------:R-:W-:Y:S01]  /*4f10*/  ISETP.GT.U32.AND P0, PT, R15.reuse, R8, PT ;  /* 0x000000080f00720c */ /* 0x040fe20003f04070 */
[----:B------:R-:W-:Y:S01]  /*4f20*/  @!P2 IMAD.MOV R10, RZ, RZ, -R10 ;  /* 0x000000ffff0aa224 */ /* 0x000fe200078e0a0a */
[----:B------:R-:W-:Y:S01]  /*4f30*/  ISETP.GT.U32.AND P4, PT, R15, R5, PT ;  /* 0x000000050f00720c */ /* 0x000fe20003f84070 */
[----:B------:R-:W-:Y:S01]  /*4f40*/  @!P5 IMAD.IADD R14, R14, 0x1, -R15 ;  /* 0x000000010e0ed824 */ /* 0x000fe200078e0a0f */
[----:B------:R-:W-:-:S02]  /*4f50*/  ISETP.GE.AND P5, PT, R0, RZ, PT ;  /* 0x000000ff0000720c */ /* 0x000fc40003fa6270 */
[----:B------:R-:W-:Y:S01]  /*4f60*/  IABS R0, R3 ;  /* 0x0000000300007213 */ /* 0x000fe20000000000 */
[----:B------:R0:W-:Y:S01]  /*4f70*/  STL [R1+0xa4], R10 ;  /* 0x0000a40a01007387 */ /* 0x0001e20000100800 */
[----:B------:R-:W-:Y:S01]  /*4f80*/  ISETP.GT.U32.AND P2, PT, R15, R2, PT ;  /* 0x000000020f00720c */ /* 0x000fe20003f44070 */
[----:B------:R-:W-:Y:S02]  /*4f90*/  @!P3 IMAD.IADD R4, R4, 0x1, -R15 ;  /* 0x000000010404b824 */ /* 0x000fe400078e0a0f */
[----:B------:R-:W-:Y:S01]  /*4fa0*/  IMAD.HI.U32 R11, R19, R0, RZ ;  /* 0x00000000130b7227 */ /* 0x000fe200078e00ff */
[----:B------:R-:W-:Y:S02]  /*4fb0*/  STL [R1+0x88], R12 ;  /* 0x0000880c01007387 */ /* 0x000fe40000100800 */
[----:B------:R-:W-:Y:S01]  /*4fc0*/  ISETP.GT.U32.AND P3, PT, R15, R4, PT ;  /* 0x000000040f00720c */ /* 0x000fe20003f64070 */
[----:B------:R-:W-:Y:S02]  /*4fd0*/  IMAD.MOV R11, RZ, RZ, -R11 ;  /* 0x000000ffff0b7224 */ /* 0x000fe400078e0a0b */
[----:B0-----:R-:W-:-:S02]  /*4fe0*/  IMAD.MOV.U32 R10, RZ, RZ, R14 ;  /* 0x000000ffff0a7224 */ /* 0x001fc400078e000e */
[----:B------:R-:W-:Y:S01]  /*4ff0*/  @!P0 IMAD.IADD R8, R8, 0x1, -R15 ;  /* 0x0000000108088824 */ /* 0x000fe200078e0a0f */
[----:B------:R-:W-:Y:S01]  /*5000*/  ISETP.GE.AND P0, PT, R9, RZ, PT ;  /* 0x000000ff0900720c */ /* 0x000fe20003f06270 */
[----:B------:R-:W-:Y:S01]  /*5010*/  @!P6 IMAD.MOV R10, RZ, RZ, -R10 ;  /* 0x000000ffff0ae224 */ /* 0x000fe200078e0a0a */
[----:B------:R-:W-:Y:S01]  /*5020*/  ISETP.GE.AND P6, PT, R7, RZ, PT ;  /* 0x000000ff0700720c */ /* 0x000fe20003fc6270 */
[----:B------:R-:W-:Y:S01]  /*5030*/  IMAD.MOV.U32 R7, RZ, RZ, R13 ;  /* 0x000000ffff077224 */ /* 0x000fe200078e000d */
[----:B------:R-:W-:Y:S01]  /*5040*/  LOP3.LUT R13, R17, 0xe0, RZ, 0xfc, !PT ;  /* 0x000000e0110d7812 */ /* 0x000fe200078efcff */
[----:B------:R-:W-:Y:S01]  /*5050*/  IMAD R0, R15, R11, R0 ;  /* 0x0000000b0f007224 */ /* 0x000fe200078e0200 */
[----:B------:R0:W-:Y:S01]  /*5060*/  STL [R1+0x8c], R10 ;  /* 0x00008c0a01007387 */ /* 0x0001e20000100800 */
[----:B------:R-:W-:Y:S01]  /*5070*/  IMAD.HI.U32 R9, R19, R7, RZ ;  /* 0x0000000713097227 */ /* 0x000fe200078e00ff */
[----:B------:R-:W-:-:S03]  /*5080*/  LOP3.LUT R11, R17, 0xcc, RZ, 0xfc, !PT ;  /* 0x000000cc110b7812 */ /* 0x000fc600078efcff */
[--C-:B------:R-:W-:Y:S01]  /*5090*/  @!P4 IMAD.IADD R5, R5, 0x1, -R15.reuse ;  /* 0x000000010505c824 */ /* 0x100fe200078e0a0f */
[----:B------:R-:W-:Y:S01]  /*50a0*/  IABS R16, R11 ;  /* 0x0000000b00107213 */ /* 0x000fe20000000000 */
[----:B------:R-:W-:Y:S01]  /*50b0*/  @!P2 IMAD.IADD R2, R2, 0x1, -R15 ;  /* 0x000000010202a824 */ /* 0x000fe200078e0a0f */
[C---:B------:R-:W-:Y:S01]  /*50c0*/  ISETP.GT.U32.AND P2, PT, R15.reuse, R0, PT ;  /* 0x000000000f00720c */ /* 0x040fe20003f44070 */
[----:B------:R-:W-:Y:S01]  /*50d0*/  IMAD.MOV R9, RZ, RZ, -R9 ;  /* 0x000000ffff097224 */ /* 0x000fe200078e0a09 */
[----:B------:R-:W-:Y:S01]  /*50e0*/  ISETP.GT.U32.AND P4, PT, R15, R5, PT ;  /* 0x000000050f00720c */ /* 0x000fe20003f84070 */
[----:B0-----:R-:W-:Y:S01]  /*50f0*/  IMAD.MOV.U32 R10, RZ, RZ, R8 ;  /* 0x000000ffff0a7224 */ /* 0x001fe200078e0008 */
[----:B------:R-:W-:Y:S01]  /*5100*/  LOP3.LUT R8, R17, 0xdc, RZ, 0xfc, !PT ;  /* 0x000000dc11087812 */ /* 0x000fe200078efcff */
[----:B------:R-:W-:Y:S02]  /*5110*/  @!P3 IMAD.IADD R4, R4, 0x1, -R15 ;  /* 0x000000010404b824 */ /* 0x000fe400078e0a0f */
[----:B------:R-:W-:Y:S01]  /*5120*/  @!P1 IMAD.MOV R10, RZ, RZ, -R10 ;  /* 0x000000ffff0a9224 */ /* 0x000fe200078e0a0a */
[----:B------:R-:W-:Y:S01]  /*5130*/  ISETP.GE.AND P1, PT, R3, RZ, PT ;  /* 0x000000ff0300720c */ /* 0x000fe20003f26270 */
[----:B------:R-:W-:Y:S01]  /*5140*/  IMAD R3, R15, R9, R7 ;  /* 0x000000090f037224 */ /* 0x000fe200078e0207 */
[----:B------:R-:W-:-:S02]  /*5150*/  LOP3.LUT R7, R17, 0xd4, RZ, 0xfc, !PT ;  /* 0x000000d411077812 */ /* 0x000fc400078efcff */
[----:B------:R0:W-:Y:S01]  /*5160*/  STL [R1+0x94], R10 ;  /* 0x0000940a01007387 */ /* 0x0001e20000100800 */
[--C-:B------:R-:W-:Y:S01]  /*5170*/  @!P2 IMAD.IADD R0, R0, 0x1, -R15.reuse ;  /* 0x000000010000a824 */ /* 0x100fe200078e0a0f */
[----:B------:R-:W-:Y:S01]  /*5180*/  ISETP.GT.U32.AND P3, PT, R15, R3, PT ;  /* 0x000000030f00720c */ /* 0x000fe20003f64070 */
[----:B------:R-:W-:Y:S01]  /*5190*/  @!P4 IMAD.IADD R5, R5, 0x1, -R15 ;  /* 0x000000010505c824 */ /* 0x000fe200078e0a0f */
[----:B------:R-:W-:Y:S01]  /*51a0*/  ISETP.GE.AND P4, PT, R6, RZ, PT ;  /* 0x000000ff0600720c */ /* 0x000fe20003f86270 */
[----:B------:R-:W-:Y:S01]  /*51b0*/  IMAD.MOV.U32 R6, RZ, RZ, R4 ;  /* 0x000000ffff067224 */ /* 0x000fe200078e0004 */
[----:B------:R-:W-:Y:S01]  /*51c0*/  ISETP.GT.U32.AND P2, PT, R15, R0, PT ;  /* 0x000000000f00720c */ /* 0x000fe20003f44070 */
[----:B------:R-:W-:Y:S01]  /*51d0*/  @!P6 IMAD.MOV R5, RZ, RZ, -R5 ;  /* 0x000000ffff05e224 */ /* 0x000fe200078e0a05 */
[----:B------:R-:W-:Y:S01]  /*51e0*/  ISETP.GE.AND P6, PT, R8, RZ, PT ;  /* 0x000000ff0800720c */ /* 0x000fe20003fc6270 */
[----:B------:R-:W-:Y:S01]  /*51f0*/  @!P0 IMAD.MOV R6, RZ, RZ, -R6 ;  /* 0x000000ffff068224 */ /* 0x000fe200078e0a06 */
[----:B------:R-:W-:Y:S01]  /*5200*/  IABS R8, R8 ;  /* 0x0000000800087213 */ /* 0x000fe20000000000 */
[----:B0-----:R-:W-:Y:S01]  /*5210*/  IMAD.MOV.U32 R10, RZ, RZ, R2 ;  /* 0x000000ffff0a7224 */ /* 0x001fe200078e0002 */
[----:B------:R-:W-:-:S03]  /*5220*/  LOP3.LUT R2, R17, 0xd8, RZ, 0xfc, !PT ;  /* 0x000000d811027812 */ /* 0x000fc600078efcff */
[----:B------:R-:W-:Y:S01]  /*5230*/  @!P5 IMAD.MOV R10, RZ, RZ, -R10 ;  /* 0x000000ffff0ad224 */ /* 0x000fe200078e0a0a */
[----:B------:R-:W-:Y:S01]  /*5240*/  ISETP.GE.AND P5, PT, R13, RZ, PT ;  /* 0x000000ff0d00720c */ /* 0x000fe20003fa6270 */
[--C-:B------:R-:W-:Y:S01]  /*5250*/  @!P3 IMAD.IADD R3, R3, 0x1, -R15.reuse ;  /* 0x000000010303b824 */ /* 0x100fe200078e0a0f */
[----:B------:R-:W-:Y:S01]  /*5260*/  IABS R13, R13 ;  /* 0x0000000d000d7213 */ /* 0x000fe20000000000 */
[----:B------:R-:W-:Y:S01]  /*5270*/  @!P2 IMAD.IADD R0, R0, 0x1, -R15 ;  /* 0x000000010000a824 */ /* 0x000fe200078e0a0f */
[----:B------:R-:W-:Y:S01]  /*5280*/  STL [R1+0x98], R10 ;  /* 0x0000980a01007387 */ /* 0x000fe20000100800 */
[----:B------:R-:W-:Y:S02]  /*5290*/  ISETP.GE.AND P0, PT, R2, RZ, PT ;  /* 0x000000ff0200720c */ /* 0x000fe40003f06270 */
[----:B------:R-:W-:Y:S01]  /*52a0*/  ISETP.GT.U32.AND P3, PT, R15, R3, PT ;  /* 0x000000030f00720c */ /* 0x000fe20003f64070 */
[----:B------:R-:W-:Y:S01]  /*52b0*/  STL [R1+0x20c], R5 ;  /* 0x00020c0501007387 */ /* 0x000fe20000100800 */
[----:B------:R-:W-:Y:S01]  /*52c0*/  IABS R2, R2 ;  /* 0x0000000200027213 */ /* 0x000fe20000000000 */
[----:B------:R-:W-:Y:S01]  /*52d0*/  IMAD.MOV.U32 R9, RZ, RZ, R0 ;  /* 0x000000ffff097224 */ /* 0x000fe200078e0000 */
[----:B------:R-:W-:Y:S01]  /*52e0*/  ISETP.GE.AND P2, PT, R7, RZ, PT ;  /* 0x000000ff0700720c */ /* 0x000fe20003f46270 */
[----:B------:R0:W-:Y:S01]  /*52f0*/  STL [R1+0x210], R6 ;  /* 0x0002100601007387 */ /* 0x0001e20000100800 */
[----:B------:R-:W-:Y:S01]  /*5300*/  IABS R7, R7 ;  /* 0x0000000700077213 */ /* 0x000fe20000000000 */
[----:B------:R-:W-:-:S04]  /*5310*/  IMAD.HI.U32 R4, R19, R2, RZ ;  /* 0x0000000213047227 */ /* 0x000fc800078e00ff */
[----:B------:R-:W-:Y:S02]  /*5320*/  IMAD.MOV R4, RZ, RZ, -R4 ;  /* 0x000000ffff047224 */ /* 0x000fe400078e0a04 */
[----:B------:R-:W-:Y:S02]  /*5330*/  @!P1 IMAD.MOV R9, RZ, RZ, -R9 ;  /* 0x000000ffff099224 */ /* 0x000fe400078e0a09 */
[----:B0-----:R-:W-:-:S03]  /*5340*/  IMAD.HI.U32 R6, R19, R13, RZ ;  /* 0x0000000d13067227 */ /* 0x001fc600078e00ff */
[----:B------:R-:W-:Y:S01]  /*5350*/  STL [R1+0x204], R9 ;  /* 0x0002040901007387 */ /* 0x000fe20000100800 */
[----:B------:R-:W-:Y:S02]  /*5360*/  IMAD.MOV R6, RZ, RZ, -R6 ;  /* 0x000000ffff067224 */ /* 0x000fe400078e0a06 */
[----:B------:R-:W-:Y:S02]  /*5370*/  @!P3 IMAD.IADD R3, R3, 0x1, -R15 ;  /* 0x000000010303b824 */ /* 0x000fe400078e0a0f */
[C---:B------:R-:W-:Y:S02]  /*5380*/  IMAD R13, R15.reuse, R6, R13 ;  /* 0x000000060f0d7224 */ /* 0x040fe400078e020d */
[----:B------:R-:W-:Y:S01]  /*5390*/  IMAD R2, R15, R4, R2 ;  /* 0x000000040f027224 */ /* 0x000fe200078e0202 */
[----:B------:R-:W-:Y:S01]  /*53a0*/  LOP3.LUT R4, R17, 0xc4, RZ, 0xfc, !PT ;  /* 0x000000c411047812 */ /* 0x000fe200078efcff */
[----:B------:R-:W-:Y:S01]  /*53b0*/  IMAD.MOV.U32 R6, RZ, RZ, R3 ;  /* 0x000000ffff067224 */ /* 0x000fe200078e0003 */
[----:B------:R-:W-:Y:S01]  /*53c0*/  ISETP.GT.U32.AND P1, PT, R15, R13, PT ;  /* 0x0000000d0f00720c */ /* 0x000fe20003f24070 */
[----:B------:R-:W-:Y:S01]  /*53d0*/  IMAD.HI.U32 R5, R19, R8, RZ ;  /* 0x0000000813057227 */ /* 0x000fe200078e00ff */
[----:B------:R-:W-:-:S03]  /*53e0*/  IABS R14, R4 ;  /* 0x00000004000e7213 */ /* 0x000fc60000000000 */
[----:B------:R-:W-:Y:S01]  /*53f0*/  @!P4 IMAD.MOV R6, RZ, RZ, -R6 ;  /* 0x000000ffff06c224 */ /* 0x000fe200078e0a06 */
[----:B------:R-:W-:Y:S01]  /*5400*/  ISETP.GT.U32.AND P4, PT, R15, R2, PT ;  /* 0x000000020f00720c */ /* 0x000fe20003f84070 */
[----:B------:R-:W-:Y:S02]  /*5410*/  IMAD.MOV R5, RZ, RZ, -R5 ;  /* 0x000000ffff057224 */ /* 0x000fe400078e0a05 */
[----:B------:R-:W-:Y:S01]  /*5420*/  IMAD.HI.U32 R0, R19, R7, RZ ;  /* 0x0000000713007227 */ /* 0x000fe200078e00ff */
[----:B------:R0:W-:Y:S03]  /*5430*/  STL [R1+0x208], R6 ;  /* 0x0002080601007387 */ /* 0x0001e60000100800 */
[----:B------:R-:W-:Y:S02]  /*5440*/  @!P1 IMAD.IADD R13, R13, 0x1, -R15 ;  /* 0x000000010d0d9824 */ /* 0x000fe400078e0a0f */
[----:B------:R-:W-:-:S02]  /*5450*/  IMAD R8, R15, R5, R8 ;  /* 0x000000050f087224 */ /* 0x000fc400078e0208 */
[----:B------:R-:W-:Y:S01]  /*5460*/  IMAD.MOV R0, RZ, RZ, -R0 ;  /* 0x000000ffff007224 */ /* 0x000fe200078e0a00 */
[C---:B------:R-:W-:Y:S01]  /*5470*/  ISETP.GT.U32.AND P1, PT, R15.reuse, R13, PT ;  /* 0x0000000d0f00720c */ /* 0x040fe20003f24070 */
[----:B------:R-:W-:Y:S01]  /*5480*/  @!P4 IMAD.IADD R2, R2, 0x1, -R15 ;  /* 0x000000010202c824 */ /* 0x000fe200078e0a0f */
[C---:B------:R-:W-:Y:S01]  /*5490*/  ISETP.GT.U32.AND P3, PT, R15.reuse, R8, PT ;  /* 0x000000080f00720c */ /* 0x040fe20003f64070 */
[----:B------:R-:W-:Y:S01]  /*54a0*/  IMAD R7, R15, R0, R7 ;  /* 0x000000000f077224 */ /* 0x000fe200078e0207 */
[----:B------:R-:W-:Y:S01]  /*54b0*/  IABS R0, R20 ;  /* 0x0000001400007213 */ /* 0x000fe20000000000 */
[----:B------:R-:W-:Y:S01]  /*54c0*/  IMAD.HI.U32 R3, R19, R16, RZ ;  /* 0x0000001013037227 */ /* 0x000fe200078e00ff */
[----:B------:R-:W-:Y:S02]  /*54d0*/  ISETP.GT.U32.AND P4, PT, R15, R2, PT ;  /* 0x000000020f00720c */ /* 0x000fe40003f84070 */
[----:B0-----:R-:W-:Y:S01]  /*54e0*/  LOP3.LUT R6, R17, 0xc8, RZ, 0xfc, !PT ;  /* 0x000000c811067812 */ /* 0x001fe200078efcff */
[----:B------:R-:W-:-:S02]  /*54f0*/  IMAD.MOV R3, RZ, RZ, -R3 ;  /* 0x000000ffff037224 */ /* 0x000fc400078e0a03 */
[----:B------:R-:W-:Y:S01]  /*5500*/  IMAD.HI.U32 R9, R19, R0, RZ ;  /* 0x0000000013097227 */ /* 0x000fe200078e00ff */
[----:B------:R-:W-:-:S03]  /*5510*/  IABS R5, R6 ;  /* 0x0000000600057213 */ /* 0x000fc60000000000 */
[--C-:B------:R-:W-:Y:S01]  /*5520*/  @!P1 IMAD.IADD R13, R13, 0x1, -R15.reuse ;  /* 0x000000010d0d9824 */ /* 0x100fe200078e0a0f */
[C---:B------:R-:W-:Y:S01]  /*5530*/  ISETP.GT.U32.AND P1, PT, R15.reuse, R7, PT ;  /* 0x000000070f00720c */ /* 0x040fe20003f24070 */
[--C-:B------:R-:W-:Y:S02]  /*5540*/  @!P3 IMAD.IADD R8, R8, 0x1, -R15.reuse ;  /* 0x000000010808b824 */ /* 0x100fe400078e0a0f */
[----:B------:R-:W-:Y:S01]  /*5550*/  IMAD R16, R15, R3, R16 ;  /* 0x000000030f107224 */ /* 0x000fe200078e0210 */
[----:B------:R-:W-:Y:S01]  /*5560*/  LOP3.LUT R3, R17, 0xc0, RZ, 0xfc, !PT ;  /* 0x000000c011037812 */ /* 0x000fe200078efcff */
[----:B------:R-:W-:Y:S01]  /*5570*/  @!P4 IMAD.IADD R2, R2, 0x1, -R15 ;  /* 0x000000010202c824 */ /* 0x000fe200078e0a0f */
[C---:B------:R-:W-:Y:S01]  /*5580*/  ISETP.GT.U32.AND P3, PT, R15.reuse, R8, PT ;  /* 0x000000080f00720c */ /* 0x040fe20003f64070 */
[----:B------:R-:W-:Y:S01]  /*5590*/  IMAD.MOV R9, RZ, RZ, -R9 ;  /* 0x000000ffff097224 */ /* 0x000fe200078e0a09 */
[C---:B------:R-:W-:Y:S01]  /*55a0*/  ISETP.GT.U32.AND P4, PT, R15.reuse, R16, PT ;  /* 0x000000100f00720c */ /* 0x040fe20003f84070 */
[----:B------:R-:W-:Y:S01]  /*55b0*/  IMAD.MOV.U32 R10, RZ, RZ, R13 ;  /* 0x000000ffff0a7224 */ /* 0x000fe200078e000d */
[----:B------:R-:W-:Y:S01]  /*55c0*/  IABS R13, R3 ;  /* 0x00000003000d7213 */ /* 0x000fe20000000000 */
[----:B------:R-:W-:-:S02]  /*55d0*/  IMAD R0, R15, R9, R0 ;  /* 0x000000090f007224 */ /* 0x000fc400078e0200 */
[--C-:B------:R-:W-:Y:S02]  /*55e0*/  @!P1 IMAD.IADD R7, R7, 0x1, -R15.reuse ;  /* 0x0000000107079824 */ /* 0x100fe400078e0a0f */
[----:B------:R-:W-:Y:S01]  /*55f0*/  @!P5 IMAD.MOV R10, RZ, RZ, -R10 ;  /* 0x000000ffff0ad224 */ /* 0x000fe200078e0a0a */
[----:B------:R-:W-:Y:S01]  /*5600*/  ISETP.GE.AND P5, PT, R20, RZ, PT ;  /* 0x000000ff1400720c */ /* 0x000fe20003fa6270 */
[----:B------:R-:W-:Y:S01]  /*5610*/  IMAD.HI.U32 R18, R19, R5, RZ ;  /* 0x0000000513127227 */ /* 0x000fe200078e00ff */
[C---:B------:R-:W-:Y:S02]  /*5620*/  ISETP.GT.U32.AND P1, PT, R15.reuse, R7, PT ;  /* 0x000000070f00720c */ /* 0x040fe40003f24070 */
[----:B------:R0:W-:Y:S01]  /*5630*/  STL [R1+0x84], R10 ;  /* 0x0000840a01007387 */ /* 0x0001e20000100800 */
[--C-:B------:R-:W-:Y:S01]  /*5640*/  @!P3 IMAD.IADD R8, R8, 0x1, -R15.reuse ;  /* 0x000000010808b824 */ /* 0x100fe200078e0a0f */
[----:B------:R-:W-:Y:S01]  /*5650*/  ISETP.GT.U32.AND P3, PT, R15, R0, PT ;  /* 0x000000000f00720c */ /* 0x000fe20003f64070 */
[----:B------:R-:W-:-:S02]  /*5660*/  @!P4 IMAD.IADD R16, R16, 0x1, -R15 ;  /* 0x000000011010c824 */ /* 0x000fc400078e0a0f */
[----:B------:R-:W-:-:S03]  /*5670*/  IMAD.HI.U32 R9, R19, R14, RZ ;  /* 0x0000000e13097227 */ /* 0x000fc600078e00ff */
[----:B------:R-:W-:Y:S01]  /*5680*/  ISETP.GT.U32.AND P4, PT, R15, R16, PT ;  /* 0x000000100f00720c */ /* 0x000fe20003f84070 */
[----:B------:R-:W-:Y:S02]  /*5690*/  IMAD.MOV R18, RZ, RZ, -R18 ;  /* 0x000000ffff127224 */ /* 0x000fe400078e0a12 */
[----:B0-----:R-:W-:Y:S02]  /*56a0*/  IMAD.MOV.U32 R10, RZ, RZ, R8 ;  /* 0x000000ffff0a7224 */ /* 0x001fe400078e0008 */
[----:B------:R-:W-:-:S04]  /*56b0*/  IMAD.HI.U32 R8, R19, R13, RZ ;  /* 0x0000000d13087227 */ /* 0x000fc800078e00ff */
[----:B------:R-:W-:Y:S02]  /*56c0*/  IMAD.MOV R9, RZ, RZ, -R9 ;  /* 0x000000ffff097224 */ /* 0x000fe400078e0a09 */
[----:B------:R-:W-:Y:S02]  /*56d0*/  IMAD R5, R15, R18, R5 ;  /* 0x000000120f057224 */ /* 0x000fe400078e0205 */
[--C-:B------:R-:W-:Y:S02]  /*56e0*/  @!P1 IMAD.IADD R7, R7, 0x1, -R15.reuse ;  /* 0x0000000107079824 */ /* 0x100fe400078e0a0f */
[----:B------:R-:W-:Y:S01]  /*56f0*/  IMAD.MOV R8, RZ, RZ, -R8 ;  /* 0x000000ffff087224 */ /* 0x000fe200078e0a08 */
[----:B------:R-:W-:Y:S01]  /*5700*/  ISETP.GT.U32.AND P1, PT, R15, R5, PT ;  /* 0x000000050f00720c */ /* 0x000fe20003f24070 */
[----:B------:R-:W-:Y:S01]  /*5710*/  @!P3 IMAD.IADD R0, R0, 0x1, -R15 ;  /* 0x000000010000b824 */ /* 0x000fe200078e0a0f */
[----:B------:R-:W-:Y:S01]  /*5720*/  ISETP.GE.AND P3, PT, R11, RZ, PT ;  /* 0x000000ff0b00720c */ /* 0x000fe20003f66270 */
[----:B------:R-:W-:Y:S01]  /*5730*/  IMAD R14, R15, R9, R14 ;  /* 0x000000090f0e7224 */ /* 0x000fe200078e020e */
[C---:B------:R-:W-:Y:S01]  /*5740*/  LOP3.LUT R11, R17.reuse, 0xb4, RZ, 0xfc, !PT ;  /* 0x000000b4110b7812 */ /* 0x040fe200078efcff */
[----:B------:R-:W-:Y:S01]  /*5750*/  IMAD.MOV.U32 R9, RZ, RZ, R7 ;  /* 0x000000ffff097224 */ /* 0x000fe200078e0007 */
[----:B------:R-:W-:Y:S01]  /*5760*/  LOP3.LUT R7, R17, 0xb8, RZ, 0xfc, !PT ;  /* 0x000000b811077812 */ /* 0x000fe200078efcff */
[----:B------:R-:W-:-:S02]  /*5770*/  IMAD R13, R15, R8, R13 ;  /* 0x000000080f0d7224 */ /* 0x000fc400078e020d */
[----:B------:R-:W-:Y:S01]  /*5780*/  @!P6 IMAD.MOV R10, RZ, RZ, -R10 ;  /* 0x000000ffff0ae224 */ /* 0x000fe200078e0a0a */
[C---:B------:R-:W-:Y:S01]  /*5790*/  ISETP.GT.U32.AND P6, PT, R15.reuse, R0, PT ;  /* 0x000000000f00720c */ /* 0x040fe20003fc4070 */
[----:B------:R-:W-:Y:S01]  /*57a0*/  @!P2 IMAD.MOV R9, RZ, RZ, -R9 ;  /* 0x000000ffff09a224 */ /* 0x000fe200078e0a09 */
[C---:B------:R-:W-:Y:S01]  /*57b0*/  ISETP.GT.U32.AND P2, PT, R15.reuse, R14, PT ;  /* 0x0000000e0f00720c */ /* 0x040fe20003f44070 */
[--C-:B------:R-:W-:Y:S01]  /*57c0*/  @!P4 IMAD.IADD R16, R16, 0x1, -R15.reuse ;  /* 0x000000011010c824 */ /* 0x100fe200078e0a0f */
[----:B------:R-:W-:Y:S01]  /*57d0*/  ISETP.GT.U32.AND P4, PT, R15, R13, PT ;  /* 0x0000000d0f00720c */ /* 0x000fe20003f84070 */
[----:B------:R-:W-:Y:S01]  /*57e0*/  @!P0 IMAD.MOV R2, RZ, RZ, -R2 ;  /* 0x000000ffff028224 */ /* 0x000fe200078e0a02 */
[----:B------:R-:W-:Y:S01]  /*57f0*/  STL [R1+0x7c], R10 ;  /* 0x00007c0a01007387 */ /* 0x000fe20000100800 */
[----:B------:R-:W-:Y:S01]  /*5800*/  @!P1 IMAD.IADD R5, R5, 0x1, -R15 ;  /* 0x0000000105059824 */ /* 0x000fe200078e0a0f */
[----:B------:R-:W-:Y:S01]  /*5810*/  ISETP.GE.AND P0, PT, R6, RZ, PT ;  /* 0x000000ff0600720c */ /* 0x000fe20003f06270 */
[----:B------:R-:W-:Y:S01]  /*5820*/  IMAD.MOV.U32 R12, RZ, RZ, R16 ;  /* 0x000000ffff0c7224 */ /* 0x000fe200078e0010 */
[----:B------:R0:W-:Y:S01]  /*5830*/  STL [R1+0x74], R2 ;  /* 0x0000740201007387 */ /* 0x0001e20000100800 */
[----:B------:R-:W-:-:S02]  /*5840*/  ISETP.GE.AND P1, PT, R3, RZ, PT ;  /* 0x000000ff0300720c */ /* 0x000fc40003f26270 */
[--C-:B------:R-:W-:Y:S01]  /*5850*/  @!P6 IMAD.IADD R0, R0, 0x1, -R15.reuse ;  /* 0x000000010000e824 */ /* 0x100fe200078e0a0f */
[----:B------:R-:W-:Y:S01]  /*5860*/  IABS R3, R7 ;  /* 0x0000000700037213 */ /* 0x000fe20000000000 */
[--C-:B------:R-:W-:Y:S01]  /*5870*/  @!P2 IMAD.IADD R14, R14, 0x1, -R15.reuse ;  /* 0x000000010e0ea824 */ /* 0x100fe200078e0a0f */
[----:B------:R-:W-:Y:S01]  /*5880*/  ISETP.GE.AND P6, PT, R4, RZ, PT ;  /* 0x000000ff0400720c */ /* 0x000fe20003fc6270 */
[----:B------:R-:W-:Y:S01]  /*5890*/  @!P4 IMAD.IADD R13, R13, 0x1, -R15 ;  /* 0x000000010d0dc824 */ /* 0x000fe200078e0a0f */
[----:B------:R-:W-:Y:S01]  /*58a0*/  ISETP.GT.U32.AND P2, PT, R15, R5, PT ;  /* 0x000000050f00720c */ /* 0x000fe20003f44070 */
[----:B------:R-:W-:Y:S01]  /*58b0*/  IMAD.MOV.U32 R8, RZ, RZ, R0 ;  /* 0x000000ffff087224 */ /* 0x000fe200078e0000 */
[----:B0-----:R-:W-:Y:S01]  /*58c0*/  LOP3.LUT R2, R17, 0xbc, RZ, 0xfc, !PT ;  /* 0x000000bc11027812 */ /* 0x001fe200078efcff */
[----:B------:R-:W-:Y:S01]  /*58d0*/  IMAD.MOV.U32 R0, RZ, RZ, R3 ;  /* 0x000000ffff007224 */ /* 0x000fe200078e0003 */
[----:B------:R-:W-:Y:S01]  /*58e0*/  ISETP.GT.U32.AND P4, PT, R15, R13, PT ;  /* 0x0000000d0f00720c */ /* 0x000fe20003f84070 */
[----:B------:R-:W-:Y:S01]  /*58f0*/  @!P5 IMAD.MOV R8, RZ, RZ, -R8 ;  /* 0x000000ffff08d224 */ /* 0x000fe200078e0a08 */
[----:B------:R-:W-:Y:S01]  /*5900*/  IABS R6, R2 ;  /* 0x0000000200067213 */ /* 0x000fe20000000000 */
[----:B------:R-:W-:Y:S01]  /*5910*/  IMAD.HI.U32 R3, R19, R0, RZ ;  /* 0x0000000013037227 */ /* 0x000fe200078e00ff */
[----:B------:R-:W-:Y:S01]  /*5920*/  ISETP.GT.U32.AND P5, PT, R15, R14, PT ;  /* 0x0000000e0f00720c */ /* 0x000fe20003fa4070 */
[----:B------:R0:W-:Y:S02]  /*5930*/  STL [R1+0x6c], R9 ;  /* 0x00006c0901007387 */ /* 0x0001e40000100800 */
[----:B------:R-:W-:-:S02]  /*5940*/  IMAD.HI.U32 R4, R19, R6, RZ ;  /* 0x0000000613047227 */ /* 0x000fc400078e00ff */
[----:B------:R1:W-:Y:S02]  /*5950*/  STL [R1+0x5c], R8 ;  /* 0x00005c0801007387 */ /* 0x0003e40000100800 */
[----:B------:R-:W-:Y:S02]  /*5960*/  IMAD.MOV R4, RZ, RZ, -R4 ;  /* 0x000000ffff047224 */ /* 0x000fe400078e0a04 */
[----:B------:R-:W-:Y:S02]  /*5970*/  IMAD.MOV R3, RZ, RZ, -R3 ;  /* 0x000000ffff037224 */ /* 0x000fe400078e0a03 */
[----:B------:R-:W-:Y:S01]  /*5980*/  IMAD R6, R15, R4, R6 ;  /* 0x000000040f067224 */ /* 0x000fe200078e0206 */
[----:B0-----:R-:W-:Y:S01]  /*5990*/  LOP3.LUT R9, R17, 0xb0, RZ, 0xfc, !PT ;  /* 0x000000b011097812 */ /* 0x001fe200078efcff */
[--C-:B------:R-:W-:Y:S02]  /*59a0*/  @!P2 IMAD.IADD R5, R5, 0x1, -R15.reuse ;  /* 0x000000010505a824 */ /* 0x100fe400078e0a0f */
[C---:B------:R-:W-:Y:S01]  /*59b0*/  IMAD R0, R15.reuse, R3, R0 ;  /* 0x000000030f007224 */ /* 0x040fe200078e0200 */
[----:B------:R-:W-:Y:S01]  /*59c0*/  ISETP.GT.U32.AND P2, PT, R15, R6, PT ;  /* 0x000000060f00720c */ /* 0x000fe20003f44070 */
[--C-:B------:R-:W-:Y:S01]  /*59d0*/  @!P4 IMAD.IADD R13, R13, 0x1, -R15.reuse ;  /* 0x000000010d0dc824 */ /* 0x100fe200078e0a0f */
[----:B-1----:R-:W-:Y:S01]  /*59e0*/  IABS R8, R11 ;  /* 0x0000000b00087213 */ /* 0x002fe20000000000 */
[----:B------:R-:W-:Y:S01]  /*59f0*/  @!P5 IMAD.IADD R14, R14, 0x1, -R15 ;  /* 0x000000010e0ed824 */ /* 0x000fe200078e0a0f */
[----:B------:R-:W-:Y:S01]  /*5a00*/  ISETP.GT.U32.AND P4, PT, R15, R0, PT ;  /* 0x000000000f00720c */ /* 0x000fe20003f84070 */
[----:B------:R-:W-:Y:S01]  /*5a10*/  IMAD.MOV.U32 R10, RZ, RZ, R5 ;  /* 0x000000ffff0a7224 */ /* 0x000fe200078e0005 */
[----:B------:R-:W-:Y:S01]  /*5a20*/  IABS R20, R9 ;  /* 0x0000000900147213 */ /* 0x000fe20000000000 */
[----:B------:R-:W-:Y:S01]  /*5a30*/  IMAD.HI.U32 R3, R19, R8, RZ ;  /* 0x0000000813037227 */ /* 0x000fe200078e00ff */
[----:B------:R-:W-:-:S02]  /*5a40*/  ISETP.GE.AND P5, PT, R2, RZ, PT ;  /* 0x000000ff0200720c */ /* 0x000fc40003fa6270 */
[----:B------:R-:W-:Y:S01]  /*5a50*/  LOP3.LUT R2, R17, 0xac, RZ, 0xfc, !PT ;  /* 0x000000ac11027812 */ /* 0x000fe200078efcff */
[----:B------:R-:W-:-:S04]  /*5a60*/  IMAD.HI.U32 R4, R19, R20, RZ ;  /* 0x0000001413047227 */ /* 0x000fc800078e00ff */
[----:B------:R-:W-:Y:S01]  /*5a70*/  @!P2 IMAD.IADD R6, R6, 0x1, -R15 ;  /* 0x000000010606a824 */ /* 0x000fe200078e0a0f */
[----:B------:R-:W-:Y:S01]  /*5a80*/  ISETP.GE.AND P2, PT, R7, RZ, PT ;  /* 0x000000ff0700720c */ /* 0x000fe20003f46270 */
[----:B------:R-:W-:Y:S01]  /*5a90*/  IMAD.MOV R3, RZ, RZ, -R3 ;  /* 0x000000ffff037224 */ /* 0x000fe200078e0a03 */
[----:B------:R-:W-:Y:S01]  /*5aa0*/  LOP3.LUT R7, R17, 0xa8, RZ, 0xfc, !PT ;  /* 0x000000a811077812 */ /* 0x000fe200078efcff */
[--C-:B------:R-:W-:Y:S02]  /*5ab0*/  @!P4 IMAD.IADD R0, R0, 0x1, -R15.reuse ;  /* 0x000000010000c824 */ /* 0x100fe400078e0a0f */
[----:B------:R-:W-:Y:S01]  /*5ac0*/  @!P3 IMAD.MOV R12, RZ, RZ, -R12 ;  /* 0x000000ffff0cb224 */ /* 0x000fe200078e0a0c */
[C---:B------:R-:W-:Y:S01]  /*5ad0*/  ISETP.GT.U32.AND P3, PT, R15.reuse, R6, PT ;  /* 0x000000060f00720c */ /* 0x040fe20003f64070 */
[----:B------:R-:W-:Y:S02]  /*5ae0*/  IMAD.MOV R4, RZ, RZ, -R4 ;  /* 0x000000ffff047224 */ /* 0x000fe400078e0a04 */
[C---:B------:R-:W-:Y:S01]  /*5af0*/  IMAD R8, R15.reuse, R3, R8 ;  /* 0x000000030f087224 */ /* 0x040fe200078e0208 */
[----:B------:R-:W-:Y:S01]  /*5b00*/  IABS R3, R2 ;  /* 0x0000000200037213 */ /* 0x000fe20000000000 */
[----:B------:R-:W-:Y:S01]  /*5b10*/  @!P0 IMAD.MOV R10, RZ, RZ, -R10 ;  /* 0x000000ffff0a8224 */ /* 0x000fe200078e0a0a */
[C---:B------:R-:W-:Y:S01]  /*5b20*/  ISETP.GT.U32.AND P0, PT, R15.reuse, R0, PT ;  /* 0x000000000f00720c */ /* 0x040fe20003f04070 */
[----:B------:R0:W-:Y:S01]  /*5b30*/  STL [R1+0x60], R12 ;  /* 0x0000600c01007387 */ /* 0x0001e20000100800 */
[----:B------:R-:W-:Y:S01]  /*5b40*/  IMAD R20, R15, R4, R20 ;  /* 0x000000040f147224 */ /* 0x000fe200078e0214 */
[----:B------:R-:W-:Y:S01]  /*5b50*/  IABS R4, R7 ;  /* 0x0000000700047213 */ /* 0x000fe20000000000 */
[----:B------:R-:W-:Y:S01]  /*5b60*/  IMAD.HI.U32 R5, R19, R3, RZ ;  /* 0x0000000313057227 */ /* 0x000fe200078e00ff */
[----:B------:R-:W-:Y:S01]  /*5b70*/  ISETP.GT.U32.AND P4, PT, R15, R8, PT ;  /* 0x000000080f00720c */ /* 0x000fe20003f84070 */
[----:B------:R1:W-:Y:S02]  /*5b80*/  STL [R1+0x64], R10 ;  /* 0x0000640a01007387 */ /* 0x0003e40000100800 */
[----:B------:R-:W-:Y:S01]  /*5b90*/  @!P3 IMAD.IADD R6, R6, 0x1, -R15 ;  /* 0x000000010606b824 */ /* 0x000fe200078e0a0f */
[----:B------:R-:W-:Y:S01]  /*5ba0*/  ISETP.GE.AND P3, PT, R9, RZ, PT ;  /* 0x000000ff0900720c */ /* 0x000fe20003f66270 */
[----:B------:R-:W-:Y:S01]  /*5bb0*/  IMAD.MOV R5, RZ, RZ, -R5 ;  /* 0x000000ffff057224 */ /* 0x000fe200078e0a05 */
[----:B------:R-:W-:Y:S01]  /*5bc0*/  LOP3.LUT R9, R17, 0x9c, RZ, 0xfc, !PT ;  /* 0x0000009c11097812 */ /* 0x000fe200078efcff */
[----:B0-----:R-:W-:-:S02]  /*5bd0*/  IMAD.MOV.U32 R12, RZ, RZ, R14 ;  /* 0x000000ffff0c7224 */ /* 0x001fc400078e000e */
[----:B------:R-:W-:Y:S01]  /*5be0*/  @!P0 IMAD.IADD R0, R0, 0x1, -R15 ;  /* 0x0000000100008824 */ /* 0x000fe200078e0a0f */
[----:B------:R-:W-:Y:S01]  /*5bf0*/  ISETP.GE.AND P0, PT, R2, RZ, PT ;  /* 0x000000ff0200720c */ /* 0x000fe20003f06270 */
[----:B-1----:R-:W-:Y:S01]  /*5c00*/  IMAD.MOV.U32 R10, RZ, RZ, R13 ;  /* 0x000000ffff0a7224 */ /* 0x002fe200078e000d */
[----:B------:R-:W-:Y:S01]  /*5c10*/  LOP3.LUT R2, R17, 0xa4, RZ, 0xfc, !PT ;  /* 0x000000a411027812 */ /* 0x000fe200078efcff */
[----:B------:R-:W-:Y:S01]  /*5c20*/  @!P6 IMAD.MOV R12, RZ, RZ, -R12 ;  /* 0x000000ffff0ce224 */ /* 0x000fe200078e0a0c */
[----:B------:R-:W-:Y:S01]  /*5c30*/  ISETP.GT.U32.AND P6, PT, R15, R20, PT ;  /* 0x000000140f00720c */ /* 0x000fe20003fc4070 */
[----:B------:R-:W-:-:S03]  /*5c40*/  IMAD.HI.U32 R13, R19, R4, RZ ;  /* 0x00000004130d7227 */ /* 0x000fc600078e00ff */
[----:B------:R0:W-:Y:S01]  /*5c50*/  STL [R1+0x1f0], R12 ;  /* 0x0001f00c01007387 */ /* 0x0001e20000100800 */
[----:B------:R-:W-:Y:S01]  /*5c60*/  @!P1 IMAD.MOV R10, RZ, RZ, -R10 ;  /* 0x000000ffff0a9224 */ /* 0x000fe200078e0a0a */
[----:B------:R-:W-:Y:S01]  /*5c70*/  ISETP.GE.AND P1, PT, R11, RZ, PT ;  /* 0x000000ff0b00720c */ /* 0x000fe20003f26270 */
[----:B------:R-:W-:Y:S01]  /*5c80*/  IMAD.MOV R13, RZ, RZ, -R13 ;  /* 0x000000ffff0d7224 */ /* 0x000fe200078e0a0d */
[----:B------:R-:W-:Y:S01]  /*5c90*/  LOP3.LUT R11, R17, 0x94, RZ, 0xfc, !PT ;  /* 0x00000094110b7812 */ /* 0x000fe200078efcff */
[----:B------:R-:W-:Y:S01]  /*5ca0*/  IMAD R3, R15, R5, R3 ;  /* 0x000000050f037224 */ /* 0x000fe200078e0203 */
[----:B------:R1:W-:Y:S01]  /*5cb0*/  STL [R1+0x200], R10 ;  /* 0x0002000a01007387 */ /* 0x0003e20000100800 */
[--C-:B------:R-:W-:Y:S01]  /*5cc0*/  @!P4 IMAD.IADD R8, R8, 0x1, -R15.reuse ;  /* 0x000000010808c824 */ /* 0x100fe200078e0a0f */
[----:B------:R-:W-:Y:S01]  /*5cd0*/  LOP3.LUT R5, R17, 0xa0, RZ, 0xfc, !PT ;  /* 0x000000a011057812 */ /* 0x000fe200078efcff */
[C---:B------:R-:W-:Y:S01]  /*5ce0*/  IMAD R4, R15.reuse, R13, R4 ;  /* 0x0000000d0f047224 */ /* 0x040fe200078e0204 */
[----:B------:R-:W-:Y:S01]  /*5cf0*/  IABS R13, R9 ;  /* 0x00000009000d7213 */ /* 0x000fe20000000000 */
[----:B0-----:R-:W-:Y:S01]  /*5d00*/  IMAD.MOV.U32 R12, RZ, RZ, R6 ;  /* 0x000000ffff0c7224 */ /* 0x001fe200078e0006 */
[C---:B------:R-:W-:Y:S01]  /*5d10*/  ISETP.GT.U32.AND P4, PT, R15.reuse, R8, PT ;  /* 0x000000080f00720c */ /* 0x040fe20003f84070 */
[----:B------:R-:W-:Y:S01]  /*5d20*/  @!P6 IMAD.IADD R20, R20, 0x1, -R15 ;  /* 0x000000011414e824 */ /* 0x000fe200078e0a0f */
[----:B------:R-:W-:Y:S01]  /*5d30*/  IABS R6, R2 ;  /* 0x0000000200067213 */ /* 0x000fe20000000000 */
[----:B------:R-:W-:Y:S01]  /*5d40*/  @!P5 IMAD.MOV R12, RZ, RZ, -R12 ;  /* 0x000000ffff0cd224 */ /* 0x000fe200078e0a0c */
[C---:B------:R-:W-:Y:S01]  /*5d50*/  ISETP.GT.U32.AND P5, PT, R15.reuse, R3, PT ;  /* 0x000000030f00720c */ /* 0x040fe20003fa4070 */
[----:B-1----:R-:W-:Y:S01]  /*5d60*/  IMAD.MOV.U32 R10, RZ, RZ, R0 ;  /* 0x000000ffff0a7224 */ /* 0x002fe200078e0000 */
[----:B------:R-:W-:-:S02]  /*5d70*/  ISETP.GT.U32.AND P6, PT, R15, R20, PT ;  /* 0x000000140f00720c */ /* 0x000fc40003fc4070 */
[----:B------:R-:W-:Y:S01]  /*5d80*/  IABS R0, R5 ;  /* 0x0000000500007213 */ /* 0x000fe20000000000 */
[----:B------:R-:W-:Y:S01]  /*5d90*/  @!P2 IMAD.MOV R10, RZ, RZ, -R10 ;  /* 0x000000ffff0aa224 */ /* 0x000fe200078e0a0a */
[----:B------:R-:W-:Y:S01]  /*5da0*/  ISETP.GT.U32.AND P2, PT, R15, R4, PT ;  /* 0x000000040f00720c */ /* 0x000fe20003f44070 */
[----:B------:R-:W-:Y:S01]  /*5db0*/  STL [R1+0x1f4], R12 ;  /* 0x0001f40c01007387 */ /* 0x000fe20000100800 */
[----:B------:R-:W-:Y:S01]  /*5dc0*/  IABS R14, R11 ;  /* 0x0000000b000e7213 */ /* 0x000fe20000000000 */
[--C-:B------:R-:W-:Y:S01]  /*5dd0*/  @!P4 IMAD.IADD R8, R8, 0x1, -R15.reuse ;  /* 0x000000010808c824 */ /* 0x100fe200078e0a0f */
[----:B------:R-:W-:Y:S01]  /*5de0*/  ISETP.GE.AND P4, PT, R7, RZ, PT ;  /* 0x000000ff0700720c */ /* 0x000fe20003f86270 */
[----:B------:R-:W-:Y:S01]  /*5df0*/  IMAD.HI.U32 R7, R19, R6, RZ ;  /* 0x0000000613077227 */ /* 0x000fe200078e00ff */
[----:B------:R0:W-:Y:S03]  /*5e00*/  STL [R1+0x1fc], R10 ;  /* 0x0001fc0a01007387 */ /* 0x0001e60000100800 */
[----:B------:R-:W-:-:S02]  /*5e10*/  @!P5 IMAD.IADD R3, R3, 0x1, -R15 ;  /* 0x000000010303d824 */ /* 0x000fc400078e0a0f */
[--C-:B------:R-:W-:Y:S01]  /*5e20*/  @!P6 IMAD.IADD R20, R20, 0x1, -R15.reuse ;  /* 0x000000011414e824 */ /* 0x100fe200078e0a0f */
[----:B------:R-:W-:Y:S01]  /*5e30*/  ISETP.GE.AND P6, PT, R2, RZ, PT ;  /* 0x000000ff0200720c */ /* 0x000fe20003fc6270 */
[----:B------:R-:W-:Y:S01]  /*5e40*/  @!P2 IMAD.IADD R4, R4, 0x1, -R15 ;  /* 0x000000010404a824 */ /* 0x000fe200078e0a0f */
[----:B------:R-:W-:Y:S01]  /*5e50*/  ISETP.GT.U32.AND P5, PT, R15, R3, PT ;  /* 0x000000030f00720c */ /* 0x000fe20003fa4070 */
[----:B------:R-:W-:-:S03]  /*5e60*/  IMAD.HI.U32 R2, R19, R0, RZ ;  /* 0x0000000013027227 */ /* 0x000fc600078e00ff */
[C---:B------:R-:W-:Y:S01]  /*5e70*/  ISETP.GT.U32.AND P2, PT, R15.reuse, R4, PT ;  /* 0x000000040f00720c */ /* 0x040fe20003f44070 */
[----:B------:R-:W-:Y:S02]  /*5e80*/  IMAD.MOV R7, RZ, RZ, -R7 ;  /* 0x000000ffff077224 */ /* 0x000fe400078e0a07 */
[----:B------:R-:W-:Y:S02]  /*5e90*/  IMAD.MOV R2, RZ, RZ, -R2 ;  /* 0x000000ffff027224 */ /* 0x000fe400078e0a02 */
[----:B------:R-:W-:Y:S01]  /*5ea0*/  IMAD R6, R15, R7, R6 ;  /* 0x000000070f067224 */ /* 0x000fe200078e0206 */
[----:B------:R-:W-:Y:S01]  /*5eb0*/  LOP3.LUT R7, R17, 0x98, RZ, 0xfc, !PT ;  /* 0x0000009811077812 */ /* 0x000fe200078efcff */
[----:B------:R-:W-:Y:S01]  /*5ec0*/  IMAD R0, R15, R2, R0 ;  /* 0x000000020f007224 */ /* 0x000fe200078e0200 */
[----:B------:R-:W-:Y:S01]  /*5ed0*/  LOP3.LUT R2, R17, 0x90, RZ, 0xfc, !PT ;  /* 0x0000009011027812 */ /* 0x000fe200078efcff */
[--C-:B------:R-:W-:Y:S01]  /*5ee0*/  @!P5 IMAD.IADD R3, R3, 0x1, -R15.reuse ;  /* 0x000000010303d824 */ /* 0x100fe200078e0a0f */
[C---:B------:R-:W-:Y:S01]  /*5ef0*/  ISETP.GT.U32.AND P5, PT, R15.reuse, R6, PT ;  /* 0x000000060f00720c */ /* 0x040fe20003fa4070 */
[----:B0-----:R-:W-:Y:S01]  /*5f00*/  IMAD.MOV.U32 R10, RZ, RZ, R8 ;  /* 0x000000ffff0a7224 */ /* 0x001fe200078e0008 */
[----:B------:R-:W-:Y:S01]  /*5f10*/  IABS R16, R7 ;  /* 0x0000000700107213 */ /* 0x000fe20000000000 */
[----:B------:R-:W-:Y:S01]  /*5f20*/  @!P2 IMAD.IADD R4, R4, 0x1, -R15 ;  /* 0x000000010404a824 */ /* 0x000fe200078e0a0f */
[----:B------:R-:W-:Y:S01]  /*5f30*/  ISETP.GT.U32.AND P2, PT, R15, R0, PT ;  /* 0x000000000f00720c */ /* 0x000fe20003f44070 */
[----:B------:R-:W-:Y:S01]  /*5f40*/  @!P1 IMAD.MOV R10, RZ, RZ, -R10 ;  /* 0x000000ffff0a9224 */ /* 0x000fe200078e0a0a */
[----:B------:R-:W-:Y:S01]  /*5f50*/  ISETP.GE.AND P1, PT, R5, RZ, PT ;  /* 0x000000ff0500720c */ /* 0x000fe20003f26270 */
[----:B------:R-:W-:Y:S01]  /*5f60*/  IMAD.HI.U32 R5, R19, R13, RZ ;  /* 0x0000000d13057227 */ /* 0x000fe200078e00ff */
[----:B------:R-:W-:-:S02]  /*5f70*/  IABS R8, R2 ;  /* 0x0000000200087213 */ /* 0x000fc40000000000 */
[----:B------:R0:W-:Y:S01]  /*5f80*/  STL [R1+0x1f8], R10 ;  /* 0x0001f80a01007387 */ /* 0x0001e20000100800 */
[----:B------:R-:W-:Y:S02]  /*5f90*/  IMAD.MOV R5, RZ, RZ, -R5 ;  /* 0x000000ffff057224 */ /* 0x000fe400078e0a05 */
[----:B------:R-:W-:Y:S02]  /*5fa0*/  @!P5 IMAD.IADD R6, R6, 0x1, -R15 ;  /* 0x000000010606d824 */ /* 0x000fe400078e0a0f */
[----:B------:R-:W-:Y:S01]  /*5fb0*/  IMAD R13, R15, R5, R13 ;  /* 0x000000050f0d7224 */ /* 0x000fe200078e020d */
[----:B------:R-:W-:Y:S01]  /*5fc0*/  LOP3.LUT R5, R17, 0x8c, RZ, 0xfc, !PT ;  /* 0x0000008c11057812 */ /* 0x000fe200078efcff */
[----:B------:R-:W-:Y:S01]  /*5fd0*/  @!P2 IMAD.IADD R0, R0, 0x1, -R15 ;  /* 0x000000010000a824 */ /* 0x000fe200078e0a0f */
[----:B------:R-:W-:Y:S01]  /*5fe0*/  ISETP.GT.U32.AND P2, PT, R15, R6, PT ;  /* 0x000000060f00720c */ /* 0x000fe20003f44070 */
[----:B------:R-:W-:Y:S01]  /*5ff0*/  IMAD.HI.U32 R21, R19, R16, RZ ;  /* 0x0000001013157227 */ /* 0x000fe200078e00ff */
[----:B------:R-:W-:-:S03]  /*6000*/  ISETP.GT.U32.AND P5, PT, R15, R13, PT ;  /* 0x0000000d0f00720c */ /* 0x000fc60003fa4070 */
[----:B0-----:R-:W-:Y:S02]  /*6010*/  IMAD.MOV.U32 R10, RZ, RZ, R20 ;  /* 0x000000ffff0a7224 */ /* 0x001fe400078e0014 */
[----:B------:R-:W-:Y:S02]  /*6020*/  IMAD.MOV R21, RZ, RZ, -R21 ;  /* 0x000000ffff157224 */ /* 0x000fe400078e0a15 */
[----:B------:R-:W-:Y:S01]  /*6030*/  @!P3 IMAD.MOV R10, RZ, RZ, -R10 ;  /* 0x000000ffff0ab224 */ /* 0x000fe200078e0a0a */
[----:B------:R-:W-:Y:S01]  /*6040*/  ISETP.GE.AND P3, PT, R9, RZ, PT ;  /* 0x000000ff0900720c */ /* 0x000fe20003f66270 */
[C---:B------:R-:W-:Y:S01]  /*6050*/  IMAD R9, R15.reuse, R21, R16 ;  /* 0x000000150f097224 */ /* 0x040fe200078e0210 */
[----:B------:R-:W-:Y:S01]  /*6060*/  IABS R16, R5 ;  /* 0x0000000500107213 */ /* 0x000fe20000000000 */
[----:B------:R-:W-:Y:S01]  /*6070*/  IMAD.MOV.U32 R20, RZ, RZ, R8 ;  /* 0x000000ffff147224 */ /* 0x000fe200078e0008 */
[----:B------:R0:W-:Y:S01]  /*6080*/  STL [R1+0x1ec], R10 ;  /* 0x0001ec0a01007387 */ /* 0x0001e20000100800 */
[----:B------:R-:W-:Y:S01]  /*6090*/  @!P2 IMAD.IADD R6, R6, 0x1, -R15 ;  /* 0x000000010606a824 */ /* 0x000fe200078e0a0f */
[----:B------:R-:W-:Y:S01]  /*60a0*/  ISETP.GT.U32.AND P2, PT, R15, R9, PT ;  /* 0x000000090f00720c */ /* 0x000fe20003f44070 */
[----:B------:R-:W-:-:S04]  /*60b0*/  IMAD.HI.U32 R18, R19, R14, RZ ;  /* 0x0000000e13127227 */ /* 0x000fc800078e00ff */
[----:B------:R-:W-:Y:S02]  /*60c0*/  IMAD.MOV.U32 R12, RZ, RZ, R4 ;  /* 0x000000ffff0c7224 */ /* 0x000fe400078e0004 */
[----:B------:R-:W-:Y:S02]  /*60d0*/  IMAD.MOV R18, RZ, RZ, -R18 ;  /* 0x000000ffff127224 */ /* 0x000fe400078e0a12 */
[----:B0-----:R-:W-:Y:S02]  /*60e0*/  IMAD.MOV.U32 R10, RZ, RZ, R3 ;  /* 0x000000ffff0a7224 */ /* 0x001fe400078e0003 */
[----:B------:R-:W-:-:S04]  /*60f0*/  IMAD.HI.U32 R3, R19, R20, RZ ;  /* 0x0000001413037227 */ /* 0x000fc800078e00ff */
[----:B------:R-:W-:Y:S01]  /*6100*/  @!P0 IMAD.MOV R10, RZ, RZ, -R10 ;  /* 0x000000ffff0a8224 */ /* 0x000fe200078e0a0a */
[----:B------:R-:W-:Y:S01]  /*6110*/  ISETP.GT.U32.AND P0, PT, R15, R0, PT ;  /* 0x000000000f00720c */ /* 0x000fe20003f04070 */
[----:B------:R-:W-:Y:S02]  /*6120*/  @!P5 IMAD.IADD R13, R13, 0x1, -R15 ;  /* 0x000000010d0dd824 */ /* 0x000fe400078e0a0f */
[----:B------:R-:W-:Y:S01]  /*6130*/  IMAD.MOV R3, RZ, RZ, -R3 ;  /* 0x000000ffff037224 */ /* 0x000fe200078e0a03 */
[----:B------:R0:W-:Y:S01]  /*6140*/  STL [R1+0x1dc], R10 ;  /* 0x0001dc0a01007387 */ /* 0x0001e20000100800 */
[----:B------:R-:W-:Y:S01]  /*6150*/  @!P4 IMAD.MOV R12, RZ, RZ, -R12 ;  /* 0x000000ffff0cc224 */ /* 0x000fe200078e0a0c */
[----:B------:R-:W-:Y:S01]  /*6160*/  ISETP.GE.AND P4, PT, R7, RZ, PT ;  /* 0x000000ff0700720c */ /* 0x000fe20003f86270 */
[C---:B------:R-:W-:Y:S01]  /*6170*/  IMAD R8, R15.reuse, R18, R14 ;  /* 0x000000120f087224 */ /* 0x040fe200078e020e */
[C---:B------:R-:W-:Y:S01]  /*6180*/  ISETP.GT.U32.AND P5, PT, R15.reuse, R13, PT ;  /* 0x0000000d0f00720c */ /* 0x040fe20003fa4070 */
[----:B------:R-:W-:Y:S01]  /*6190*/  IMAD R7, R15, R3, R20 ;  /* 0x000000030f077224 */ /* 0x000fe200078e0214 */
[----:B------:R1:W-:Y:S01]  /*61a0*/  STL [R1+0x1d8], R12 ;  /* 0x0001d80c01007387 */ /* 0x0003e20000100800 */
[--C-:B------:R-:W-:Y:S01]  /*61b0*/  @!P2 IMAD.IADD R9, R9, 0x1, -R15.reuse ;  /* 0x000000010909a824 */ /* 0x100fe200078e0a0f */
[----:B------:R-:W-:Y:S01]  /*61c0*/  LOP3.LUT R14, R17, 0x80, RZ, 0xfc, !PT ;  /* 0x00000080110e7812 */ /* 0x000fe200078efcff */
[--C-:B------:R-:W-:Y:S01]  /*61d0*/  @!P0 IMAD.IADD R0, R0, 0x1, -R15.reuse ;  /* 0x0000000100008824 */ /* 0x100fe200078e0a0f */
[----:B------:R-:W-:Y:S01]  /*61e0*/  ISETP.GT.U32.AND P2, PT, R15, R7, PT ;  /* 0x000000070f00720c */ /* 0x000fe20003f44070 */
[----:B0-----:R-:W-:Y:S01]  /*61f0*/  IMAD.MOV.U32 R10, RZ, RZ, R6 ;  /* 0x000000ffff0a7224 */ /* 0x001fe200078e0006 */
[----:B------:R-:W-:Y:S01]  /*6200*/  ISETP.GE.AND P0, PT, R11, RZ, PT ;  /* 0x000000ff0b00720c */ /* 0x000fe20003f06270 */
[----:B------:R-:W-:Y:S01]  /*6210*/  IMAD.MOV.U32 R6, RZ, RZ, R0 ;  /* 0x000000ffff067224 */ /* 0x000fe200078e0000 */
[----:B------:R-:W-:Y:S01]  /*6220*/  LOP3.LUT R11, R17, 0x84, RZ, 0xfc, !PT ;  /* 0x00000084110b7812 */ /* 0x000fe200078efcff */
[----:B------:R-:W-:Y:S01]  /*6230*/  @!P6 IMAD.MOV R10, RZ, RZ, -R10 ;  /* 0x000000ffff0ae224 */ /* 0x000fe200078e0a0a */
[----:B------:R-:W-:Y:S01]  /*6240*/  ISETP.GT.U32.AND P6, PT, R15, R8, PT ;  /* 0x000000080f00720c */ /* 0x000fe20003fc4070 */
[----:B------:R-:W-:Y:S01]  /*6250*/  @!P5 IMAD.IADD R13, R13, 0x1, -R15 ;  /* 0x000000010d0dd824 */ /* 0x000fe200078e0a0f */
[----:B------:R-:W-:Y:S01]  /*6260*/  ISETP.GE.AND P5, PT, R2, RZ, PT ;  /* 0x000000ff0200720c */ /* 0x000fe20003fa6270 */
[----:B------:R-:W-:Y:S01]  /*6270*/  @!P1 IMAD.MOV R6, RZ, RZ, -R6 ;  /* 0x000000ffff069224 */ /* 0x000fe200078e0a06 */
[----:B------:R-:W-:Y:S01]  /*6280*/  LOP3.LUT R2, R17, 0x88, RZ, 0xfc, !PT ;  /* 0x0000008811027812 */ /* 0x000fe200078efcff */
[----:B------:R-:W-:Y:S01]  /*6290*/  IMAD.HI.U32 R4, R19, R16, RZ ;  /* 0x0000001013047227 */ /* 0x000fe200078e00ff */
[----:B------:R-:W-:Y:S01]  /*62a0*/  STL [R1+0x1d4], R10 ;  /* 0x0001d40a01007387 */ /* 0x000fe20000100800 */
[----:B------:R-:W-:-:S02]  /*62b0*/  IABS R18, R11 ;  /* 0x0000000b00127213 */ /* 0x000fc40000000000 */
[--C-:B------:R-:W-:Y:S01]  /*62c0*/  @!P2 IMAD.IADD R7, R7, 0x1, -R15.reuse ;  /* 0x000000010707a824 */ /* 0x100fe200078e0a0f */
[----:B------:R-:W-:Y:S01]  /*62d0*/  IABS R20, R2 ;  /* 0x0000000200147213 */ /* 0x000fe20000000000 */
[----:B------:R-:W-:Y:S01]  /*62e0*/  IMAD.MOV R4, RZ, RZ, -R4 ;  /* 0x000000ffff047224 */ /* 0x000fe200078e0a04 */
[----:B------:R0:W-:Y:S01]  /*62f0*/  STL [R1+0x1cc], R6 ;  /* 0x0001cc0601007387 */ /* 0x0001e20000100800 */
[----:B------:R-:W-:Y:S01]  /*6300*/  @!P6 IMAD.IADD R8, R8, 0x1, -R15 ;  /* 0x000000010808e824 */ /* 0x000fe200078e0a0f */
[C---:B------:R-:W-:Y:S01]  /*6310*/  ISETP.GT.U32.AND P6, PT, R15.reuse, R9, PT ;  /* 0x000000090f00720c */ /* 0x040fe20003fc4070 */
[C---:B------:R-:W-:Y:S01]  /*6320*/  IMAD R4, R15.reuse, R4, R16 ;  /* 0x000000040f047224 */ /* 0x040fe200078e0210 */
[----:B------:R-:W-:Y:S01]  /*6330*/  ISETP.GT.U32.AND P2, PT, R15, R7, PT ;  /* 0x000000070f00720c */ /* 0x000fe20003f44070 */
[----:B------:R-:W-:Y:S01]  /*6340*/  IMAD.HI.U32 R21, R19, R18, RZ ;  /* 0x0000001213157227 */ /* 0x000fe200078e00ff */
[----:B------:R-:W-:Y:S02]  /*6350*/  ISETP.GT.U32.AND P1, PT, R15, R8, PT ;  /* 0x000000080f00720c */ /* 0x000fe40003f24070 */
[----:B------:R-:W-:Y:S01]  /*6360*/  IABS R3, R14 ;  /* 0x0000000e00037213 */ /* 0x000fe20000000000 */
[----:B-1----:R-:W-:Y:S01]  /*6370*/  IMAD.MOV.U32 R12, RZ, RZ, R13 ;  /* 0x000000ffff0c7224 */ /* 0x002fe200078e000d */
[----:B------:R-:W-:Y:S01]  /*6380*/  LOP3.LUT R16, R17, 0x7c, RZ, 0xfc, !PT ;  /* 0x0000007c11107812 */ /* 0x000fe200078efcff */
[----:B0-----:R-:W-:-:S03]  /*6390*/  IMAD.HI.U32 R6, R19, R20, RZ ;  /* 0x0000001413067227 */ /* 0x001fc600078e00ff */
[----:B------:R-:W-:Y:S01]  /*63a0*/  IABS R0, R16 ;  /* 0x0000001000007213 */ /* 0x000fe20000000000 */
[----:B------:R-:W-:Y:S02]  /*63b0*/  IMAD.MOV R6, RZ, RZ, -R6 ;  /* 0x000000ffff067224 */ /* 0x000fe400078e0a06 */
[--C-:B------:R-:W-:Y:S01]  /*63c0*/  @!P6 IMAD.IADD R9, R9, 0x1, -R15.reuse ;  /* 0x000000010909e824 */ /* 0x100fe200078e0a0f */
[C---:B------:R-:W-:Y:S01]  /*63d0*/  ISETP.GT.U32.AND P6, PT, R15.reuse, R4, PT ;  /* 0x000000040f00720c */ /* 0x040fe20003fc4070 */
[----:B------:R-:W-:Y:S02]  /*63e0*/  IMAD R20, R15, R6, R20 ;  /* 0x000000060f147224 */ /* 0x000fe400078e0214 */
[--C-:B------:R-:W-:Y:S02]  /*63f0*/  @!P2 IMAD.IADD R7, R7, 0x1, -R15.reuse ;  /* 0x000000010707a824 */ /* 0x100fe400078e0a0f */
[----:B------:R-:W-:Y:S01]  /*6400*/  @!P1 IMAD.IADD R8, R8, 0x1, -R15 ;  /* 0x0000000108089824 */ /* 0x000fe200078e0a0f */
[----:B------:R-:W-:Y:S01]  /*6410*/  ISETP.GT.U32.AND P2, PT, R15, R20, PT ;  /* 0x000000140f00720c */ /* 0x000fe20003f44070 */
[----:B------:R-:W-:Y:S01]  /*6420*/  IMAD.MOV.U32 R10, RZ, RZ, R9 ;  /* 0x000000ffff0a7224 */ /* 0x000fe200078e0009 */
[----:B------:R-:W-:Y:S01]  /*6430*/  ISETP.GE.AND P1, PT, R5, RZ, PT ;  /* 0x000000ff0500720c */ /* 0x000fe20003f26270 */
[----:B------:R-:W-:-:S04]  /*6440*/  IMAD.HI.U32 R5, R19, R3, RZ ;  /* 0x0000000313057227 */ /* 0x000fc800078e00ff */
[----:B------:R-:W-:Y:S02]  /*6450*/  IMAD.MOV R21, RZ, RZ, -R21 ;  /* 0x000000ffff157224 */ /* 0x000fe400078e0a15 */
[----:B------:R-:W-:Y:S02]  /*6460*/  IMAD.MOV R5, RZ, RZ, -R5 ;  /* 0x000000ffff057224 */ /* 0x000fe400078e0a05 */
[----:B------:R-:W-:Y:S02]  /*6470*/  @!P3 IMAD.MOV R12, RZ, RZ, -R12 ;  /* 0x000000ffff0cb224 */ /* 0x000fe400078e0a0c */
[----:B------:R-:W-:Y:S01]  /*6480*/  @!P6 IMAD.IADD R4, R4, 0x1, -R15 ;  /* 0x000000010404e824 */ /* 0x000fe200078e0a0f */
[----:B------:R-:W-:Y:S01]  /*6490*/  ISETP.GE.AND P6, PT, R2, RZ, PT ;  /* 0x000000ff0200720c */ /* 0x000fe20003fc6270 */
[----:B------:R-:W-:Y:S01]  /*64a0*/  @!P4 IMAD.MOV R10, RZ, RZ, -R10 ;  /* 0x000000ffff0ac224 */ /* 0x000fe200078e0a0a */
[----:B------:R-:W-:Y:S01]  /*64b0*/  STL [R1+0x1a0], R12 ;  /* 0x0001a00c01007387 */ /* 0x000fe20000100800 */
[----:B------:R-:W-:-:S02]  /*64c0*/  IMAD R2, R15, R21, R18 ;  /* 0x000000150f027224 */ /* 0x000fc400078e0212 */
[----:B------:R-:W-:Y:S01]  /*64d0*/  IMAD R3, R15, R5, R3 ;  /* 0x000000050f037224 */ /* 0x000fe200078e0203 */
[----:B------:R-:W-:Y:S01]  /*64e0*/  LOP3.LUT R5, R17, 0x78, RZ, 0xfc, !PT ;  /* 0x0000007811057812 */ /* 0x000fe200078efcff */
[----:B------:R-:W-:Y:S01]  /*64f0*/  @!P2 IMAD.IADD R20, R20, 0x1, -R15 ;  /* 0x000000011414a824 */ /* 0x000fe200078e0a0f */
[----:B------:R0:W-:Y:S01]  /*6500*/  STL [R1+0x198], R10 ;  /* 0x0001980a01007387 */ /* 0x0001e20000100800 */
[----:B------:R-:W-:Y:S01]  /*6510*/  ISETP.GT.U32.AND P2, PT, R15, R4, PT ;  /* 0x000000040f00720c */ /* 0x000fe20003f44070 */
[----:B------:R-:W-:Y:S01]  /*6520*/  IMAD.HI.U32 R6, R19, R0, RZ ;  /* 0x0000000013067227 */ /* 0x000fe200078e00ff */
[----:B------:R-:W-:Y:S02]  /*6530*/  IABS R18, R5 ;  /* 0x0000000500127213 */ /* 0x000fe40000000000 */
[C---:B------:R-:W-:Y:S01]  /*6540*/  ISETP.GT.U32.AND P3, PT, R15.reuse, R2, PT ;  /* 0x000000020f00720c */ /* 0x040fe20003f64070 */
[----:B------:R-:W-:Y:S01]  /*6550*/  IMAD.MOV R6, RZ, RZ, -R6 ;  /* 0x000000ffff067224 */ /* 0x000fe200078e0a06 */
[----:B------:R-:W-:Y:S01]  /*6560*/  ISETP.GT.U32.AND P4, PT, R15, R20, PT ;  /* 0x000000140f00720c */ /* 0x000fe20003f84070 */
[----:B------:R-:W-:-:S02]  /*6570*/  IMAD.MOV.U32 R9, RZ, RZ, R18 ;  /* 0x000000ffff097224 */ /* 0x000fc400078e0012 */
[----:B0-----:R-:W-:Y:S02]  /*6580*/  IMAD.MOV.U32 R10, RZ, RZ, R8 ;  /* 0x000000ffff0a7224 */ /* 0x001fe400078e0008 */
[----:B------:R-:W-:Y:S01]  /*6590*/  IMAD R0, R15, R6, R0 ;  /* 0x000000060f007224 */ /* 0x000fe200078e0200 */
[----:B------:R-:W-:Y:S01]  /*65a0*/  LOP3.LUT R6, R17, 0x74, RZ, 0xfc, !PT ;  /* 0x0000007411067812 */ /* 0x000fe200078efcff */
[----:B------:R-:W-:Y:S01]  /*65b0*/  @!P0 IMAD.MOV R10, RZ, RZ, -R10 ;  /* 0x000000ffff0a8224 */ /* 0x000fe200078e0a0a */
[----:B------:R-:W-:Y:S01]  /*65c0*/  ISETP.GT.U32.AND P0, PT, R15, R3, PT ;  /* 0x000000030f00720c */ /* 0x000fe20003f04070 */
[----:B------:R-:W-:Y:S01]  /*65d0*/  IMAD.HI.U32 R8, R19, R9, RZ ;  /* 0x0000000913087227 */ /* 0x000fe200078e00ff */
[----:B------:R-:W-:Y:S02]  /*65e0*/  IABS R13, R6 ;  /* 0x00000006000d7213 */ /* 0x000fe40000000000 */
[----:B------:R0:W-:Y:S01]  /*65f0*/  STL [R1+0x180], R10 ;  /* 0x0001800a01007387 */ /* 0x0001e20000100800 */
[----:B------:R-:W-:Y:S01]  /*6600*/  @!P2 IMAD.IADD R4, R4, 0x1, -R15 ;  /* 0x000000010404a824 */ /* 0x000fe200078e0a0f */
[----:B------:R-:W-:Y:S01]  /*6610*/  ISETP.GT.U32.AND P2, PT, R15, R0, PT ;  /* 0x000000000f00720c */ /* 0x000fe20003f44070 */
[----:B------:R-:W-:Y:S01]  /*6620*/  @!P5 IMAD.MOV R7, RZ, RZ, -R7 ;  /* 0x000000ffff07d224 */ /* 0x000fe200078e0a07 */
[----:B------:R-:W-:Y:S01]  /*6630*/  ISETP.GE.AND P5, PT, R11, RZ, PT ;  /* 0x000000ff0b00720c */ /* 0x000fe20003fa6270 */
[----:B------:R-:W-:-:S02]  /*6640*/  IMAD.MOV R8, RZ, RZ, -R8 ;  /* 0x000000ffff087224 */ /* 0x000fc400078e0a08 */
[--C-:B------:R-:W-:Y:S01]  /*6650*/  @!P3 IMAD.IADD R2, R2, 0x1, -R15.reuse ;  /* 0x000000010202b824 */ /* 0x100fe200078e0a0f */
[----:B------:R1:W-:Y:S01]  /*6660*/  STL [R1+0x170], R7 ;  /* 0x0001700701007387 */ /* 0x0003e20000100800 */
[----:B------:R-:W-:Y:S01]  /*6670*/  @!P4 IMAD.IADD R20, R20, 0x1, -R15 ;  /* 0x000000011414c824 */ /* 0x000fe200078e0a0f */
[----:B------:R-:W-:Y:S01]  /*6680*/  ISETP.GE.AND P4, PT, R14, RZ, PT ;  /* 0x000000ff0e00720c */ /* 0x000fe20003f86270 */
[----:B------:R-:W-:Y:S01]  /*6690*/  IMAD R9, R15, R8, R9 ;  /* 0x000000080f097224 */ /* 0x000fe200078e0209 */
[----:B------:R-:W-:Y:S01]  /*66a0*/  ISETP.GE.AND P3, PT, R16, RZ, PT ;  /* 0x000000ff1000720c */ /* 0x000fe20003f66270 */
[----:B------:R-:W-:Y:S01]  /*66b0*/  @!P0 IMAD.IADD R3, R3, 0x1, -R15 ;  /* 0x0000000103038824 */ /* 0x000fe200078e0a0f */
[C---:B------:R-:W-:Y:S01]  /*66c0*/  ISETP.GT.U32.AND P0, PT, R15.reuse, R2, PT ;  /* 0x000000020f00720c */ /* 0x040fe20003f04070 */
[----:B------:R-:W-:Y:S01]  /*66d0*/  @!P6 IMAD.MOV R20, RZ, RZ, -R20 ;  /* 0x000000ffff14e224 */ /* 0x000fe200078e0a14 */
[----:B------:R-:W-:Y:S01]  /*66e0*/  ISETP.GT.U32.AND P6, PT, R15, R9, PT ;  /* 0x000000090f00720c */ /* 0x000fe20003fc4070 */
[----:B0-----:R-:W-:Y:S01]  /*66f0*/  IMAD.MOV.U32 R10, RZ, RZ, R4 ;  /* 0x000000ffff0a7224 */ /* 0x001fe200078e0004 */
[C---:B------:R-:W-:Y:S01]  /*6700*/  LOP3.LUT R8, R17.reuse, 0x68, RZ, 0xfc, !PT ;  /* 0x0000006811087812 */ /* 0x040fe200078efcff */
[----:B-1----:R-:W-:Y:S01]  /*6710*/  IMAD.MOV.U32 R7, RZ, RZ, R13 ;  /* 0x000000ffff077224 */ /* 0x002fe200078e000d */
[----:B------:R-:W-:Y:S01]  /*6720*/  LOP3.LUT R13, R17, 0x70, RZ, 0xfc, !PT ;  /* 0x00000070110d7812 */ /* 0x000fe200078efcff */
[----:B------:R-:W-:-:S02]  /*6730*/  @!P2 IMAD.IADD R0, R0, 0x1, -R15 ;  /* 0x000000010000a824 */ /* 0x000fc400078e0a0f */
[----:B------:R-:W-:-:S03]  /*6740*/  IMAD.HI.U32 R11, R19, R7, RZ ;  /* 0x00000007130b7227 */ /* 0x000fc600078e00ff */
[C---:B------:R-:W-:Y:S01]  /*6750*/  ISETP.GT.U32.AND P2, PT, R15.reuse, R0, PT ;  /* 0x000000000f00720c */ /* 0x040fe20003f44070 */
[----:B------:R-:W-:Y:S02]  /*6760*/  IMAD.MOV R11, RZ, RZ, -R11 ;  /* 0x000000ffff0b7224 */ /* 0x000fe400078e0a0b */
[----:B------:R-:W-:Y:S01]  /*6770*/  @!P1 IMAD.MOV R10, RZ, RZ, -R10 ;  /* 0x000000ffff0a9224 */ /* 0x000fe200078e0a0a */
[C---:B------:R-:W-:Y:S01]  /*6780*/  ISETP.GT.U32.AND P1, PT, R15.reuse, R3, PT ;  /* 0x000000030f00720c */ /* 0x040fe20003f24070 */
[----:B------:R-:W-:Y:S01]  /*6790*/  IMAD R4, R15, R11, R7 ;  /* 0x0000000b0f047224 */ /* 0x000fe200078e0207 */
[----:B------:R-:W-:Y:S01]  /*67a0*/  LOP3.LUT R7, R17, 0x6c, RZ, 0xfc, !PT ;  /* 0x0000006c11077812 */ /* 0x000fe200078efcff */
[--C-:B------:R-:W-:Y:S01]  /*67b0*/  @!P0 IMAD.IADD R2, R2, 0x1, -R15.reuse ;  /* 0x0000000102028824 */ /* 0x100fe200078e0a0f */
[----:B------:R0:W-:Y:S01]  /*67c0*/  STL [R1+0x160], R10 ;  /* 0x0001600a01007387 */ /* 0x0001e20000100800 */
[----:B------:R-:W-:Y:S01]  /*67d0*/  IABS R11, R13 ;  /* 0x0000000d000b7213 */ /* 0x000fe20000000000 */
[----:B------:R-:W-:Y:S01]  /*67e0*/  @!P6 IMAD.IADD R9, R9, 0x1, -R15 ;  /* 0x000000010909e824 */ /* 0x000fe200078e0a0f */
[----:B------:R-:W-:Y:S01]  /*67f0*/  ISETP.GE.AND P0, PT, R5, RZ, PT ;  /* 0x000000ff0500720c */ /* 0x000fe20003f06270 */
[----:B------:R1:W-:Y:S01]  /*6800*/  STL [R1+0x1484], R20 ;  /* 0x0014841401007387 */ /* 0x0003e20000100800 */
[----:B------:R-:W-:Y:S01]  /*6810*/  IABS R5, R7 ;  /* 0x0000000700057213 */ /* 0x000fe20000000000 */
[----:B------:R-:W-:Y:S01]  /*6820*/  IMAD.HI.U32 R16, R19, R11, RZ ;  /* 0x0000000b13107227 */ /* 0x000fe200078e00ff */
[----:B------:R-:W-:-:S03]  /*6830*/  ISETP.GE.AND P6, PT, R13, RZ, PT ;  /* 0x000000ff0d00720c */ /* 0x000fc60003fc6270 */
[----:B0-----:R-:W-:Y:S02]  /*6840*/  IMAD.MOV.U32 R10, RZ, RZ, R2 ;  /* 0x000000ffff0a7224 */ /* 0x001fe400078e0002 */
[----:B------:R-:W-:Y:S01]  /*6850*/  IMAD.HI.U32 R14, R19, R5, RZ ;  /* 0x00000005130e7227 */ /* 0x000fe200078e00ff */
[----:B-1----:R-:W-:-:S03]  /*6860*/  LOP3.LUT R20, R17, 0x3c, RZ, 0xfc, !PT ;  /* 0x0000003c11147812 */ /* 0x002fc600078efcff */
[----:B------:R-:W-:Y:S01]  /*6870*/  @!P5 IMAD.MOV R10, RZ, RZ, -R10 ;  /* 0x000000ffff0ad224 */ /* 0x000fe200078e0a0a */
[----:B------:R-:W-:Y:S01]  /*6880*/  ISETP.GT.U32.AND P5, PT, R15, R9, PT ;  /* 0x000000090f00720c */ /* 0x000fe20003fa4070 */
[--C-:B------:R-:W-:Y:S01]  /*6890*/  @!P1 IMAD.IADD R3, R3, 0x1, -R15.reuse ;  /* 0x0000000103039824 */ /* 0x100fe200078e0a0f */
[C---:B------:R-:W-:Y:S01]  /*68a0*/  ISETP.GT.U32.AND P1, PT, R15.reuse, R4, PT ;  /* 0x000000040f00720c */ /* 0x040fe20003f24070 */
[----:B------:R-:W-:Y:S01]  /*68b0*/  @!P2 IMAD.IADD R0, R0, 0x1, -R15 ;  /* 0x000000010000a824 */ /* 0x000fe200078e0a0f */
[----:B------:R-:W-:Y:S01]  /*68c0*/  ISETP.GE.AND P2, PT, R6, RZ, PT ;  /* 0x000000ff0600720c */ /* 0x000fe20003f46270 */
[----:B------:R-:W-:Y:S01]  /*68d0*/  IMAD.MOV R16, RZ, RZ, -R16 ;  /* 0x000000ffff107224 */ /* 0x000fe200078e0a10 */
[----:B------:R-:W-:Y:S01]  /*68e0*/  IABS R6, R8 ;  /* 0x0000000800067213 */ /* 0x000fe20000000000 */
[----:B------:R-:W-:Y:S01]  /*68f0*/  IMAD.MOV R13, RZ, RZ, -R14 ;  /* 0x000000ffff0d7224 */ /* 0x000fe200078e0a0e */
[----:B------:R0:W-:Y:S01]  /*6900*/  STL [R1+0x90], R10 ;  /* 0x0000900a01007387 */ /* 0x0001e20000100800 */
[----:B------:R-:W-:-:S02]  /*6910*/  IMAD R2, R15, R16, R11 ;  /* 0x000000100f027224 */ /* 0x000fc400078e020b */
[C---:B------:R-:W-:Y:S02]  /*6920*/  IMAD R5, R15.reuse, R13, R5 ;  /* 0x0000000d0f057224 */ /* 0x040fe400078e0205 */
[----:B------:R-:W-:Y:S01]  /*6930*/  @!P4 IMAD.MOV R3, RZ, RZ, -R3 ;  /* 0x000000ffff03c224 */ /* 0x000fe200078e0a03 */
[----:B------:R-:W-:Y:S01]  /*6940*/  ISETP.GT.U32.AND P4, PT, R15, R2, PT ;  /* 0x000000020f00720c */ /* 0x000fe20003f84070 */
[--C-:B------:R-:W-:Y:S01]  /*6950*/  @!P5 IMAD.IADD R9, R9, 0x1, -R15.reuse ;  /* 0x000000010909d824 */ /* 0x100fe200078e0a0f */
[----:B------:R-:W-:Y:S01]  /*6960*/  ISETP.GT.U32.AND P5, PT, R15, R5, PT ;  /* 0x000000050f00720c */ /* 0x000fe20003fa4070 */
[----:B------:R-:W-:Y:S01]  /*6970*/  @!P1 IMAD.IADD R4, R4, 0x1, -R15 ;  /* 0x0000000104049824 */ /* 0x000fe200078e0a0f */
[----:B------:R1:W-:Y:S01]  /*6980*/  STL [R1+0x9c], R3 ;  /* 0x00009c0301007387 */ /* 0x0003e20000100800 */
[----:B0-----:R-:W-:Y:S02]  /*6990*/  IMAD.MOV.U32 R10, RZ, RZ, R0 ;  /* 0x000000ffff0a7224 */ /* 0x001fe400078e0000 */
[----:B------:R-:W-:Y:S01]  /*69a0*/  IMAD.HI.U32 R0, R19, R6, RZ ;  /* 0x0000000613007227 */ /* 0x000fe200078e00ff */
[----:B------:R-:W-:-:S03]  /*69b0*/  ISETP.GT.U32.AND P1, PT, R15, R4, PT ;  /* 0x000000040f00720c */ /* 0x000fc60003f24070 */
[----:B------:R-:W-:Y:S02]  /*69c0*/  IMAD.MOV R0, RZ, RZ, -R0 ;  /* 0x000000ffff007224 */ /* 0x000fe400078e0a00 */
[----:B------:R-:W-:Y:S01]  /*69d0*/  IMAD.MOV.U32 R11, RZ, RZ, R9 ;  /* 0x000000ffff0b7224 */ /* 0x000fe200078e0009 */
[----:B-1----:R-:W-:Y:S01]  /*69e0*/  LOP3.LUT R3, R17, 0x64, RZ, 0xfc, !PT ;  /* 0x0000006411037812 */ /* 0x002fe200078efcff */
[----:B------:R-:W-:Y:S01]  /*69f0*/  IMAD R0, R15, R0, R6 ;  /* 0x000000000f007224 */ /* 0x000fe200078e0206 */
[----:B------:R-:W-:Y:S01]  /*6a00*/  LOP3.LUT R6, R17, 0x5c, RZ, 0xfc, !PT ;  /* 0x0000005c11067812 */ /* 0x000fe200078efcff */
[----:B------:R-:W-:Y:S01]  /*6a10*/  @!P0 IMAD.MOV R11, RZ, RZ, -R11 ;  /* 0x000000ffff0b8224 */ /* 0x000fe200078e0a0b */
[----:B------:R-:W-:Y:S01]  /*6a20*/  IABS R18, R3 ;  /* 0x0000000300127213 */ /* 0x000fe20000000000 */
[--C-:B------:R-:W-:Y:S01]  /*6a30*/  @!P4 IMAD.IADD R2, R2, 0x1, -R15.reuse ;  /* 0x000000010202c824 */ /* 0x100fe200078e0a0f */
[----:B------:R-:W-:Y:S01]  /*6a40*/  ISETP.GT.U32.AND P0, PT, R15, R0, PT ;  /* 0x000000000f00720c */ /* 0x000fe20003f04070 */
[--C-:B------:R-:W-:Y:S01]  /*6a50*/  @!P5 IMAD.IADD R5, R5, 0x1, -R15.reuse ;  /* 0x000000010505d824 */ /* 0x100fe200078e0a0f */
[----:B------:R-:W-:Y:S01]  /*6a60*/  IABS R13, R6 ;  /* 0x00000006000d7213 */ /* 0x000fe20000000000 */
[----:B------:R-:W-:Y:S01]  /*6a70*/  @!P3 IMAD.MOV R10, RZ, RZ, -R10 ;  /* 0x000000ffff0ab224 */ /* 0x000fe200078e0a0a */
[C---:B------:R-:W-:Y:S01]  /*6a80*/  ISETP.GT.U32.AND P4, PT, R15.reuse, R2, PT ;  /* 0x000000020f00720c */ /* 0x040fe20003f84070 */
[----:B------:R-:W-:Y:S01]  /*6a90*/  @!P1 IMAD.IADD R4, R4, 0x1, -R15 ;  /* 0x0000000104049824 */ /* 0x000fe200078e0a0f */
[----:B------:R-:W-:Y:S01]  /*6aa0*/  ISETP.GT.U32.AND P5, PT, R15, R5, PT ;  /* 0x000000050f00720c */ /* 0x000fe20003fa4070 */
[----:B------:R-:W-:Y:S01]  /*6ab0*/  IMAD.HI.U32 R9, R19, R18, RZ ;  /* 0x0000001213097227 */ /* 0x000fe200078e00ff */
[----:B------:R0:W-:Y:S01]  /*6ac0*/  STL [R1+0xa0], R10 ;  /* 0x0000a00a01007387 */ /* 0x0001e20000100800 */
[----:B------:R-:W-:-:S02]  /*6ad0*/  ISETP.GE.AND P3, PT, R7, RZ, PT ;  /* 0x000000ff0700720c */ /* 0x000fc40003f66270 */
[----:B------:R-:W-:Y:S01]  /*6ae0*/  LOP3.LUT R7, R17, 0x60, RZ, 0xfc, !PT ;  /* 0x0000006011077812 */ /* 0x000fe200078efcff */
[----:B------:R1:W-:Y:S01]  /*6af0*/  STL [R1+0xc0], R11 ;  /* 0x0000c00b01007387 */ /* 0x0003e20000100800 */
[--C-:B------:R-:W-:Y:S01]  /*6b00*/  @!P0 IMAD.IADD R0, R0, 0x1, -R15.reuse ;  /* 0x0000000100008824 */ /* 0x100fe200078e0a0f */
[----:B------:R-:W-:Y:S02]  /*6b10*/  ISETP.GE.AND P1, PT, R8, RZ, PT ;  /* 0x000000ff0800720c */ /* 0x000fe40003f26270 */
[----:B------:R-:W-:Y:S01]  /*6b20*/  IABS R8, R7 ;  /* 0x0000000700087213 */ /* 0x000fe20000000000 */
[--C-:B------:R-:W-:Y:S01]  /*6b30*/  @!P4 IMAD.IADD R2, R2, 0x1, -R15.reuse ;  /* 0x000000010202c824 */ /* 0x100fe200078e0a0f */
[----:B------:R-:W-:Y:S01]  /*6b40*/  ISETP.GT.U32.AND P0, PT, R15, R0, PT ;  /* 0x000000000f00720c */ /* 0x000fe20003f04070 */
[----:B0-----:R-:W-:Y:S01]  /*6b50*/  IMAD.MOV.U32 R10, RZ, RZ, R4 ;  /* 0x000000ffff0a7224 */ /* 0x001fe200078e0004 */
[----:B------:R-:W-:Y:S01]  /*6b60*/  ISETP.GE.AND P4, PT, R7, RZ, PT ;  /* 0x000000ff0700720c */ /* 0x000fe20003f86270 */
[----:B------:R-:W-:Y:S01]  /*6b70*/  @!P5 IMAD.IADD R5, R5, 0x1, -R15 ;  /* 0x000000010505d824 */ /* 0x000fe200078e0a0f */
[----:B------:R-:W-:Y:S01]  /*6b80*/  ISETP.GE.AND P5, PT, R6, RZ, PT ;  /* 0x000000ff0600720c */ /* 0x000fe20003fa6270 */
[----:B------:R-:W-:Y:S01]  /*6b90*/  @!P2 IMAD.MOV R10, RZ, RZ, -R10 ;  /* 0x000000ffff0aa224 */ /* 0x000fe200078e0a0a */
[----:B------:R-:W-:Y:S01]  /*6ba0*/  LOP3.LUT R6, R17, 0x54, RZ, 0xfc, !PT ;  /* 0x0000005411067812 */ /* 0x000fe200078efcff */
[----:B------:R-:W-:Y:S01]  /*6bb0*/  IMAD.MOV R7, RZ, RZ, -R9 ;  /* 0x000000ffff077224 */ /* 0x000fe200078e0a09 */
[----:B------:R-:W-:Y:S01]  /*6bc0*/  ISETP.GE.AND P2, PT, R3, RZ, PT ;  /* 0x000000ff0300720c */ /* 0x000fe20003f46270 */
[----:B-1----:R-:W-:Y:S01]  /*6bd0*/  IMAD.MOV.U32 R11, RZ, RZ, R2 ;  /* 0x000000ffff0b7224 */ /* 0x002fe200078e0002 */
[----:B------:R0:W-:Y:S01]  /*6be0*/  STL [R1+0x118], R10 ;  /* 0x0001180a01007387 */ /* 0x0001e20000100800 */
[----:B------:R-:W-:Y:S01]  /*6bf0*/  IMAD.HI.U32 R4, R19, R8, RZ ;  /* 0x0000000813047227 */ /* 0x000fe200078e00ff */
[----:B------:R-:W-:-:S03]  /*6c00*/  LOP3.LUT R2, R17, 0x50, RZ, 0xfc, !PT ;  /* 0x0000005011027812 */ /* 0x000fc600078efcff */
[C---:B------:R-:W-:Y:S01]  /*6c10*/  IMAD R18, R15.reuse, R7, R18 ;  /* 0x000000070f127224 */ /* 0x040fe200078e0212 */
[----:B------:R-:W-:Y:S01]  /*6c20*/  IABS R7, R2 ;  /* 0x0000000200077213 */ /* 0x000fe20000000000 */
[----:B------:R-:W-:Y:S02]  /*6c30*/  @!P6 IMAD.MOV R11, RZ, RZ, -R11 ;  /* 0x000000ffff0be224 */ /* 0x000fe400078e0a0b */
[----:B------:R-:W-:Y:S01]  /*6c40*/  IMAD.MOV R4, RZ, RZ, -R4 ;  /* 0x000000ffff047224 */ /* 0x000fe200078e0a04 */
[C---:B------:R-:W-:Y:S01]  /*6c50*/  ISETP.GT.U32.AND P6, PT, R15.reuse, R18, PT ;  /* 0x000000120f00720c */ /* 0x040fe20003fc4070 */
[----:B0-----:R-:W-:Y:S01]  /*6c60*/  IMAD.MOV.U32 R10, RZ, RZ, R5 ;  /* 0x000000ffff0a7224 */ /* 0x001fe200078e0005 */
[----:B------:R0:W-:Y:S01]  /*6c70*/  STL [R1+0xcc], R11 ;  /* 0x0000cc0b01007387 */ /* 0x0001e20000100800 */
[----:B------:R-:W-:Y:S01]  /*6c80*/  @!P0 IMAD.IADD R0, R0, 0x1, -R15 ;  /* 0x0000000100008824 */ /* 0x000fe200078e0a0f */
[----:B------:R-:W-:Y:S01]  /*6c90*/  ISETP.GE.AND P0, PT, R6, RZ, PT ;  /* 0x000000ff0600720c */ /* 0x000fe20003f06270 */
[----:B------:R-:W-:Y:S01]  /*6ca0*/  @!P3 IMAD.MOV R10, RZ, RZ, -R10 ;  /* 0x000000ffff0ab224 */ /* 0x000fe200078e0a0a */
[----:B------:R-:W-:Y:S01]  /*6cb0*/  IABS R6, R6 ;  /* 0x0000000600067213 */ /* 0x000fe20000000000 */
[----:B------:R-:W-:Y:S01]  /*6cc0*/  IMAD R8, R15, R4, R8 ;  /* 0x000000040f087224 */ /* 0x000fe200078e0208 */
[----:B------:R-:W-:Y:S01]  /*6cd0*/  LOP3.LUT R4, R17, 0x58, RZ, 0xfc, !PT ;  /* 0x0000005811047812 */ /* 0x000fe200078efcff */
[----:B------:R-:W-:Y:S01]  /*6ce0*/  IMAD.HI.U32 R16, R19, R7, RZ ;  /* 0x0000000713107227 */ /* 0x000fe200078e00ff */
[----:B------:R1:W-:Y:S01]  /*6cf0*/  STL [R1+0xd0], R10 ;  /* 0x0000d00a01007387 */ /* 0x0003e20000100800 */
[----:B------:R-:W-:-:S02]  /*6d00*/  LOP3.LUT R5, R17, 0x48, RZ, 0xfc, !PT ;  /* 0x0000004811057812 */ /* 0x000fc400078efcff */
[----:B------:R-:W-:Y:S01]  /*6d10*/  @!P6 IMAD.IADD R18, R18, 0x1, -R15 ;  /* 0x000000011212e824 */ /* 0x000fe200078e0a0f */
[----:B------:R-:W-:Y:S01]  /*6d20*/  ISETP.GE.AND P3, PT, R4, RZ, PT ;  /* 0x000000ff0400720c */ /* 0x000fe20003f66270 */
[----:B------:R-:W-:Y:S01]  /*6d30*/  IMAD.HI.U32 R21, R19, R6, RZ ;  /* 0x0000000613157227 */ /* 0x000fe200078e00ff */
[----:B------:R-:W-:Y:S02]  /*6d40*/  IABS R4, R4 ;  /* 0x0000000400047213 */ /* 0x000fe40000000000 */
[----:B------:R-:W-:Y:S01]  /*6d50*/  ISETP.GT.U32.AND P6, PT, R15, R18, PT ;  /* 0x000000120f00720c */ /* 0x000fe20003fc4070 */
[----:B------:R-:W-:Y:S01]  /*6d60*/  IMAD.MOV R21, RZ, RZ, -R21 ;  /* 0x000000ffff157224 */ /* 0x000fe200078e0a15 */
[----:B0-----:R-:W-:Y:S01]  /*6d70*/  IABS R11, R5 ;  /* 0x00000005000b7213 */ /* 0x001fe20000000000 */
[----:B-1----:R-:W-:Y:S02]  /*6d80*/  IMAD.MOV.U32 R10, RZ, RZ, R0 ;  /* 0x000000ffff0a7224 */ /* 0x002fe400078e0000 */
[----:B------:R-:W-:-:S02]  /*6d90*/  IMAD.MOV R16, RZ, RZ, -R16 ;  /* 0x000000ffff107224 */ /* 0x000fc400078e0a10 */
[----:B------:R-:W-:Y:S01]  /*6da0*/  @!P1 IMAD.MOV R10, RZ, RZ, -R10 ;  /* 0x000000ffff0a9224 */ /* 0x000fe200078e0a0a */
[C---:B------:R-:W-:Y:S01]  /*6db0*/  ISETP.GT.U32.AND P1, PT, R15.reuse, R8, PT ;  /* 0x000000080f00720c */ /* 0x040fe20003f24070 */
[----:B------:R-:W-:Y:S02]  /*6dc0*/  IMAD R6, R15, R21, R6 ;  /* 0x000000150f067224 */ /* 0x000fe400078e0206 */
[----:B------:R-:W-:Y:S01]  /*6dd0*/  IMAD.HI.U32 R3, R19, R13, RZ ;  /* 0x0000000d13037227 */ /* 0x000fe200078e00ff */
[----:B------:R0:W-:Y:S03]  /*6de0*/  STL [R1+0xc8], R10 ;  /* 0x0000c80a01007387 */ /* 0x0001e60000100800 */
[----:B------:R-:W-:Y:S02]  /*6df0*/  @!P6 IMAD.IADD R18, R18, 0x1, -R15 ;  /* 0x000000011212e824 */ /* 0x000fe400078e0a0f */
[----:B------:R-:W-:Y:S01]  /*6e00*/  IMAD R7, R15, R16, R7 ;  /* 0x000000100f077224 */ /* 0x000fe200078e0207 */
[----:B------:R-:W-:Y:S01]  /*6e10*/  IABS R16, R26 ;  /* 0x0000001a00107213 */ /* 0x000fe20000000000 */
[----:B------:R-:W-:Y:S01]  /*6e20*/  IMAD.MOV.U32 R12, RZ, RZ, R18 ;  /* 0x000000ffff0c7224 */ /* 0x000fe200078e0012 */
[----:B------:R-:W-:Y:S01]  /*6e30*/  IABS R18, R20 ;  /* 0x0000001400127213 */ /* 0x000fe20000000000 */
[----:B------:R-:W-:Y:S01]  /*6e40*/  @!P1 IMAD.IADD R8, R8, 0x1, -R15 ;  /* 0x0000000108089824 */ /* 0x000fe200078e0a0f */
[----:B0-----:R-:W-:Y:S01]  /*6e50*/  LOP3.LUT R10, R17, 0x38, RZ, 0xfc, !PT ;  /* 0x00000038110a7812 */ /* 0x001fe200078efcff */
[----:B------:R-:W-:Y:S01]  /*6e60*/  @!P2 IMAD.MOV R12, RZ, RZ, -R12 ;  /* 0x000000ffff0ca224 */ /* 0x000fe200078e0a0c */
[C---:B------:R-:W-:Y:S01]  /*6e70*/  ISETP.GT.U32.AND P2, PT, R15.reuse, R6, PT ;  /* 0x000000060f00720c */ /* 0x040fe20003f44070 */
[----:B------:R-:W-:Y:S01]  /*6e80*/  IMAD.MOV R3, RZ, RZ, -R3 ;  /* 0x000000ffff037224 */ /* 0x000fe200078e0a03 */
[----:B------:R-:W-:Y:S01]  /*6e90*/  ISETP.GT.U32.AND P1, PT, R15, R8, PT ;  /* 0x000000080f00720c */ /* 0x000fe20003f24070 */
[----:B------:R-:W-:Y:S01]  /*6ea0*/  IMAD.HI.U32 R0, R19, R4, RZ ;  /* 0x0000000413007227 */ /* 0x000fe200078e00ff */
[----:B------:R-:W-:Y:S01]  /*6eb0*/  STL [R1+0x78], R12 ;  /* 0x0000780c01007387 */ /* 0x000fe20000100800 */
[----:B------:R-:W-:-:S02]  /*6ec0*/  LOP3.LUT R20, R17, 0x2c, RZ, 0xfc, !PT ;  /* 0x0000002c11147812 */ /* 0x000fc400078efcff */
[----:B------:R-:W-:Y:S01]  /*6ed0*/  IMAD R13, R15, R3, R13 ;  /* 0x000000030f0d7224 */ /* 0x000fe200078e020d */
[----:B------:R-:W-:Y:S01]  /*6ee0*/  LOP3.LUT R3, R17, 0x4c, RZ, 0xfc, !PT ;  /* 0x0000004c11037812 */ /* 0x000fe200078efcff */
[----:B------:R-:W-:Y:S02]  /*6ef0*/  IMAD.MOV R0, RZ, RZ, -R0 ;  /* 0x000000ffff007224 */ /* 0x000fe400078e0a00 */
[----:B------:R-:W-:Y:S01]  /*6f00*/  IMAD.HI.U32 R14, R19, R11, RZ ;  /* 0x0000000b130e7227 */ /* 0x000fe200078e00ff */
[----:B------:R-:W-:Y:S02]  /*6f10*/  IABS R9, R3 ;  /* 0x0000000300097213 */ /* 0x000fe40000000000 */
[C---:B------:R-:W-:Y:S01]  /*6f20*/  ISETP.GT.U32.AND P6, PT, R15.reuse, R13, PT ;  /* 0x0000000d0f00720c */ /* 0x040fe20003fc4070 */
[----:B------:R-:W-:Y:S02]  /*6f30*/  @!P1 IMAD.IADD R8, R8, 0x1, -R15 ;  /* 0x0000000108089824 */ /* 0x000fe400078e0a0f */
[----:B------:R-:W-:-:S02]  /*6f40*/  IMAD R4, R15, R0, R4 ;  /* 0x000000000f047224 */ /* 0x000fc400078e0204 */
[----:B------:R-:W-:Y:S01]  /*6f50*/  @!P4 IMAD.MOV R8, RZ, RZ, -R8 ;  /* 0x000000ffff08c224 */ /* 0x000fe200078e0a08 */
[C---:B------:R-:W-:Y:S01]  /*6f60*/  ISETP.GT.U32.AND P4, PT, R15.reuse, R7, PT ;  /* 0x000000070f00720c */ /* 0x040fe20003f84070 */
[----:B------:R-:W-:Y:S01]  /*6f70*/  @!P2 IMAD.IADD R6, R6, 0x1, -R15 ;  /* 0x000000010606a824 */ /* 0x000fe200078e0a0f */
[----:B------:R-:W-:Y:S01]  /*6f80*/  ISETP.GT.U32.AND P1, PT, R15, R4, PT ;  /* 0x000000040f00720c */ /* 0x000fe20003f24070 */
[----:B------:R-:W-:Y:S01]  /*6f90*/  IMAD.HI.U32 R0, R19, R9, RZ ;  /* 0x0000000913007227 */ /* 0x000fe200078e00ff */
[----:B------:R0:W-:Y:S03]  /*6fa0*/  STL [R1+0x70], R8 ;  /* 0x0000700801007387 */ /* 0x0001e60000100800 */
[----:B------:R-:W-:Y:S02]  /*6fb0*/  IMAD.MOV R0, RZ, RZ, -R0 ;  /* 0x000000ffff007224 */ /* 0x000fe400078e0a00 */
[----:B------:R-:W-:-:S02]  /*6fc0*/  IMAD.MOV R14, RZ, RZ, -R14 ;  /* 0x000000ffff0e7224 */ /* 0x000fc400078e0a0e */
[----:B------:R-:W-:Y:S01]  /*6fd0*/  IMAD R9, R15, R0, R9 ;  /* 0x000000000f097224 */ /* 0x000fe200078e0209 */
[----:B------:R-:W-:Y:S01]  /*6fe0*/  LOP3.LUT R0, R17, 0x44, RZ, 0xfc, !PT ;  /* 0x0000004411007812 */ /* 0x000fe200078efcff */
[----:B------:R-:W-:Y:S01]  /*6ff0*/  @!P4 IMAD.IADD R7, R7, 0x1, -R15 ;  /* 0x000000010707c824 */ /* 0x000fe200078e0a0f */
[----:B------:R-:W-:Y:S01]  /*7000*/  ISETP.GT.U32.AND P4, PT, R15, R6, PT ;  /* 0x000000060f00720c */ /* 0x000fe20003f84070 */
[----:B0-----:R-:W-:-:S04]  /*7010*/  IMAD.HI.U32 R8, R19, R16, RZ ;  /* 0x0000001013087227 */ /* 0x001fc800078e00ff */
[----:B------:R-:W-:Y:S01]  /*7020*/  IMAD R11, R15, R14, R11 ;  /* 0x0000000e0f0b7224 */ /* 0x000fe200078e020b */
[----:B------:R-:W-:Y:S01]  /*7030*/  IABS R14, R0 ;  /* 0x00000000000e7213 */ /* 0x000fe20000000000 */
[----:B------:R-:W-:Y:S02]  /*7040*/  IMAD.MOV R8, RZ, RZ, -R8 ;  /* 0x000000ffff087224 */ /* 0x000fe400078e0a08 */
[--C-:B------:R-:W-:Y:S02]  /*7050*/  @!P6 IMAD.IADD R13, R13, 0x1, -R15.reuse ;  /* 0x000000010d0de824 */ /* 0x100fe400078e0a0f */
[--C-:B------:R-:W-:Y:S01]  /*7060*/  @!P1 IMAD.IADD R4, R4, 0x1, -R15.reuse ;  /* 0x0000000104049824 */ /* 0x100fe200078e0a0f */
[C---:B------:R-:W-:Y:S01]  /*7070*/  ISETP.GT.U32.AND P1, PT, R15.reuse, R11, PT ;  /* 0x0000000b0f00720c */ /* 0x040fe20003f24070 */
[C---:B------:R-:W-:Y:S01]  /*7080*/  IMAD R16, R15.reuse, R8, R16 ;  /* 0x000000080f107224 */ /* 0x040fe200078e0210 */
[C---:B------:R-:W-:Y:S01]  /*7090*/  ISETP.GT.U32.AND P6, PT, R15.reuse, R13, PT ;  /* 0x0000000d0f00720c */ /* 0x040fe20003fc4070 */
[----:B------:R-:W-:Y:S01]  /*70a0*/  @!P4 IMAD.IADD R6, R6, 0x1, -R15 ;  /* 0x000000010606c824 */ /* 0x000fe200078e0a0f */
[----:B------:R-:W-:Y:S01]  /*70b0*/  ISETP.GT.U32.AND P2, PT, R15, R4, PT ;  /* 0x000000040f00720c */ /* 0x000fe20003f44070 */
[----:B------:R-:W-:Y:S01]  /*70c0*/  IMAD.HI.U32 R21, R19, R14, RZ ;  /* 0x0000000e13157227 */ /* 0x000fe200078e00ff */
[----:B------:R-:W-:-:S03]  /*70d0*/  ISETP.GT.U32.AND P4, PT, R15, R16, PT ;  /* 0x000000100f00720c */ /* 0x000fc60003f84070 */
[----:B------:R-:W-:-:S04]  /*70e0*/  IMAD.HI.U32 R8, R19, R18, RZ ;  /* 0x0000001213087227 */ /* 0x000fc800078e00ff */
[----:B------:R-:W-:Y:S02]  /*70f0*/  IMAD.MOV R21, RZ, RZ, -R21 ;  /* 0x000000ffff157224 */ /* 0x000fe400078e0a15 */
[----:B------:R-:W-:Y:S02]  /*7100*/  IMAD.MOV R8, RZ, RZ, -R8 ;  /* 0x000000ffff087224 */ /* 0x000fe400078e0a08 */
[----:B------:R-:W-:Y:S01]  /*7110*/  IMAD R14, R15, R21, R14 ;  /* 0x000000150f0e7224 */ /* 0x000fe200078e020e */
[----:B------:R-:W-:Y:S01]  /*7120*/  IABS R21, R10 ;  /* 0x0000000a00157213 */ /* 0x000fe20000000000 */
[--C-:B------:R-:W-:Y:S02]  /*7130*/  @!P1 IMAD.IADD R11, R11, 0x1, -R15.reuse ;  /* 0x000000010b0b9824 */ /* 0x100fe400078e0a0f */
[----:B------:R-:W-:Y:S02]  /*7140*/  IMAD R18, R15, R8, R18 ;  /* 0x000000080f127224 */ /* 0x000fe400078e0212 */
[--C-:B------:R-:W-:Y:S01]  /*7150*/  @!P6 IMAD.IADD R13, R13, 0x1, -R15.reuse ;  /* 0x000000010d0de824 */ /* 0x100fe200078e0a0f */
[C---:B------:R-:W-:Y:S01]  /*7160*/  ISETP.GT.U32.AND P1, PT, R15.reuse, R11, PT ;  /* 0x0000000b0f00720c */ /* 0x040fe20003f24070 */
[----:B------:R-:W-:Y:S01]  /*7170*/  @!P4 IMAD.IADD R16, R16, 0x1, -R15 ;  /* 0x000000011010c824 */ /* 0x000fe200078e0a0f */
[C---:B------:R-:W-:Y:S01]  /*7180*/  ISETP.GT.U32.AND P4, PT, R15.reuse, R18, PT ;  /* 0x000000120f00720c */ /* 0x040fe20003f84070 */
[----:B------:R-:W-:Y:S01]  /*7190*/  IMAD.MOV.U32 R12, RZ, RZ, R13 ;  /* 0x000000ffff0c7224 */ /* 0x000fe200078e000d */
[----:B------:R-:W-:Y:S01]  /*71a0*/  ISETP.GT.U32.AND P6, PT, R15, R9, PT ;  /* 0x000000090f00720c */ /* 0x000fe20003fc4070 */
[----:B------:R-:W-:-:S04]  /*71b0*/  IMAD.HI.U32 R13, R19, R21, RZ ;  /* 0x00000015130d7227 */ /* 0x000fc800078e00ff */
[----:B------:R-:W-:Y:S02]  /*71c0*/  IMAD.MOV R13, RZ, RZ, -R13 ;  /* 0x000000ffff0d7224 */ /* 0x000fe400078e0a0d */
[----:B------:R-:W-:Y:S02]  /*71d0*/  @!P5 IMAD.MOV R12, RZ, RZ, -R12 ;  /* 0x000000ffff0cd224 */ /* 0x000fe400078e0a0c */
[----:B------:R-:W-:Y:S02]  /*71e0*/  IMAD R21, R15, R13, R21 ;  /* 0x0000000d0f157224 */ /* 0x000fe400078e0215 */
[--C-:B------:R-:W-:Y:S01]  /*71f0*/  @!P1 IMAD.IADD R11, R11, 0x1, -R15.reuse ;  /* 0x000000010b0b9824 */ /* 0x100fe200078e0a0f */
[----:B------:R-:W-:Y:S01]  /*7200*/  ISETP.GE.AND P1, PT, R5, RZ, PT ;  /* 0x000000ff0500720c */ /* 0x000fe20003f26270 */
[--C-:B------:R-:W-:Y:S01]  /*7210*/  @!P4 IMAD.IADD R18, R18, 0x1, -R15.reuse ;  /* 0x000000011212c824 */ /* 0x100fe200078e0a0f */
[----:B------:R-:W-:Y:S01]  /*7220*/  ISETP.GT.U32.AND P4, PT, R15, R21, PT ;  /* 0x000000150f00720c */ /* 0x000fe20003f84070 */
[----:B------:R-:W-:Y:S01]  /*7230*/  @!P6 IMAD.IADD R9, R9, 0x1, -R15 ;  /* 0x000000010909e824 */ /* 0x000fe200078e0a0f */
[----:B------:R-:W-:Y:S01]  /*7240*/  ISETP.GT.U32.AND P6, PT, R15, R7, PT ;  /* 0x000000070f00720c */ /* 0x000fe20003fc4070 */
[----:B------:R-:W-:Y:S01]  /*7250*/  IMAD.HI.U32 R5, R19, R22, RZ ;  /* 0x0000001613057227 */ /* 0x000fe200078e00ff */
[----:B------:R0:W-:Y:S02]  /*7260*/  STL [R1+0x20], R12 ;  /* 0x0000200c01007387 */ /* 0x0001e40000100800 */
[C---:B------:R-:W-:Y:S01]  /*7270*/  ISETP.GT.U32.AND P5, PT, R15.reuse, R9, PT ;  /* 0x000000090f00720c */ /* 0x040fe20003fa4070 */
[----:B------:R-:W-:Y:S01]  /*7280*/  IMAD.MOV R5, RZ, RZ, -R5 ;  /* 0x000000ffff057224 */ /* 0x000fe200078e0a05 */
[----:B------:R1:W-:Y:S01]  /*7290*/  STL [R1+0x58], R23 ;  /* 0x0000581701007387 */ /* 0x0003e20000100800 */
[--C-:B------:R-:W-:Y:S01]  /*72a0*/  @!P2 IMAD.IADD R4, R4, 0x1, -R15.reuse ;  /* 0x000000010404a824 */ /* 0x100fe200078e0a0f */
[C---:B------:R-:W-:Y:S01]  /*72b0*/  ISETP.GT.U32.AND P2, PT, R15.reuse, R14, PT ;  /* 0x0000000e0f00720c */ /* 0x040fe20003f44070 */
[----:B------:R-:W-:Y:S01]  /*72c0*/  IMAD R22, R15, R5, R22 ;  /* 0x000000050f167224 */ /* 0x000fe200078e0216 */
[----:B------:R2:W-:Y:S01]  /*72d0*/  STL [R1+0x54], R20 ;  /* 0x0000541401007387 */ /* 0x0005e20000100800 */
[--C-:B------:R-:W-:Y:S01]  /*72e0*/  @!P4 IMAD.IADD R21, R21, 0x1, -R15.reuse ;  /* 0x000000011515c824 */ /* 0x100fe200078e0a0f */
[----:B0-----:R-:W-:Y:S01]  /*72f0*/  LOP3.LUT R12, R17, 0x28, RZ, 0xfc, !PT ;  /* 0x00000028110c7812 */ /* 0x001fe200078efcff */
[--C-:B------:R-:W-:Y:S01]  /*7300*/  @!P6 IMAD.IADD R7, R7, 0x1, -R15.reuse ;  /* 0x000000010707e824 */ /* 0x100fe200078e0a0f */
[----:B------:R-:W-:Y:S01]  /*7310*/  ISETP.GT.U32.AND P4, PT, R15, R22, PT ;  /* 0x000000160f00720c */ /* 0x000fe20003f84070 */
[----:B------:R-:W-:Y:S01]  /*7320*/  @!P3 IMAD.MOV R4, RZ, RZ, -R4 ;  /* 0x000000ffff04b224 */ /* 0x000fe200078e0a04 */
[----:B------:R-:W-:Y:S01]  /*7330*/  ISETP.GE.AND P6, PT, R2, RZ, PT ;  /* 0x000000ff0200720c */ /* 0x000fe20003fc6270 */
[--C-:B------:R-:W-:Y:S01]  /*7340*/  @!P5 IMAD.IADD R9, R9, 0x1, -R15.reuse ;  /* 0x000000010909d824 */ /* 0x100fe200078e0a0f */
[----:B------:R-:W-:Y:S01]  /*7350*/  ISETP.GE.AND P5, PT, R3, RZ, PT ;  /* 0x000000ff0300720c */ /* 0x000fe20003fa6270 */
[----:B------:R0:W-:Y:S01]  /*7360*/  STL [R1+0x50], R12 ;  /* 0x0000500c01007387 */ /* 0x0001e20000100800 */
[----:B------:R-:W-:Y:S01]  /*7370*/  IABS R2, R12 ;  /* 0x0000000c00027213 */ /* 0x000fe20000000000 */
[--C-:B------:R-:W-:Y:S01]  /*7380*/  @!P2 IMAD.IADD R14, R14, 0x1, -R15.reuse ;  /* 0x000000010e0ea824 */ /* 0x100fe200078e0a0f */
[----:B------:R-:W-:Y:S01]  /*7390*/  IABS R3, R25 ;  /* 0x0000001900037213 */ /* 0x000fe20000000000 */
[----:B------:R-:W-:Y:S01]  /*73a0*/  @!P0 IMAD.MOV R6, RZ, RZ, -R6 ;  /* 0x000000ffff068224 */ /* 0x000fe200078e0a06 */
[----:B-1----:R-:W-:Y:S01]  /*73b0*/  IABS R23, R23 ;  /* 0x0000001700177213 */ /* 0x002fe20000000000 */
[----:B------:R-:W-:Y:S01]  /*73c0*/  IMAD.HI.U32 R8, R19, R2, RZ ;  /* 0x0000000213087227 */ /* 0x000fe200078e00ff */
[----:B------:R-:W-:Y:S01]  /*73d0*/  ISETP.GE.AND P2, PT, R0, RZ, PT ;  /* 0x000000ff0000720c */ /* 0x000fe20003f46270 */
[----:B------:R1:W-:Y:S01]  /*73e0*/  STL [R1+0x14d8], R25 ;  /* 0x0014d81901007387 */ /* 0x0003e20000100800 */
[----:B------:R-:W-:Y:S01]  /*73f0*/  IABS R0, R20 ;  /* 0x0000001400007213 */ /* 0x000fe20000000000 */
[----:B------:R-:W-:Y:S01]  /*7400*/  @!P4 IMAD.IADD R22, R22, 0x1, -R15 ;  /* 0x000000011616c824 */ /* 0x000fe200078e0a0f */
[C---:B------:R-:W-:Y:S01]  /*7410*/  ISETP.GT.U32.AND P4, PT, R15.reuse, R18, PT ;  /* 0x000000120f00720c */ /* 0x040fe20003f84070 */
[----:B------:R-:W-:Y:S01]  /*7420*/  IMAD.MOV R8, RZ, RZ, -R8 ;  /* 0x000000ffff087224 */ /* 0x000fe200078e0a08 */
[C---:B------:R-:W-:Y:S01]  /*7430*/  ISETP.GT.U32.AND P3, PT, R15.reuse, R14, PT ;  /* 0x0000000e0f00720c */ /* 0x040fe20003f64070 */
[----:B------:R-:W-:Y:S01]  /*7440*/  @!P5 IMAD.MOV R9, RZ, RZ, -R9 ;  /* 0x000000ffff09d224 */ /* 0x000fe200078e0a09 */
[----:B------:R-:W-:Y:S01]  /*7450*/  ISETP.GT.U32.AND P5, PT, R15, R21, PT ;  /* 0x000000150f00720c */ /* 0x000fe20003fa4070 */
[----:B------:R-:W-:Y:S01]  /*7460*/  IMAD.HI.U32 R5, R19, R3, RZ ;  /* 0x0000000313057227 */ /* 0x000fe200078e00ff */
[C---:B--2---:R-:W-:Y:S01]  /*7470*/  LOP3.LUT R20, R17.reuse, 0x1c, RZ, 0xfc, !PT ;  /* 0x0000001c11147812 */ /* 0x044fe200078efcff */
[----:B------:R-:W-:Y:S01]  /*7480*/  STL [R1+0x14dc], R28 ;  /* 0x0014dc1c01007387 */ /* 0x000fe20000100800 */
[----:B0-----:R-:W-:Y:S01]  /*7490*/  LOP3.LUT R12, R17, 0x18, RZ, 0xfc, !PT ;  /* 0x00000018110c7812 */ /* 0x001fe200078efcff */
[----:B------:R-:W-:Y:S01]  /*74a0*/  IMAD R2, R15, R8, R2 ;  /* 0x000000080f027224 */ /* 0x000fe200078e0202 */
[----:B-1----:R-:W-:Y:S01]  /*74b0*/  LOP3.LUT R25, R17, 0x3c, RZ, 0xfc, !PT ;  /* 0x0000003c11197812 */ /* 0x002fe200078efcff */
[----:B------:R-:W-:Y:S01]  /*74c0*/  @!P6 IMAD.MOV R7, RZ, RZ, -R7 ;  /* 0x000000ffff07e224 */ /* 0x000fe200078e0a07 */
[----:B------:R-:W-:Y:S01]  /*74d0*/  ISETP.GT.U32.AND P6, PT, R15, R22, PT ;  /* 0x000000160f00720c */ /* 0x000fe20003fc4070 */
[----:B------:R-:W-:Y:S01]  /*74e0*/  IMAD.MOV R5, RZ, RZ, -R5 ;  /* 0x000000ffff057224 */ /* 0x000fe200078e0a05 */
[----:B------:R-:W-:Y:S01]  /*74f0*/  STL [R1+0x14e0], R20 ;  /* 0x0014e01401007387 */ /* 0x000fe20000100800 */
[----:B------:R-:W-:Y:S01]  /*7500*/  IMAD.HI.U32 R24, R19, R23, RZ ;  /* 0x0000001713187227 */ /* 0x000fe200078e00ff */
[----:B------:R-:W-:-:S02]  /*7510*/  ISETP.GT.U32.AND P0, PT, R15, R16, PT ;  /* 0x000000100f00720c */ /* 0x000fc40003f04070 */
[----:B------:R0:W-:Y:S01]  /*7520*/  STL [R1+0x1470], R4 ;  /* 0x0014700401007387 */ /* 0x0001e20000100800 */
[----:B------:R-:W-:Y:S01]  /*7530*/  @!P4 IMAD.IADD R18, R18, 0x1, -R15 ;  /* 0x000000011212c824 */ /* 0x000fe200078e0a0f */
[C---:B------:R-:W-:Y:S01]  /*7540*/  ISETP.GT.U32.AND P4, PT, R15.reuse, R2, PT ;  /* 0x000000020f00720c */ /* 0x040fe20003f84070 */
[----:B------:R-:W-:Y:S01]  /*7550*/  IMAD R3, R15, R5, R3 ;  /* 0x000000050f037224 */ /* 0x000fe200078e0203 */
[----:B------:R-:W-:Y:S01]  /*7560*/  IABS R5, R28 ;  /* 0x0000001c00057213 */ /* 0x000fe20000000000 */
[----:B------:R-:W-:Y:S01]  /*7570*/  IMAD.HI.U32 R13, R19, R0, RZ ;  /* 0x00000000130d7227 */ /* 0x000fe200078e00ff */
[----:B------:R1:W-:Y:S03]  /*7580*/  STL [R1+0x1474], R6 ;  /* 0x0014740601007387 */ /* 0x0003e60000100800 */
[----:B------:R-:W-:Y:S01]  /*7590*/  IMAD.MOV R24, RZ, RZ, -R24 ;  /* 0x000000ffff187224 */ /* 0x000fe200078e0a18 */
[----:B------:R2:W-:Y:S01]  /*75a0*/  STL [R1+0x1478], R7 ;  /* 0x0014780701007387 */ /* 0x0005e20000100800 */
[----:B------:R-:W-:Y:S01]  /*75b0*/  IMAD.MOV R13, RZ, RZ, -R13 ;  /* 0x000000ffff0d7224 */ /* 0x000fe200078e0a0d */
[----:B0-----:R-:W-:Y:S01]  /*75c0*/  LOP3.LUT R4, R17, 0x4, RZ, 0xfc, !PT ;  /* 0x0000000411047812 */ /* 0x001fe200078efcff */
[----:B------:R-:W-:Y:S01]  /*75d0*/  IMAD R23, R15, R24, R23 ;  /* 0x000000180f177224 */ /* 0x000fe200078e0217 */
[----:B------:R-:W-:Y:S01]  /*75e0*/  IABS R24, R20 ;  /* 0x0000001400187213 */ /* 0x000fe20000000000 */
[----:B------:R-:W-:Y:S01]  /*75f0*/  @!P5 IMAD.IADD R21, R21, 0x1, -R15 ;  /* 0x000000011515d824 */ /* 0x000fe200078e0a0f */
[----:B------:R-:W-:Y:S01]  /*7600*/  ISETP.GT.U32.AND P5, PT, R15, R3, PT ;  /* 0x000000030f00720c */ /* 0x000fe20003fa4070 */
[----:B------:R-:W-:Y:S01]  /*7610*/  IMAD.HI.U32 R8, R19, R5, RZ ;  /* 0x0000000513087227 */ /* 0x000fe200078e00ff */
[----:B------:R0:W-:Y:S01]  /*7620*/  STL [R1+0x147c], R9 ;  /* 0x00147c0901007387 */ /* 0x0001e20000100800 */
[----:B-1----:R-:W-:-:S02]  /*7630*/  LOP3.LUT R6, R17, 0x8, RZ, 0xfc, !PT ;  /* 0x0000000811067812 */ /* 0x002fc400078efcff */
[----:B------:R-:W-:Y:S01]  /*7640*/  IMAD R0, R15, R13, R0 ;  /* 0x0000000d0f007224 */ /* 0x000fe200078e0200 */
[----:B------:R-:W-:Y:S01]  /*7650*/  IABS R13, R12 ;  /* 0x0000000c000d7213 */ /* 0x000fe20000000000 */
[--C-:B------:R-:W-:Y:S01]  /*7660*/  @!P6 IMAD.IADD R22, R22, 0x1, -R15.reuse ;  /* 0x000000011616e824 */ /* 0x100fe200078e0a0f */
[----:B------:R-:W-:Y:S01]  /*7670*/  ISETP.GE.AND P6, PT, R26, RZ, PT ;  /* 0x000000ff1a00720c */ /* 0x000fe20003fc6270 */
[----:B------:R-:W-:Y:S01]  /*7680*/  IMAD.MOV R8, RZ, RZ, -R8 ;  /* 0x000000ffff087224 */ /* 0x000fe200078e0a08 */
[----:B--2---:R-:W-:Y:S01]  /*7690*/  LOP3.LUT R7, R17, 0xc, RZ, 0xfc, !PT ;  /* 0x0000000c11077812 */ /* 0x004fe200078efcff */
[--C-:B------:R-:W-:Y:S01]  /*76a0*/  @!P3 IMAD.IADD R14, R14, 0x1, -R15.reuse ;  /* 0x000000010e0eb824 */ /* 0x100fe200078e0a0f */
[----:B------:R-:W-:Y:S01]  /*76b0*/  ISETP.GT.U32.AND P3, PT, R15, R23, PT ;  /* 0x000000170f00720c */ /* 0x000fe20003f64070 */
[----:B------:R-:W-:Y:S01]  /*76c0*/  IMAD.HI.U32 R26, R19, R24, RZ ;  /* 0x00000018131a7227 */ /* 0x000fe200078e00ff */
[----:B0-----:R-:W-:Y:S01]  /*76d0*/  LOP3.LUT R9, R17, 0x10, RZ, 0xfc, !PT ;  /* 0x0000001011097812 */ /* 0x001fe200078efcff */
[----:B------:R0:W-:Y:S02]  /*76e0*/  STL [R1+0x14e4], R12 ;  /* 0x0014e40c01007387 */ /* 0x0001e40000100800 */
[----:B------:R-:W-:Y:S01]  /*76f0*/  @!P4 IMAD.IADD R2, R2, 0x1, -R15 ;  /* 0x000000010202c824 */ /* 0x000fe200078e0a0f */
[----:B------:R-:W-:Y:S01]  /*7700*/  ISETP.GE.AND P4, PT, R10, RZ, PT ;  /* 0x000000ff0a00720c */ /* 0x000fe20003f86270 */
[----:B------:R-:W-:Y:S01]  /*7710*/  IMAD R5, R15, R8, R5 ;  /* 0x000000080f057224 */ /* 0x000fe200078e0205 */
[----:B------:R-:W-:Y:S01]  /*7720*/  LOP3.LUT R10, R17, 0x14, RZ, 0xfc, !PT ;  /* 0x00000014110a7812 */ /* 0x000fe200078efcff */
[----:B------:R-:W-:-:S03]  /*7730*/  IMAD.HI.U32 R27, R19, R13, RZ ;  /* 0x0000000d131b7227 */ /* 0x000fc600078e00ff */
[----:B------:R-:W-:Y:S01]  /*7740*/  IABS R17, R10 ;  /* 0x0000000a00117213 */ /* 0x000fe20000000000 */
[----:B------:R-:W-:Y:S02]  /*7750*/  IMAD.MOV R8, RZ, RZ, -R26 ;  /* 0x000000ffff087224 */ /* 0x000fe400078e0a1a */
[----:B------:R-:W-:Y:S01]  /*7760*/  IMAD.MOV R26, RZ, RZ, -R27 ;  /* 0x000000ffff1a7224 */ /* 0x000fe200078e0a1b */
[----:B------:R-:W-:Y:S01]  /*7770*/  IABS R27, R6 ;  /* 0x00000006001b7213 */ /* 0x000fe20000000000 */
[----:B------:R-:W-:Y:S01]  /*7780*/  @!P5 IMAD.IADD R3, R3, 0x1, -R15 ;  /* 0x000000010303d824 */ /* 0x000fe200078e0a0f */
[----:B------:R-:W-:Y:S01]  /*7790*/  ISETP.GE.AND P5, PT, R29, RZ, PT ;  /* 0x000000ff1d00720c */ /* 0x000fe20003fa6270 */
[C---:B------:R-:W-:Y:S01]  /*77a0*/  IMAD R8, R15.reuse, R8, R24 ;  /* 0x000000080f087224 */ /* 0x040fe200078e0218 */
[----:B------:R-:W-:Y:S01]  /*77b0*/  IABS R24, R9 ;  /* 0x0000000900187213 */ /* 0x000fe20000000000 */
[----:B------:R-:W-:Y:S01]  /*77c0*/  IMAD R13, R15, R26, R13 ;  /* 0x0000001a0f0d7224 */ /* 0x000fe200078e020d */
[----:B------:R-:W-:Y:S01]  /*77d0*/  IABS R29, R7 ;  /* 0x00000007001d7213 */ /* 0x000fe20000000000 */
[----:B------:R-:W-:-:S04]  /*77e0*/  IMAD.HI.U32 R26, R19, R17, RZ ;  /* 0x00000011131a7227 */ /* 0x000fc800078e00ff */
[----:B------:R-:W-:Y:S01]  /*77f0*/  @!P3 IMAD.IADD R23, R23, 0x1, -R15 ;  /* 0x000000011717b824 */ /* 0x000fe200078e0a0f */
[----:B------:R-:W-:Y:S01]  /*7800*/  ISETP.GE.AND P3, PT, R25, RZ, PT ;  /* 0x000000ff1900720c */ /* 0x000fe20003f66270 */
[----:B0-----:R-:W-:Y:S01]  /*7810*/  IMAD.HI.U32 R12, R19, R24, RZ ;  /* 0x00000018130c7227 */ /* 0x001fe200078e00ff */
[----:B------:R-:W-:-:S03]  /*7820*/  IABS R25, R4 ;  /* 0x0000000400197213 */ /* 0x000fc60000000000 */
[----:B------:R-:W-:-:S04]  /*7830*/  IMAD.HI.U32 R20, R19, R29, RZ ;  /* 0x0000001d13147227 */ /* 0x000fc800078e00ff */
[----:B------:R-:W-:-:S04]  /*7840*/  IMAD.HI.U32 R28, R19, R27, RZ ;  /* 0x0000001b131c7227 */ /* 0x000fc800078e00ff */
[----:B------:R-:W-:Y:S02]  /*7850*/  IMAD.MOV R26, RZ, RZ, -R26 ;  /* 0x000000ffff1a7224 */ /* 0x000fe400078e0a1a */
[----:B------:R-:W-:Y:S02]  /*7860*/  IMAD.MOV R12, RZ, RZ, -R12 ;  /* 0x000000ffff0c7224 */ /* 0x000fe400078e0a0c */
[----:B------:R-:W-:Y:S02]  /*7870*/  IMAD.MOV R20, RZ, RZ, -R20 ;  /* 0x000000ffff147224 */ /* 0x000fe400078e0a14 */
[----:B------:R-:W-:Y:S02]  /*7880*/  IMAD.MOV R28, RZ, RZ, -R28 ;  /* 0x000000ffff1c7224 */ /* 0x000fe400078e0a1c */
[----:B------:R-:W-:Y:S02]  /*7890*/  IMAD R17, R15, R26, R17 ;  /* 0x0000001a0f117224 */ /* 0x000fe400078e0211 */
[----:B------:R-:W-:-:S04]  /*78a0*/  IMAD.HI.U32 R26, R19, R25, RZ ;  /* 0x00000019131a7227 */ /* 0x000fc800078e00ff */
[----:B------:R-:W-:Y:S01]  /*78b0*/  @!P0 IMAD.IADD R16, R16, 0x1, -R15 ;  /* 0x0000000110108824 */ /* 0x000fe200078e0a0f */
[C---:B------:R-:W-:Y:S01]  /*78c0*/  ISETP.GT.U32.AND P0, PT, R15.reuse, R0, PT ;  /* 0x000000000f00720c */ /* 0x040fe20003f04070 */
[C---:B------:R-:W-:Y:S02]  /*78d0*/  IMAD R19, R15.reuse, R12, R24 ;  /* 0x0000000c0f137224 */ /* 0x040fe400078e0218 */
[----:B------:R-:W-:Y:S01]  /*78e0*/  @!P1 IMAD.MOV R11, RZ, RZ, -R11 ;  /* 0x000000ffff0b9224 */ /* 0x000fe200078e0a0b */
[----:B------:R-:W2:Y:S01]  /*78f0*/  LDL.LU R12, [R1+0x14e4] ;  /* 0x0014e400010c7983 */ /* 0x000ea20000300800 */
[C---:B------:R-:W-:Y:S02]  /*7900*/  IMAD R29, R15.reuse, R20, R29 ;  /* 0x000000140f1d7224 */ /* 0x040fe400078e021d */
[----:B------:R-:W-:Y:S01]  /*7910*/  IMAD R27, R15, R28, R27 ;  /* 0x0000001c0f1b7224 */ /* 0x000fe200078e021b */
[----:B------:R-:W3:Y:S01]  /*7920*/  LDL.LU R20, [R1+0x14e0] ;  /* 0x0014e00001147983 */ /* 0x000ee20000300800 */
[----:B------:R-:W-:-:S02]  /*7930*/  @!P2 IMAD.MOV R14, RZ, RZ, -R14 ;  /* 0x000000ffff0ea224 */ /* 0x000fc400078e0a0e */
[----:B------:R-:W-:Y:S01]  /*7940*/  @!P6 IMAD.MOV R16, RZ, RZ, -R16 ;  /* 0x000000ffff10e224 */ /* 0x000fe200078e0a10 */
[----:B------:R-:W4:Y:S01]  /*7950*/  LDL.LU R28, [R1+0x14dc] ;  /* 0x0014dc00011c7983 */ /* 0x000f220000300800 */
[----:B------:R-:W-:Y:S02]  /*7960*/  @!P3 IMAD.MOV R18, RZ, RZ, -R18 ;  /* 0x000000ffff12b224 */ /* 0x000fe400078e0a12 */
[----:B------:R-:W-:Y:S01]  /*7970*/  @!P4 IMAD.MOV R21, RZ, RZ, -R21 ;  /* 0x000000ffff15c224 */ /* 0x000fe200078e0a15 */
[----:B------:R-:W2:Y:S01]  /*7980*/  LDL.LU R24, [R1+0x50] ;  /* 0x0000500001187983 */ /* 0x000ea20000300800 */
[----:B------:R-:W-:Y:S02]  /*7990*/  @!P5 IMAD.MOV R22, RZ, RZ, -R22 ;  /* 0x000000ffff16d224 */ /* 0x000fe400078e0a16 */
[----:B------:R-:W-:Y:S01]  /*79a0*/  IMAD.MOV R26, RZ, RZ, -R26 ;  /* 0x000000ffff1a7224 */ /* 0x000fe200078e0a1a */
[----:B------:R0:W-:Y:S01]  /*79b0*/  STL [R1+0x1480], R11 ;  /* 0x0014800b01007387 */ /* 0x0001e20000100800 */
[----:B------:R-:W-:Y:S01]  /*79c0*/  @!P0 IMAD.IADD R0, R0, 0x1, -R15 ;  /* 0x0000000100008824 */ /* 0x000fe200078e0a0f */
[C---:B------:R-:W-:Y:S01]  /*79d0*/  ISETP.GT.U32.AND P0, PT, R15.reuse, R5, PT ;  /* 0x000000050f00720c */ /* 0x040fe20003f04070 */
[----:B------:R-:W-:Y:S01]  /*79e0*/  IMAD R26, R15, R26, R25 ;  /* 0x0000001a0f1a7224 */ /* 0x000fe200078e0219 */
[----:B0-----:R-:W2:Y:S04]  /*79f0*/  LDL.LU R11, [R1+0x54] ;  /* 0x00005400010b7983 */ /* 0x001ea80000300800 */
[----:B------:R0:W-:Y:S07]  /*7a00*/  STL [R1+0x1488], R14 ;  /* 0x0014880e01007387 */ /* 0x0001ee0000100800 */
[--C-:B------:R-:W-:Y:S01]  /*7a10*/  @!P0 IMAD.IADD R5, R5, 0x1, -R15.reuse ;  /* 0x0000000105058824 */ /* 0x100fe200078e0a0f */
[C---:B------:R-:W-:Y:S01]  /*7a20*/  ISETP.GT.U32.AND P0, PT, R15.reuse, R8, PT ;  /* 0x000000080f00720c */ /* 0x040fe20003f04070 */
[----:B0-----:R-:W2:Y:S04]  /*7a30*/  LDL.LU R14, [R1+0x58] ;  /* 0x00005800010e7983 */ /* 0x001ea80000300800 */
[----:B------:R0:W-:Y:S08]  /*7a40*/  STL [R1+0x148c], R16 ;  /* 0x00148c1001007387 */ /* 0x0001f00000100800 */
[--C-:B------:R-:W-:Y:S01]  /*7a50*/  @!P0 IMAD.IADD R8, R8, 0x1, -R15.reuse ;  /* 0x0000000108088824 */ /* 0x100fe200078e0a0f */
[C---:B------:R-:W-:Y:S01]  /*7a60*/  ISETP.GT.U32.AND P0, PT, R15.reuse, R13, PT ;  /* 0x0000000d0f00720c */ /* 0x040fe20003f04070 */
[----:B------:R-:W-:Y:S04]  /*7a70*/  STL [R1+0x1490], R18 ;  /* 0x0014901201007387 */ /* 0x000fe80000100800 */
[----:B------:R-:W-:Y:S04]  /*7a80*/  STL [R1+0x1494], R21 ;  /* 0x0014941501007387 */ /* 0x000fe80000100800 */
[----:B------:R-:W-:Y:S04]  /*7a90*/  STL [R1+0x1498], R22 ;  /* 0x0014981601007387 */ /* 0x000fe80000100800 */
[----:B------:R-:W2:Y:S01]  /*7aa0*/  LDL.LU R25, [R1+0x14d8] ;  /* 0x0014d80001197983 */ /* 0x000ea20000300800 */
[----:B------:R-:W-:Y:S01]  /*7ab0*/  ISETP.GT.U32.AND P3, PT, R15, R3, PT ;  /* 0x000000030f00720c */ /* 0x000fe20003f64070 */
[----:B------:R-:W-:Y:S01]  /*7ac0*/  @!P0 IMAD.IADD R13, R13, 0x1, -R15 ;  /* 0x000000010d0d8824 */ /* 0x000fe200078e0a0f */
[----:B------:R-:W-:-:S02]  /*7ad0*/  ISETP.GT.U32.AND P1, PT, R15, R0, PT ;  /* 0x000000000f00720c */ /* 0x000fc40003f24070 */
[C---:B------:R-:W-:Y:S02]  /*7ae0*/  ISETP.GT.U32.AND P2, PT, R15.reuse, R2, PT ;  /* 0x000000020f00720c */ /* 0x040fe40003f44070 */
[C---:B------:R-:W-:Y:S02]  /*7af0*/  ISETP.GT.U32.AND P0, PT, R15.reuse, R23, PT ;  /* 0x000000170f00720c */ /* 0x040fe40003f04070 */
[----:B------:R-:W-:-:S05]  /*7b00*/  ISETP.GT.U32.AND P5, PT, R15, R8, PT ;  /* 0x000000080f00720c */ /* 0x000fca0003fa4070 */
[--C-:B------:R-:W-:Y:S01]  /*7b10*/  @!P3 IMAD.IADD R3, R3, 0x1, -R15.reuse ;  /* 0x000000010303b824 */ /* 0x100fe200078e0a0f */
[C---:B------:R-:W-:Y:S01]  /*7b20*/  ISETP.GT.U32.AND P3, PT, R15.reuse, R27, PT ;  /* 0x0000001b0f00720c */ /* 0x040fe20003f64070 */
[--C-:B------:R-:W-:Y:S01]  /*7b30*/  @!P1 IMAD.IADD R0, R0, 0x1, -R15.reuse ;  /* 0x0000000100009824 */ /* 0x100fe200078e0a0f */
[C---:B------:R-:W-:Y:S01]  /*7b40*/  ISETP.GT.U32.AND P1, PT, R15.reuse, R19, PT ;  /* 0x000000130f00720c */ /* 0x040fe20003f24070 */
[--C-:B------:R-:W-:Y:S01]  /*7b50*/  @!P2 IMAD.IADD R2, R2, 0x1, -R15.reuse ;  /* 0x000000010202a824 */ /* 0x100fe200078e0a0f */
[----:B------:R-:W-:Y:S01]  /*7b60*/  ISETP.GT.U32.AND P6, PT, R15, R13, PT ;  /* 0x0000000d0f00720c */ /* 0x000fe20003fc4070 */
[--C-:B------:R-:W-:Y:S01]  /*7b70*/  @!P0 IMAD.IADD R23, R23, 0x1, -R15.reuse ;  /* 0x0000000117178824 */ /* 0x100fe200078e0a0f */
[C---:B------:R-:W-:Y:S02]  /*7b80*/  ISETP.GT.U32.AND P2, PT, R15.reuse, R29, PT ;  /* 0x0000001d0f00720c */ /* 0x040fe40003f44070 */
[C---:B------:R-:W-:Y:S01]  /*7b90*/  ISETP.GT.U32.AND P0, PT, R15.reuse, R17, PT ;  /* 0x000000110f00720c */ /* 0x040fe20003f04070 */
[----:B------:R-:W-:Y:S01]  /*7ba0*/  @!P5 IMAD.IADD R8, R8, 0x1, -R15 ;  /* 0x000000010808d824 */ /* 0x000fe200078e0a0f */
[----:B------:R-:W-:-:S03]  /*7bb0*/  ISETP.GT.U32.AND P4, PT, R15, R5, PT ;  /* 0x000000050f00720c */ /* 0x000fc60003f84070 */
[--C-:B------:R-:W-:Y:S02]  /*7bc0*/  @!P3 IMAD.IADD R27, R27, 0x1, -R15.reuse ;  /* 0x000000011b1bb824 */ /* 0x100fe400078e0a0f */
[--C-:B------:R-:W-:Y:S02]  /*7bd0*/  @!P1 IMAD.IADD R19, R19, 0x1, -R15.reuse ;  /* 0x0000000113139824 */ /* 0x100fe400078e0a0f */
[--C-:B------:R-:W-:Y:S02]  /*7be0*/  @!P6 IMAD.IADD R13, R13, 0x1, -R15.reuse ;  /* 0x000000010d0de824 */ /* 0x100fe400078e0a0f */
[--C-:B------:R-:W-:Y:S02]  /*7bf0*/  @!P2 IMAD.IADD R29, R29, 0x1, -R15.reuse ;  /* 0x000000011d1da824 */ /* 0x100fe400078e0a0f */
[--C-:B------:R-:W-:Y:S02]  /*7c00*/  @!P0 IMAD.IADD R17, R17, 0x1, -R15.reuse ;  /* 0x0000000111118824 */ /* 0x100fe400078e0a0f */
[----:B------:R-:W-:Y:S01]  /*7c10*/  @!P4 IMAD.IADD R5, R5, 0x1, -R15 ;  /* 0x000000010505c824 */ /* 0x000fe200078e0a0f */
[----:B---3--:R-:W-:-:S02]  /*7c20*/  ISETP.GE.AND P3, PT, R20, RZ, PT ;  /* 0x000000ff1400720c */ /* 0x008fc40003f66270 */
[----:B----4-:R-:W-:Y:S02]  /*7c30*/  ISETP.GE.AND P2, PT, R28, RZ, PT ;  /* 0x000000ff1c00720c */ /* 0x010fe40003f46270 */
[----:B--2---:R-:W-:Y:S02]  /*7c40*/  ISETP.GE.AND P0, PT, R24, RZ, PT ;  /* 0x000000ff1800720c */ /* 0x004fe40003f06270 */
[----:B------:R-:W-:-:S07]  /*7c50*/  ISETP.GE.AND P6, PT, R11, RZ, PT ;  /* 0x000000ff0b00720c */ /* 0x000fce0003fc6270 */
[----:B------:R-:W-:Y:S01]  /*7c60*/  @!P3 IMAD.MOV R8, RZ, RZ, -R8 ;  /* 0x000000ffff08b224 */ /* 0x000fe200078e0a08 */
[----:B------:R-:W-:Y:S02]  /*7c70*/  ISETP.GE.AND P3, PT, R10, RZ, PT ;  /* 0x000000ff0a00720c */ /* 0x000fe40003f66270 */
[----:B------:R-:W-:Y:S01]  /*7c80*/  ISETP.GE.AND P5, PT, R14, RZ, PT ;  /* 0x000000ff0e00720c */ /* 0x000fe20003fa6270 */
[----:B------:R-:W1:Y:S02]  /*7c90*/  S2R R10, SR_TID.X ;  /* 0x00000000000a7919 */ /* 0x000e640000002100 */
[----:B------:R-:W-:Y:S02]  /*7ca0*/  @!P6 IMAD.MOV R0, RZ, RZ, -R0 ;  /* 0x000000ffff00e224 */ /* 0x000fe400078e0a00 */
[----:B------:R-:W-:Y:S01]  /*7cb0*/  @!P0 IMAD.MOV R2, RZ, RZ, -R2 ;  /* 0x000000ffff028224 */ /* 0x000fe200078e0a02 */
[----:B------:R-:W-:Y:S02]  /*7cc0*/  ISETP.GE.AND P1, PT, R25, RZ, PT ;  /* 0x000000ff1900720c */ /* 0x000fe40003f26270 */
[----:B------:R-:W2:Y:S04]  /*7cd0*/  LDL.LU R25, [R1+0x14d4] ;  /* 0x0014d40001197983 */ /* 0x000ea80000300800 */
[----:B------:R-:W3:Y:S01]  /*7ce0*/  LDL.LU R28, [R1+0x14d0] ;  /* 0x0014d000011c7983 */ /* 0x000ee20000300800 */
[----:B------:R-:W-:-:S02]  /*7cf0*/  @!P5 IMAD.MOV R23, RZ, RZ, -R23 ;  /* 0x000000ffff17d224 */ /* 0x000fc400078e0a17 */
[----:B------:R-:W-:-:S04]  /*7d00*/  @!P2 IMAD.MOV R5, RZ, RZ, -R5 ;  /* 0x000000ffff05a224 */ /* 0x000fc800078e0a05 */
[----:B------:R-:W-:Y:S01]  /*7d10*/  @!P1 IMAD.MOV R3, RZ, RZ, -R3 ;  /* 0x000000ffff039224 */ /* 0x000fe200078e0a03 */
[----:B------:R-:W-:Y:S01]  /*7d20*/  ISETP.GT.U32.AND P1, PT, R15, R27, PT ;  /* 0x0000001b0f00720c */ /* 0x000fe20003f24070 */
[----:B------:R-:W-:Y:S04]  /*7d30*/  STL [R1+0x149c], R23 ;  /* 0x00149c1701007387 */ /* 0x000fe80000100800 */
[----:B------:R4:W-:Y:S04]  /*7d40*/  STL [R1+0x14a0], R0 ;  /* 0x0014a00001007387 */ /* 0x0009e80000100800 */
[----:B------:R-:W-:Y:S04]  /*7d50*/  STL [R1+0x14a4], R2 ;  /* 0x0014a40201007387 */ /* 0x000fe80000100800 */
[----:B------:R0:W-:Y:S04]  /*7d60*/  STL [R1+0x14a8], R3 ;  /* 0x0014a80301007387 */ /* 0x0001e80000100800 */
[----:B------:R-:W-:Y:S04]  /*7d70*/  STL [R1+0x14ac], R5 ;  /* 0x0014ac0501007387 */ /* 0x000fe80000100800 */
[----:B------:R-:W-:Y:S04]  /*7d80*/  STL [R1+0x14b0], R8 ;  /* 0x0014b00801007387 */ /* 0x000fe80000100800 */
[----:B0-----:R-:W2:Y:S01]  /*7d90*/  LDL.LU R16, [R1+0x48] ;  /* 0x0000480001107983 */ /* 0x001ea20000300800 */
[----:B------:R-:W-:-:S03]  /*7da0*/  @!P1 IMAD.IADD R27, R27, 0x1, -R15 ;  /* 0x000000011b1b9824 */ /* 0x000fc600078e0a0f */
[----:B------:R-:W2:Y:S01]  /*7db0*/  LDL.LU R14, [R1+0x24] ;  /* 0x00002400010e7983 */ /* 0x000ea20000300800 */
[----:B------:R-:W-:-:S03]  /*7dc0*/  ISETP.GE.AND P1, PT, R4, RZ, PT ;  /* 0x000000ff0400720c */ /* 0x000fc60003f26270 */
[----:B------:R-:W2:Y:S01]  /*7dd0*/  LDL.LU R11, [R1+0x1c] ;  /* 0x00001c00010b7983 */ /* 0x000ea20000300800 */
[----:B------:R-:W-:-:S03]  /*7de0*/  ISETP.GE.AND P2, PT, R12, RZ, PT ;  /* 0x000000ff0c00720c */ /* 0x000fc60003f46270 */
[----:B------:R-:W2:Y:S04]  /*7df0*/  LDL.LU R4, [R1+0x18] ;  /* 0x0000180001047983 */ /* 0x000ea80000300800 */
[----:B------:R-:W2:Y:S01]  /*7e00*/  LDL.LU R20, [R1+0x4] ;  /* 0x0000040001147983 */ /* 0x000ea20000300800 */
[----:B-1----:R-:W-:-:S03]  /*7e10*/  IMAD.SHL.U32 R24, R10, 0x100, RZ ;  /* 0x000001000a187824 */ /* 0x002fc600078e00ff */
[----:B------:R-:W2:Y:S01]  /*7e20*/  LDL.LU R12, [R1] ;  /* 0x00000000010c7983 */ /* 0x000ea20000300800 */
[----:B----4-:R-:W-:-:S03]  /*7e30*/  LOP3.LUT R0, R10, 0x3f, RZ, 0xc0, !PT ;  /* 0x0000003f0a007812 */ /* 0x010fc600078ec0ff */
[----:B------:R-:W4:Y:S01]  /*7e40*/  LDL.LU R10, [R1+0x120] ;  /* 0x00012000010a7983 */ /* 0x000f220000300800 */
[C---:B------:R-:W-:Y:S02]  /*7e50*/  ISETP.GT.U32.AND P4, PT, R15.reuse, R26, PT ;  /* 0x0000001a0f00720c */ /* 0x040fe40003f84070 */
[C---:B------:R-:W-:Y:S02]  /*7e60*/  ISETP.GT.U32.AND P5, PT, R15.reuse, R19, PT ;  /* 0x000000130f00720c */ /* 0x040fe40003fa4070 */
[----:B------:R-:W-:-:S09]  /*7e70*/  ISETP.GT.U32.AND P0, PT, R15, R29, PT ;  /* 0x0000001d0f00720c */ /* 0x000fd20003f04070 */
[----:B------:R-:W-:Y:S01]  /*7e80*/  @!P4 IMAD.IADD R26, R26, 0x1, -R15 ;  /* 0x000000011a1ac824 */ /* 0x000fe200078e0a0f */
[----:B------:R-:W-:Y:S01]  /*7e90*/  ISETP.GT.U32.AND P4, PT, R15, R17, PT ;  /* 0x000000110f00720c */ /* 0x000fe20003f84070 */
[----:B------:R-:W-:-:S03]  /*7ea0*/  @!P2 IMAD.MOV R13, RZ, RZ, -R13 ;  /* 0x000000ffff0da224 */ /* 0x000fc600078e0a0d */
[----:B------:R-:W-:Y:S01]  /*7eb0*/  ISETP.GT.U32.AND P6, PT, R15, R26, PT ;  /* 0x0000001a0f00720c */ /* 0x000fe20003fc4070 */
[--C-:B------:R-:W-:Y:S01]  /*7ec0*/  @!P5 IMAD.IADD R19, R19, 0x1, -R15.reuse ;  /* 0x000000011313d824 */ /* 0x100fe200078e0a0f */
[----:B------:R-:W-:Y:S01]  /*7ed0*/  ISETP.GE.AND P5, PT, R7, RZ, PT ;  /* 0x000000ff0700720c */ /* 0x000fe20003fa6270 */
[----:B------:R-:W-:Y:S01]  /*7ee0*/  @!P0 IMAD.IADD R29, R29, 0x1, -R15 ;  /* 0x000000011d1d8824 */ /* 0x000fe200078e0a0f */
[----:B------:R-:W-:-:S05]  /*7ef0*/  ISETP.GE.AND P0, PT, R6, RZ, PT ;  /* 0x000000ff0600720c */ /* 0x000fca0003f06270 */
[--C-:B------:R-:W-:Y:S01]  /*7f00*/  @!P4 IMAD.IADD R17, R17, 0x1, -R15.reuse ;  /* 0x000000011111c824 */ /* 0x100fe200078e0a0f */
[----:B------:R-:W-:Y:S01]  /*7f10*/  ISETP.GE.AND P4, PT, R9, RZ, PT ;  /* 0x000000ff0900720c */ /* 0x000fe20003f86270 */
[----:B------:R-:W-:Y:S01]  /*7f20*/  STL [R1+0x14b4], R13 ;  /* 0x0014b40d01007387 */ /* 0x000fe20000100800 */
[----:B------:R-:W-:Y:S02]  /*7f30*/  IMAD R0, R0, c[0x0][0x18c], RZ ;  /* 0x0000630000007a24 */ /* 0x000fe400078e02ff */
[----:B------:R-:W-:Y:S02]  /*7f40*/  @!P6 IMAD.IADD R26, R26, 0x1, -R15 ;  /* 0x000000011a1ae824 */ /* 0x000fe400078e0a0f */
[----:B------:R-:W-:Y:S01]  /*7f50*/  @!P3 IMAD.MOV R17, RZ, RZ, -R17 ;  /* 0x000000ffff11b224 */ /* 0x000fe200078e0a11 */
[----:B------:R-:W-:Y:S01]  /*7f60*/  LEA R15, P6, R0, c[0x0][0x168], 0x1 ;  /* 0x00005a00000f7a11 */ /* 0x000fe200078c08ff */
[----:B------:R-:W-:Y:S01]  /*7f70*/  @!P5 IMAD.MOV R29, RZ, RZ, -R29 ;  /* 0x000000ffff1dd224 */ /* 0x000fe200078e0a1d */
[----:B------:R-:W-:Y:S01]  /*7f80*/  ISETP.NE.AND P2, PT, RZ, c[0x0][0x17c], PT ;  /* 0x00005f00ff007a0c */ /* 0x000fe20003f45270 */
[----:B------:R-:W-:-:S03]  /*7f90*/  @!P0 IMAD.MOV R27, RZ, RZ, -R27 ;  /* 0x000000ffff1b8224 */ /* 0x000fc600078e0a1b */
[----:B------:R-:W-:Y:S01]  /*7fa0*/  @!P4 IMAD.MOV R19, RZ, RZ, -R19 ;  /* 0x000000ffff13c224 */ /* 0x000fe200078e0a13 */
[----:B---3--:R-:W-:-:S05]  /*7fb0*/  LOP3.LUT R28, R28, 0x1000, R24, 0xf8, !PT ;  /* 0x000010001c1c7812 */ /* 0x008fca00078ef818 */
[----:B------:R-:W-:Y:S04]  /*7fc0*/  STL [R1+0xd38], R28 ;  /* 0x000d381c01007387 */ /* 0x000fe80000100800 */
[----:B------:R-:W-:Y:S04]  /*7fd0*/  STL [R1+0x137c], R28 ;  /* 0x00137c1c01007387 */ /* 0x000fe80000100800 */
[----:B------:R-:W3:Y:S01]  /*7fe0*/  LDL.LU R9, [R1+0x124] ;  /* 0x0001240001097983 */ /* 0x000ee20000300800 */
[----:B------:R-:W-:-:S03]  /*7ff0*/  LOP3.LUT R24, RZ, c[0x0][0x17c], RZ, 0x33, !PT ;  /* 0x00005f00ff187a12 */ /* 0x000fc600078e33ff */
[----:B------:R-:W-:Y:S01]  /*8000*/  STL [R1+0x13e0], R15 ;  /* 0x0013e00f01007387 */ /* 0x000fe20000100800 */
[----:B--2---:R-:W-:-:S03]  /*8010*/  SEL R0, R24, R25, !P2 ;  /* 0x0000001918007207 */ /* 0x004fc60005000000 */
[----:B------:R-:W-:Y:S04]  /*8020*/  STL [R1+0x14b8], R17 ;  /* 0x0014b81101007387 */ /* 0x000fe80000100800 */
[----:B------:R-:W-:Y:S04]  /*8030*/  STL [R1+0x14bc], R19 ;  /* 0x0014bc1301007387 */ /* 0x000fe80000100800 */
[----:B------:R-:W-:Y:S04]  /*8040*/  STL [R1+0x14c8], R29 ;  /* 0x0014c81d01007387 */ /* 0x000fe80000100800 */
[----:B------:R-:W-:Y:S01]  /*8050*/  STL [R1+0x14cc], R27 ;  /* 0x0014cc1b01007387 */ /* 0x000fe20000100800 */
[----:B------:R-:W-:-:S03]  /*8060*/  SEL R3, R24, R16, !P2 ;  /* 0x0000001018037207 */ /* 0x000fc60005000000 */
[----:B------:R-:W2:Y:S04]  /*8070*/  LDL.LU R7, [R1+0x128] ;  /* 0x0001280001077983 */ /* 0x000ea80000300800 */
[----:B------:R-:W2:Y:S01]  /*8080*/  LDL.LU R6, [R1+0x12c] ;  /* 0x00012c0001067983 */ /* 0x000ea20000300800 */
[----:B------:R-:W-:-:S03]  /*8090*/  SEL R2, R24, R11, !P2 ;  /* 0x0000000b18027207 */ /* 0x000fc60005000000 */
[----:B------:R0:W-:Y:S04]  /*80a0*/  STL [R1+0x1e0], R0 ;  /* 0x0001e00001007387 */ /* 0x0001e80000100800 */
[----:B------:R1:W-:Y:S01]  /*80b0*/  STL [R1+0x1e8], R3 ;  /* 0x0001e80301007387 */ /* 0x0003e20000100800 */
[C---:B0-----:R-:W-:Y:S02]  /*80c0*/  SEL R0, R24.reuse, R14, !P2 ;  /* 0x0000000e18007207 */ /* 0x041fe40005000000 */
[----:B-1----:R-:W-:-:S03]  /*80d0*/  SEL R3, R24, R4, !P2 ;  /* 0x0000000418037207 */ /* 0x002fc60005000000 */
[----:B------:R0:W-:Y:S04]  /*80e0*/  STL [R1+0x1e4], R0 ;  /* 0x0001e40001007387 */ /* 0x0001e80000100800 */
[----:B------:R1:W-:Y:S01]  /*80f0*/  STL [R1+0x1d0], R2 ;  /* 0x0001d00201007387 */ /* 0x0003e20000100800 */
[----:B0-----:R-:W-:-:S03]  /*8100*/  SEL R0, R24, R20, !P2 ;  /* 0x0000001418007207 */ /* 0x001fc60005000000 */
[----:B------:R-:W-:Y:S01]  /*8110*/  STL [R1+0x1c8], R3 ;  /* 0x0001c80301007387 */ /* 0x000fe20000100800 */
[----:B-1----:R-:W-:-:S03]  /*8120*/  SEL R2, R24, R12, !P2 ;  /* 0x0000000c18027207 */ /* 0x002fc60005000000 */
[----:B------:R-:W2:Y:S04]  /*8130*/  LDL.LU R20, [R1+0x154] ;  /* 0x0001540001147983 */ /* 0x000ea80000300800 */
[----:B------:R4:W-:Y:S04]  /*8140*/  STL [R1+0x1c4], R0 ;  /* 0x0001c40001007387 */ /* 0x0009e80000100800 */
[----:B------:R-:W-:Y:S04]  /*8150*/  STL [R1+0x1c0], R2 ;  /* 0x0001c00201007387 */ /* 0x000fe80000100800 */
[----:B------:R-:W2:Y:S01]  /*8160*/  LDL.LU R27, [R1+0x18c] ;  /* 0x00018c00011b7983 */ /* 0x000ea20000300800 */
[----:B----4-:R-:W-:-:S03]  /*8170*/  SEL R0, R24, R10, !P2 ;  /* 0x0000000a18007207 */ /* 0x010fc60005000000 */
[----:B------:R-:W4:Y:S04]  /*8180*/  LDL.LU R29, [R1+0x194] ;  /* 0x00019400011d7983 */ /* 0x000f280000300800 */
[----:B------:R3:W-:Y:S04]  /*8190*/  STL [R1+0x1bc], R0 ;  /* 0x0001bc0001007387 */ /* 0x0007e80000100800 */
[----:B------:R-:W4:Y:S04]  /*81a0*/  LDL.LU R12, [R1+0x190] ;  /* 0x00019000010c7983 */ /* 0x000f280000300800 */
[----:B------:R-:W4:Y:S04]  /*81b0*/  LDL.LU R10, [R1+0x168] ;  /* 0x00016800010a7983 */ /* 0x000f280000300800 */
[----:B------:R-:W4:Y:S04]  /*81c0*/  LDL.LU R4, [R1+0x16c] ;  /* 0x00016c0001047983 */ /* 0x000f280000300800 */
[----:B------:R-:W4:Y:S04]  /*81d0*/  LDL.LU R25, [R1+0x188] ;  /* 0x0001880001197983 */ /* 0x000f280000300800 */
[----:B------:R-:W4:Y:S01]  /*81e0*/  LDL.LU R19, [R1+0x184] ;  /* 0x0001840001137983 */ /* 0x000f220000300800 */
[----:B---3--:R-:W-:-:S05]  /*81f0*/  SEL R0, R24, R9, !P2 ;  /* 0x0000000918007207 */ /* 0x008fca0005000000 */
[----:B------:R0:W-:Y:S04]  /*8200*/  STL [R1+0x1b8], R0 ;  /* 0x0001b80001007387 */ /* 0x0001e80000100800 */
[----:B------:R-:W3:Y:S04]  /*8210*/  LDL.LU R17, [R1+0x178] ;  /* 0x0001780001117983 */ /* 0x000ee80000300800 */
[----:B------:R-:W3:Y:S04]  /*8220*/  LDL.LU R15, [R1+0x17c] ;  /* 0x00017c00010f7983 */ /* 0x000ee80000300800 */
[----:B------:R-:W3:Y:S04]  /*8230*/  LDL.LU R28, [R1+0x174] ;  /* 0x00017400011c7983 */ /* 0x000ee80000300800 */
[----:B------:R-:W3:Y:S04]  /*8240*/  LDL.LU R13, [R1+0x164] ;  /* 0x00016400010d7983 */ /* 0x000ee80000300800 */
[----:B------:R-:W3:Y:S04]  /*8250*/  LDL.LU R8, [R1+0x15c] ;  /* 0x00015c0001087983 */ /* 0x000ee80000300800 */
[----:B------:R-:W3:Y:S04]  /*8260*/  LDL.LU R5, [R1+0x158] ;  /* 0x0001580001057983 */ /* 0x000ee80000300800 */
[----:B------:R-:W3:Y:S04]  /*8270*/  LDL.LU R3, [R1+0x13c] ;  /* 0x00013c0001037983 */ /* 0x000ee80000300800 */
[----:B------:R-:W3:Y:S04]  /*8280*/  LDL.LU R2, [R1+0x140] ;  /* 0x0001400001027983 */ /* 0x000ee80000300800 */
[----:B0-----:R-:W3:Y:S01]  /*8290*/  LDL.LU R0, [R1+0x14c] ;  /* 0x00014c0001007983 */ /* 0x001ee20000300800 */
[----:B--2---:R-:W-:-:S03]  /*82a0*/  SEL R7, R24, R7, !P2 ;  /* 0x0000000718077207 */ /* 0x004fc60005000000 */
[----:B------:R-:W2:Y:S04]  /*82b0*/  LDL.LU R23, [R1+0x150] ;  /* 0x0001500001177983 */ /* 0x000ea80000300800 */
[----:B------:R-:W2:Y:S01]  /*82c0*/  LDL.LU R22, [R1+0x144] ;  /* 0x0001440001167983 */ /* 0x000ea20000300800 */
[----:B------:R-:W-:-:S03]  /*82d0*/  SEL R6, R24, R6, !P2 ;  /* 0x0000000618067207 */ /* 0x000fc60005000000 */
[----:B------:R-:W2:Y:S04]  /*82e0*/  LDL.LU R16, [R1+0x148] ;  /* 0x0001480001107983 */ /* 0x000ea80000300800 */
[----:B------:R-:W2:Y:S04]  /*82f0*/  LDL.LU R14, [R1+0x138] ;  /* 0x00013800010e7983 */ /* 0x000ea80000300800 */
[----:B------:R-:W2:Y:S01]  /*8300*/  LDL.LU R21, [R1+0x134] ;  /* 0x0001340001157983 */ /* 0x000ea20000300800 */
[----:B------:R-:W-:-:S03]  /*8310*/  SEL R20, R24, R20, !P2 ;  /* 0x0000001418147207 */ /* 0x000fc60005000000 */
[----:B------:R0:W-:Y:S04]  /*8320*/  STL [R1+0x1b4], R7 ;  /* 0x0001b40701007387 */ /* 0x0001e80000100800 */
[----:B------:R-:W2:Y:S04]  /*8330*/  LDL.LU R18, [R1+0x130] ;  /* 0x0001300001127983 */ /* 0x000ea80000300800 */
[----:B------:R1:W-:Y:S01]  /*8340*/  STL [R1+0x1b0], R6 ;  /* 0x0001b00601007387 */ /* 0x0003e20000100800 */
[----:B------:R-:W-:-:S03]  /*8350*/  SEL R27, R24, R27, !P2 ;  /* 0x0000001b181b7207 */ /* 0x000fc60005000000 */
[----:B------:R-:W2:Y:S01]  /*8360*/  LDL.LU R11, [R1+0x11c] ;  /* 0x00011c00010b7983 */ /* 0x000ea20000300800 */
[----:B----4-:R-:W-:-:S03]  /*8370*/  SEL R29, R24, R29, !P2 ;  /* 0x0000001d181d7207 */ /* 0x010fc60005000000 */
[----:B------:R-:W4:Y:S04]  /*8380*/  LDL.LU R9, [R1+0x114] ;  /* 0x0001140001097983 */ /* 0x000f280000300800 */
[----:B0-----:R-:W4:Y:S01]  /*8390*/  LDL.LU R7, [R1+0x110] ;  /* 0x0001100001077983 */ /* 0x001f220000300800 */
[----:B------:R-:W-:-:S03]  /*83a0*/  SEL R12, R24, R12, !P2 ;  /* 0x0000000c180c7207 */ /* 0x000fc60005000000 */
[----:B-1----:R-:W4:Y:S01]  /*83b0*/  LDL.LU R6, [R1+0x10c] ;  /* 0x00010c0001067983 */ /* 0x002f220000300800 */
[----:B------:R-:W-:-:S03]  /*83c0*/  SEL R10, R24, R10, !P2 ;  /* 0x0000000a180a7207 */ /* 0x000fc60005000000 */
[----:B------:R0:W-:Y:S04]  /*83d0*/  STL [R1+0x1ac], R20 ;  /* 0x0001ac1401007387 */ /* 0x0001e80000100800 */
[----:B0-----:R-:W4:Y:S04]  /*83e0*/  LDL.LU R20, [R1+0xa8] ;  /* 0x0000a80001147983 */ /* 0x001f280000300800 */
[----:B------:R0:W-:Y:S04]  /*83f0*/  STL [R1+0x1a8], R27 ;  /* 0x0001a81b01007387 */ /* 0x0001e80000100800 */
[----:B0-----:R-:W4:Y:S04]  /*8400*/  LDL.LU R27, [R1+0x14cc] ;  /* 0x0014cc00011b7983 */ /* 0x001f280000300800 */
[----:B------:R0:W-:Y:S04]  /*8410*/  STL [R1+0x1a4], R29 ;  /* 0x0001a41d01007387 */ /* 0x0001e80000100800 */
[----:B0-----:R-:W4:Y:S04]  /*8420*/  LDL.LU R29, [R1+0x14c8] ;  /* 0x0014c800011d7983 */ /* 0x001f280000300800 */
[----:B------:R0:W-:Y:S04]  /*8430*/  STL [R1+0x19c], R12 ;  /* 0x00019c0c01007387 */ /* 0x0001e80000100800 */
[----:B0-----:R-:W4:Y:S04]  /*8440*/  LDL.LU R12, [R1+0x14c4] ;  /* 0x0014c400010c7983 */ /* 0x001f280000300800 */
[----:B------:R0:W-:Y:S04]  /*8450*/  STL [R1+0x194], R10 ;  /* 0x0001940a01007387 */ /* 0x0001e80000100800 */
[----:B0-----:R-:W4:Y:S01]  /*8460*/  LDL.LU R10, [R1+0x14c0] ;  /* 0x0014c000010a7983 */ /* 0x001f220000300800 */
[----:B------:R-:W-:-:S02]  /*8470*/  SEL R4, R24, R4, !P2 ;  /* 0x0000000418047207 */ /* 0x000fc40005000000 */
[C---:B------:R-:W-:Y:S02]  /*8480*/  SEL R25, R24.reuse, R25, !P2 ;  /* 0x0000001918197207 */ /* 0x040fe40005000000 */
[C---:B------:R-:W-:Y:S01]  /*8490*/  SEL R19, R24.reuse, R19, !P2 ;  /* 0x0000001318137207 */ /* 0x040fe20005000000 */
[----:B------:R0:W-:Y:S04]  /*84a0*/  STL [R1+0x190], R4 ;  /* 0x0001900401007387 */ /* 0x0001e80000100800 */
[----:B0-----:R-:W4:Y:S04]  /*84b0*/  LDL.LU R4, [R1+0xbc] ;  /* 0x0000bc0001047983 */ /* 0x001f280000300800 */
[----:B------:R3:W-:Y:S04]  /*84c0*/  STL [R1+0x18c], R25 ;  /* 0x00018c1901007387 */ /* 0x0007e80000100800 */
[----:B------:R0:W-:Y:S01]  /*84d0*/  STL [R1+0x188], R19 ;  /* 0x0001881301007387 */ /* 0x0001e20000100800 */
[----:B---3--:R-:W-:-:S02]  /*84e0*/  SEL R25, R24, R17, !P2 ;  /* 0x0000001118197207 */ /* 0x008fc40005000000 */
[----:B0-----:R-:W-:-:S03]  /*84f0*/  SEL R19, R24, R15, !P2 ;  /* 0x0000000f18137207 */ /* 0x001fc60005000000 */
[----:B------:R-:W-:Y:S01]  /*8500*/  STL [R1+0x184], R25 ;  /* 0x0001841901007387 */ /* 0x000fe20000100800 */
[----:B------:R-:W-:-:S03]  /*8510*/  SEL R17, R24, R28, !P2 ;  /* 0x0000001c18117207 */ /* 0x000fc60005000000 */
        /* <DEDUP_REMOVED lines=12> */
[----:B------:R0:W-:Y:S01]  /*85e0*/  STL [R1+0x15c], R3 ;  /* 0x00015c0301007387 */ /* 0x0001e20000100800 */
[----:B--2---:R-:W-:-:S03]  /*85f0*/  SEL R0, R24, R23, !P2 ;  /* 0x0000001718007207 */ /* 0x004fc60005000000 */
[----:B------:R1:W-:Y:S01]  /*8600*/  STL [R1+0x158], R2 ;  /* 0x0001580201007387 */ /* 0x0003e20000100800 */
[----:B0-----:R-:W-:-:S03]  /*8610*/  SEL R3, R24, R22, !P2 ;  /* 0x0000001618037207 */ /* 0x001fc60005000000 */
[----:B------:R0:W-:Y:S01]  /*8620*/  STL [R1+0x154], R0 ;  /* 0x0001540001007387 */ /* 0x0001e20000100800 */
[----:B-1----:R-:W-:-:S03]  /*8630*/  SEL R2, R24, R16, !P2 ;  /* 0x0000001018027207 */ /* 0x002fc60005000000 */
[----:B------:R1:W-:Y:S04]  /*8640*/  STL [R1+0x150], R3 ;  /* 0x0001500301007387 */ /* 0x0003e80000100800 */
[----:B------:R-:W2:Y:S01]  /*8650*/  LDL.LU R16, [R1+0x108] ;  /* 0x0001080001107983 */ /* 0x000ea20000300800 */
[----:B0-----:R-:W-:-:S03]  /*8660*/  SEL R0, R24, R14, !P2 ;  /* 0x0000000e18007207 */ /* 0x001fc60005000000 */
[----:B------:R0:W-:Y:S01]  /*8670*/  STL [R1+0x14c], R2 ;  /* 0x00014c0201007387 */ /* 0x0001e20000100800 */
[----:B-1----:R-:W-:-:S03]  /*8680*/  SEL R3, R24, R21, !P2 ;  /* 0x0000001518037207 */ /* 0x002fc60005000000 */
[----:B------:R-:W3:Y:S04]  /*8690*/  LDL.LU R14, [R1+0x104] ;  /* 0x00010400010e7983 */ /* 0x000ee80000300800 */
[----:B------:R1:W-:Y:S01]  /*86a0*/  STL [R1+0x148], R0 ;  /* 0x0001480001007387 */ /* 0x0003e20000100800 */
[----:B0-----:R-:W-:-:S03]  /*86b0*/  SEL R2, R24, R18, !P2 ;  /* 0x0000001218027207 */ /* 0x001fc60005000000 */
[----:B------:R4:W-:Y:S04]  /*86c0*/  STL [R1+0x144], R3 ;  /* 0x0001440301007387 */ /* 0x0009e80000100800 */
[----:B------:R0:W-:Y:S01]  /*86d0*/  STL [R1+0x140], R2 ;  /* 0x0001400201007387 */ /* 0x0001e20000100800 */
[C---:B-1----:R-:W-:Y:S02]  /*86e0*/  SEL R0, R24.reuse, R11, !P2 ;  /* 0x0000000b18007207 */ /* 0x042fe40005000000 */
[----:B----4-:R-:W-:-:S03]  /*86f0*/  SEL R3, R24, R9, !P2 ;  /* 0x0000000918037207 */ /* 0x010fc60005000000 */
[----:B------:R1:W-:Y:S01]  /*8700*/  STL [R1+0x13c], R0 ;  /* 0x00013c0001007387 */ /* 0x0003e20000100800 */
[----:B0-----:R-:W-:-:S03]  /*8710*/  SEL R2, R24, R7, !P2 ;  /* 0x0000000718027207 */ /* 0x001fc60005000000 */
[----:B------:R-:W-:Y:S04]  /*8720*/  STL [R1+0x138], R3 ;  /* 0x0001380301007387 */ /* 0x000fe80000100800 */
[----:B------:R-:W4:Y:S01]  /*8730*/  LDL.LU R11, [R1+0x100] ;  /* 0x00010000010b7983 */ /* 0x000f220000300800 */
[----:B-1----:R-:W-:-:S03]  /*8740*/  SEL R0, R24, R6, !P2 ;  /* 0x0000000618007207 */ /* 0x002fc60005000000 */
[----:B------:R0:W-:Y:S04]  /*8750*/  STL [R1+0x134], R2 ;  /* 0x0001340201007387 */ /* 0x0001e80000100800 */
[----:B------:R1:W-:Y:S04]  /*8760*/  STL [R1+0x130], R0 ;  /* 0x0001300001007387 */ /* 0x0003e80000100800 */
[----:B------:R-:W4:Y:S01]  /*8770*/  LDL.LU R9, [R1+0xec] ;  /* 0x0000ec0001097983 */ /* 0x000f220000300800 */
[----:B0-----:R-:W-:-:S05]  /*8780*/  SEL R2, R24, R20, !P2 ;  /* 0x0000001418027207 */ /* 0x001fca0005000000 */
[----:B------:R0:W-:Y:S04]  /*8790*/  STL [R1+0x12c], R2 ;  /* 0x00012c0201007387 */ /* 0x0001e80000100800 */
[----:B------:R-:W4:Y:S01]  /*87a0*/  LDL.LU R7, [R1+0xf4] ;  /* 0x0000f40001077983 */ /* 0x000f220000300800 */
[----:B-1----:R-:W-:-:S05]  /*87b0*/  SEL R0, R24, R10, !P2 ;  /* 0x0000000a18007207 */ /* 0x002fca0005000000 */
[----:B------:R1:W-:Y:S04]  /*87c0*/  STL [R1+0x128], R0 ;  /* 0x0001280001007387 */ /* 0x0003e80000100800 */
[----:B------:R-:W4:Y:S01]  /*87d0*/  LDL.LU R20, [R1+0xf8] ;  /* 0x0000f80001147983 */ /* 0x000f220000300800 */
[----:B0-----:R-:W-:-:S05]  /*87e0*/  SEL R2, R24, R12, !P2 ;  /* 0x0000000c18027207 */ /* 0x001fca0005000000 */
[----:B------:R0:W-:Y:S01]  /*87f0*/  STL [R1+0x124], R2 ;  /* 0x0001240201007387 */ /* 0x0001e20000100800 */
[----:B-1----:R-:W-:-:S03]  /*8800*/  SEL R0, R24, R4, !P2 ;  /* 0x0000000418007207 */ /* 0x002fc60005000000 */
[----:B------:R-:W4:Y:S04]  /*8810*/  LDL.LU R12, [R1+0xfc] ;  /* 0x0000fc00010c7983 */ /* 0x000f280000300800 */
[----:B------:R-:W4:Y:S04]  /*8820*/  LDL.LU R10, [R1+0xf0] ;  /* 0x0000f000010a7983 */ /* 0x000f280000300800 */
[----:B------:R1:W-:Y:S04]  /*8830*/  STL [R1+0x120], R0 ;  /* 0x0001200001007387 */ /* 0x0003e80000100800 */
[----:B------:R-:W4:Y:S04]  /*8840*/  LDL.LU R25, [R1+0xe0] ;  /* 0x0000e00001197983 */ /* 0x000f280000300800 */
        /* <DEDUP_REMOVED lines=8> */
[----:B0-----:R-:W4:Y:S04]  /*88d0*/  LDL.LU R2, [R1+0xac] ;  /* 0x0000ac0001027983 */ /* 0x001f280000300800 */
[----:B-1----:R-:W4:Y:S04]  /*88e0*/  LDL.LU R0, [R1+0xb0] ;  /* 0x0000b00001007983 */ /* 0x002f280000300800 */
[----:B------:R-:W4:Y:S04]  /*88f0*/  LDL.LU R6, [R1+0x68] ;  /* 0x0000680001067983 */ /* 0x000f280000300800 */
[----:B------:R-:W4:Y:S04]  /*8900*/  LDL.LU R4, [R1+0x80] ;  /* 0x0000800001047983 */ /* 0x000f280000300800 */
[----:B------:R-:W4:Y:S01]  /*8910*/  LDL.LU R23, [R1+0xa4] ;  /* 0x0000a40001177983 */ /* 0x000f220000300800 */
[----:B--2---:R-:W-:-:S05]  /*8920*/  SEL R16, R24, R16, !P2 ;  /* 0x0000001018107207 */ /* 0x004fca0005000000 */
[----:B------:R0:W-:Y:S01]  /*8930*/  STL [R1+0x11c], R16 ;  /* 0x00011c1001007387 */ /* 0x0001e20000100800 */
[----:B---3--:R-:W-:-:S03]  /*8940*/  SEL R14, R24, R14, !P2 ;  /* 0x0000000e180e7207 */ /* 0x008fc60005000000 */
[----:B------:R-:W2:Y:S04]  /*8950*/  LDL.LU R22, [R1+0x88] ;  /* 0x0000880001167983 */ /* 0x000ea80000300800 */
[----:B------:R1:W-:Y:S04]  /*8960*/  STL [R1+0x114], R14 ;  /* 0x0001140e01007387 */ /* 0x0003e80000100800 */
[----:B------:R-:W3:Y:S04]  /*8970*/  LDL.LU R21, [R1+0x8c] ;  /* 0x00008c0001157983 */ /* 0x000ee80000300800 */
[----:B------:R-:W3:Y:S04]  /*8980*/  LDL.LU R18, [R1+0x94] ;  /* 0x0000940001127983 */ /* 0x000ee80000300800 */
[----:B0-----:R-:W3:Y:S04]  /*8990*/  LDL.LU R16, [R1+0x98] ;  /* 0x0000980001107983 */ /* 0x001ee80000300800 */
[----:B-1----:R-:W3:Y:S01]  /*89a0*/  LDL.LU R14, [R1+0x20c] ;  /* 0x00020c00010e7983 */ /* 0x002ee20000300800 */
[----:B----4-:R-:W-:-:S05]  /*89b0*/  SEL R11, R24, R11, !P2 ;  /* 0x0000000b180b7207 */ /* 0x010fca0005000000 */
[----:B------:R0:W-:Y:S01]  /*89c0*/  STL [R1+0x110], R11 ;  /* 0x0001100b01007387 */ /* 0x0001e20000100800 */
[----:B------:R-:W-:-:S03]  /*89d0*/  SEL R9, R24, R9, !P2 ;  /* 0x0000000918097207 */ /* 0x000fc60005000000 */
[----:B0-----:R-:W4:Y:S04]  /*89e0*/  LDL.LU R11, [R1+0x210] ;  /* 0x00021000010b7983 */ /* 0x001f280000300800 */
[----:B------:R0:W-:Y:S01]  /*89f0*/  STL [R1+0x10c], R9 ;  /* 0x00010c0901007387 */ /* 0x0001e20000100800 */
[----:B------:R-:W-:-:S03]  /*8a00*/  SEL R7, R24, R7, !P2 ;  /* 0x0000000718077207 */ /* 0x000fc60005000000 */
[----:B0-----:R-:W4:Y:S04]  /*8a10*/  LDL.LU R9, [R1+0x204] ;  /* 0x0002040001097983 */ /* 0x001f280000300800 */
[----:B------:R0:W-:Y:S04]  /*8a20*/  STL [R1+0x108], R7 ;  /* 0x0001080701007387 */ /* 0x0001e80000100800 */
[----:B0-----:R-:W4:Y:S01]  /*8a30*/  LDL.LU R7, [R1+0x208] ;  /* 0x0002080001077983 */ /* 0x001f220000300800 */
[----:B------:R-:W-:-:S05]  /*8a40*/  SEL R20, R24, R20, !P2 ;  /* 0x0000001418147207 */ /* 0x000fca0005000000 */
[----:B------:R0:W-:Y:S04]  /*8a50*/  STL [R1+0x104], R20 ;  /* 0x0001041401007387 */ /* 0x0001e80000100800 */
[----:B0-----:R-:W4:Y:S01]  /*8a60*/  LDL.LU R20, [R1+0x84] ;  /* 0x0000840001147983 */ /* 0x001f220000300800 */
[C---:B------:R-:W-:Y:S02]  /*8a70*/  SEL R12, R24.reuse, R12, !P2 ;  /* 0x0000000c180c7207 */ /* 0x040fe40005000000 */
[----:B------:R-:W-:-:S03]  /*8a80*/  SEL R10, R24, R10, !P2 ;  /* 0x0000000a180a7207 */ /* 0x000fc60005000000 */
[----:B------:R0:W-:Y:S04]  /*8a90*/  STL [R1+0x100], R12 ;  /* 0x0001000c01007387 */ /* 0x0001e80000100800 */
[----:B------:R1:W-:Y:S01]  /*8aa0*/  STL [R1+0xfc], R10 ;  /* 0x0000fc0a01007387 */ /* 0x0003e20000100800 */
[C---:B0-----:R-:W-:Y:S02]  /*8ab0*/  SEL R12, R24.reuse, R25, !P2 ;  /* 0x00000019180c7207 */ /* 0x041fe40005000000 */
[----:B-1----:R-:W-:-:S03]  /*8ac0*/  SEL R10, R24, R19, !P2 ;  /* 0x00000013180a7207 */ /* 0x002fc60005000000 */
[----:B------:R0:W-:Y:S01]  /*8ad0*/  STL [R1+0xf8], R12 ;  /* 0x0000f80c01007387 */ /* 0x0001e20000100800 */
[----:B------:R-:W-:-:S03]  /*8ae0*/  SEL R17, R24, R17, !P2 ;  /* 0x0000001118117207 */ /* 0x000fc60005000000 */
[----:B------:R1:W-:Y:S01]  /*8af0*/  STL [R1+0xf4], R10 ;  /* 0x0000f40a01007387 */ /* 0x0003e20000100800 */
[----:B0-----:R-:W-:-:S03]  /*8b00*/  SEL R12, R24, R15, !P2 ;  /* 0x0000000f180c7207 */ /* 0x001fc60005000000 */
[----:B------:R-:W-:Y:S01]  /*8b10*/  STL [R1+0xf0], R17 ;  /* 0x0000f01101007387 */ /* 0x000fe20000100800 */
[----:B-1----:R-:W-:-:S03]  /*8b20*/  SEL R10, R24, R28, !P2 ;  /* 0x0000001c180a7207 */ /* 0x002fc60005000000 */
[----:B------:R0:W-:Y:S01]  /*8b30*/  STL [R1+0xec], R12 ;  /* 0x0000ec0c01007387 */ /* 0x0001e20000100800 */
[----:B------:R-:W-:-:S03]  /*8b40*/  SEL R13, R24, R13, !P2 ;  /* 0x0000000d180d7207 */ /* 0x000fc60005000000 */
[----:B------:R1:W-:Y:S01]  /*8b50*/  STL [R1+0xe8], R10 ;  /* 0x0000e80a01007387 */ /* 0x0003e20000100800 */
[C---:B0-----:R-:W-:Y:S02]  /*8b60*/  SEL R12, R24.reuse, R8, !P2 ;  /* 0x00000008180c7207 */ /* 0x041fe40005000000 */
[C---:B------:R-:W-:Y:S02]  /*8b70*/  SEL R8, R24.reuse, R3, !P2 ;  /* 0x0000000318087207 */ /* 0x040fe40005000000 */
[C---:B-1----:R-:W-:Y:S01]  /*8b80*/  SEL R10, R24.reuse, R5, !P2 ;  /* 0x00000005180a7207 */ /* 0x042fe20005000000 */
[----:B------:R-:W-:Y:S01]  /*8b90*/  STL [R1+0xe4], R13 ;  /* 0x0000e40d01007387 */ /* 0x000fe20000100800 */
[C---:B------:R-:W-:Y:S02]  /*8ba0*/  SEL R5, R24.reuse, R2, !P2 ;  /* 0x0000000218057207 */ /* 0x040fe40005000000 */
[C---:B------:R-:W-:Y:S01]  /*8bb0*/  SEL R3, R24.reuse, R0, !P2 ;  /* 0x0000000018037207 */ /* 0x040fe20005000000 */
[----:B------:R-:W-:Y:S01]  /*8bc0*/  STL [R1+0xe0], R12 ;  /* 0x0000e00c01007387 */ /* 0x000fe20000100800 */
[----:B------:R-:W-:-:S03]  /*8bd0*/  SEL R2, R24, R6, !P2 ;  /* 0x0000000618027207 */ /* 0x000fc60005000000 */
[----:B------:R-:W-:Y:S01]  /*8be0*/  STL [R1+0xdc], R10 ;  /* 0x0000dc0a01007387 */ /* 0x000fe20000100800 */
[----:B------:R-:W-:-:S03]  /*8bf0*/  SEL R0, R24, R4, !P2 ;  /* 0x0000000418007207 */ /* 0x000fc60005000000 */
[----:B------:R-:W-:Y:S04]  /*8c00*/  STL [R1+0xd8], R8 ;  /* 0x0000d80801007387 */ /* 0x000fe80000100800 */
[----:B------:R-:W-:Y:S04]  /*8c10*/  STL [R1+0xd4], R5 ;  /* 0x0000d40501007387 */ /* 0x000fe80000100800 */
[----:B------:R0:W-:Y:S04]  /*8c20*/  STL [R1+0xc4], R3 ;  /* 0x0000c40301007387 */ /* 0x0001e80000100800 */
[----:B------:R-:W4:Y:S04]  /*8c30*/  LDL.LU R6, [R1+0x7c] ;  /* 0x00007c0001067983 */ /* 0x000f280000300800 */
[----:B------:R2:W-:Y:S01]  /*8c40*/  STL [R1+0xbc], R2 ;  /* 0x0000bc0201007387 */ /* 0x0005e20000100800 */
[----:B0-----:R-:W-:-:S03]  /*8c50*/  SEL R3, R24, R23, !P2 ;  /* 0x0000001718037207 */ /* 0x001fc60005000000 */
[----:B------:R-:W4:Y:S04]  /*8c60*/  LDL.LU R4, [R1+0x74] ;  /* 0x0000740001047983 */ /* 0x000f280000300800 */
[----:B------:R3:W-:Y:S04]  /*8c70*/  STL [R1+0xb8], R0 ;  /* 0x0000b80001007387 */ /* 0x0007e80000100800 */
[----:B------:R0:W-:Y:S01]  /*8c80*/  STL [R1+0xb4], R3 ;  /* 0x0000b40301007387 */ /* 0x0001e20000100800 */
[----:B--2---:R-:W-:-:S05]  /*8c90*/  SEL R2, R24, R22, !P2 ;  /* 0x0000001618027207 */ /* 0x004fca0005000000 */
[----:B------:R1:W-:Y:S01]  /*8ca0*/  STL [R1+0xb0], R2 ;  /* 0x0000b00201007387 */ /* 0x0003e20000100800 */
[C---:B---3--:R-:W-:Y:S02]  /*8cb0*/  SEL R0, R24.reuse, R21, !P2 ;  /* 0x0000001518007207 */ /* 0x048fe40005000000 */
[----:B0-----:R-:W-:-:S03]  /*8cc0*/  SEL R3, R24, R18, !P2 ;  /* 0x0000001218037207 */ /* 0x001fc60005000000 */
[----:B------:R0:W-:Y:S01]  /*8cd0*/  STL [R1+0xac], R0 ;  /* 0x0000ac0001007387 */ /* 0x0001e20000100800 */
[----:B-1----:R-:W-:-:S03]  /*8ce0*/  SEL R2, R24, R16, !P2 ;  /* 0x0000001018027207 */ /* 0x002fc60005000000 */
[----:B------:R-:W-:Y:S04]  /*8cf0*/  STL [R1+0xa8], R3 ;  /* 0x0000a80301007387 */ /* 0x000fe80000100800 */
[----:B------:R-:W2:Y:S01]  /*8d00*/  LDL.LU R28, [R1+0x6c] ;  /* 0x00006c00011c7983 */ /* 0x000ea20000300800 */
[----:B0-----:R-:W-:-:S03]  /*8d10*/  SEL R0, R24, R14, !P2 ;  /* 0x0000000e18007207 */ /* 0x001fc60005000000 */
[----:B------:R4:W-:Y:S04]  /*8d20*/  STL [R1+0xa4], R2 ;  /* 0x0000a40201007387 */ /* 0x0009e80000100800 */
[----:B------:R0:W-:Y:S04]  /*8d30*/  STL [R1+0x98], R0 ;  /* 0x0000980001007387 */ /* 0x0001e80000100800 */
[----:B------:R-:W3:Y:S01]  /*8d40*/  LDL.LU R25, [R1+0x5c] ;  /* 0x00005c0001197983 */ /* 0x000ee20000300800 */
[----:B----4-:R-:W-:-:S05]  /*8d50*/  SEL R2, R24, R11, !P2 ;  /* 0x0000000b18027207 */ /* 0x010fca0005000000 */
[----:B------:R1:W-:Y:S04]  /*8d60*/  STL [R1+0x94], R2 ;  /* 0x0000940201007387 */ /* 0x0003e80000100800 */
[----:B------:R-:W4:Y:S01]  /*8d70*/  LDL.LU R10, [R1+0x60] ;  /* 0x00006000010a7983 */ /* 0x000f220000300800 */
[----:B0-----:R-:W-:-:S05]  /*8d80*/  SEL R0, R24, R9, !P2 ;  /* 0x0000000918007207 */ /* 0x001fca0005000000 */
[----:B------:R0:W-:Y:S04]  /*8d90*/  STL [R1+0x8c], R0 ;  /* 0x00008c0001007387 */ /* 0x0001e80000100800 */
[----:B------:R-:W4:Y:S01]  /*8da0*/  LDL.LU R12, [R1+0x64] ;  /* 0x00006400010c7983 */ /* 0x000f220000300800 */
[----:B-1----:R-:W-:-:S05]  /*8db0*/  SEL R2, R24, R7, !P2 ;  /* 0x0000000718027207 */ /* 0x002fca0005000000 */
[----:B------:R1:W-:Y:S04]  /*8dc0*/  STL [R1+0x88], R2 ;  /* 0x0000880201007387 */ /* 0x0003e80000100800 */
[----:B------:R-:W4:Y:S04]  /*8dd0*/  LDL.LU R19, [R1+0x1f0] ;  /* 0x0001f00001137983 */ /* 0x000f280000300800 */
[----:B------:R-:W4:Y:S01]  /*8de0*/  LDL.LU R17, [R1+0x200] ;  /* 0x0002000001117983 */ /* 0x000f220000300800 */
[----:B0-----:R-:W-:-:S05]  /*8df0*/  SEL R0, R24, R20, !P2 ;  /* 0x0000001418007207 */ /* 0x001fca0005000000 */
[----:B------:R0:W-:Y:S04]  /*8e00*/  STL [R1+0x84], R0 ;  /* 0x0000840001007387 */ /* 0x0001e80000100800 */
[----:B------:R-:W4:Y:S04]  /*8e10*/  LDL.LU R13, [R1+0x1f4] ;  /* 0x0001f400010d7983 */ /* 0x000f280000300800 */
[----:B------:R-:W4:Y:S04]  /*8e20*/  LDL.LU R8, [R1+0x1fc] ;  /* 0x0001fc0001087983 */ /* 0x000f280000300800 */
[----:B------:R-:W4:Y:S04]  /*8e30*/  LDL.LU R5, [R1+0x1f8] ;  /* 0x0001f80001057983 */ /* 0x000f280000300800 */
[----:B------:R-:W4:Y:S04]  /*8e40*/  LDL.LU R3, [R1+0x1ec] ;  /* 0x0001ec0001037983 */ /* 0x000f280000300800 */
[----:B-1----:R-:W4:Y:S04]  /*8e50*/  LDL.LU R2, [R1+0x1dc] ;  /* 0x0001dc0001027983 */ /* 0x002f280000300800 */
[----:B0-----:R-:W4:Y:S04]  /*8e60*/  LDL.LU R0, [R1+0x1d8] ;  /* 0x0001d80001007983 */ /* 0x001f280000300800 */
[----:B------:R-:W4:Y:S04]  /*8e70*/  LDL.LU R23, [R1+0x1d4] ;  /* 0x0001d40001177983 */ /* 0x000f280000300800 */
[----:B------:R-:W4:Y:S04]  /*8e80*/  LDL.LU R22, [R1+0x1cc] ;  /* 0x0001cc0001167983 */ /* 0x000f280000300800 */
[----:B------:R-:W4:Y:S04]  /*8e90*/  LDL.LU R21, [R1+0x1a0] ;  /* 0x0001a00001157983 */ /* 0x000f280000300800 */
[----:B------:R-:W4:Y:S04]  /*8ea0*/  LDL.LU R18, [R1+0x198] ;  /* 0x0001980001127983 */ /* 0x000f280000300800 */
[----:B------:R-:W4:Y:S04]  /*8eb0*/  LDL.LU R16, [R1+0x180] ;  /* 0x0001800001107983 */ /* 0x000f280000300800 */
[----:B------:R-:W4:Y:S04]  /*8ec0*/  LDL.LU R14, [R1+0x170] ;  /* 0x00017000010e7983 */ /* 0x000f280000300800 */
[----:B------:R-:W4:Y:S04]  /*8ed0*/  LDL.LU R20, [R1+0x160] ;  /* 0x0001600001147983 */ /* 0x000f280000300800 */
[----:B------:R-:W4:Y:S01]  /*8ee0*/  LDL.LU R11, [R1+0x90] ;  /* 0x00009000010b7983 */ /* 0x000f220000300800 */
[----:B------:R-:W-:-:S05]  /*8ef0*/  SEL R6, R24, R6, !P2 ;  /* 0x0000000618067207 */ /* 0x000fca0005000000 */
[----:B------:R0:W-:Y:S01]  /*8f00*/  STL [R1+0x80], R6 ;  /* 0x0000800601007387 */ /* 0x0001e20000100800 */
[----:B------:R-:W-:-:S03]  /*8f10*/  SEL R4, R24, R4, !P2 ;  /* 0x0000000418047207 */ /* 0x000fc60005000000 */
[----:B------:R-:W4:Y:S04]  /*8f20*/  LDL.LU R9, [R1+0x9c] ;  /* 0x00009c0001097983 */ /* 0x000f280000300800 */
[----:B------:R1:W-:Y:S04]  /*8f30*/  STL [R1+0x7c], R4 ;  /* 0x00007c0401007387 */ /* 0x0003e80000100800 */
[----:B------:R-:W4:Y:S04]  /*8f40*/  LDL.LU R7, [R1+0xa0] ;  /* 0x0000a00001077983 */ /* 0x000f280000300800 */
[----:B0-----:R-:W4:Y:S04]  /*8f50*/  LDL.LU R6, [R1+0xc0] ;  /* 0x0000c00001067983 */ /* 0x001f280000300800 */
[----:B-1----:R-:W4:Y:S04]  /*8f60*/  LDL.LU R4, [R1+0x118] ;  /* 0x0001180001047983 */ /* 0x002f280000300800 */
[----:B------:R-:W4:Y:S01]  /*8f70*/  LDL.LU R15, [R1+0xd0] ;  /* 0x0000d000010f7983 */ /* 0x000f220000300800 */
[----:B--2---:R-:W-:-:S05]  /*8f80*/  SEL R28, R24, R28, !P2 ;  /* 0x0000001c181c7207 */ /* 0x004fca0005000000 */
[----:B------:R0:W-:Y:S01]  /*8f90*/  STL [R1+0x74], R28 ;  /* 0x0000741c01007387 */ /* 0x0001e20000100800 */
[----:B---3--:R-:W-:-:S03]  /*8fa0*/  SEL R25, R24, R25, !P2 ;  /* 0x0000001918197207 */ /* 0x008fc60005000000 */
[----:B0-----:R-:W2:Y:S04]  /*8fb0*/  LDL.LU R28, [R1+0xc8] ;  /* 0x0000c800011c7983 */ /* 0x001ea80000300800 */
[----:B------:R0:W-:Y:S01]  /*8fc0*/  STL [R1+0x6c], R25 ;  /* 0x00006c1901007387 */ /* 0x0001e20000100800 */
[----:B----4-:R-:W-:-:S03]  /*8fd0*/  SEL R10, R24, R10, !P2 ;  /* 0x0000000a180a7207 */ /* 0x010fc60005000000 */
[----:B0-----:R-:W3:Y:S04]  /*8fe0*/  LDL.LU R25, [R1+0x78] ;  /* 0x0000780001197983 */ /* 0x001ee80000300800 */
[----:B------:R0:W-:Y:S01]  /*8ff0*/  STL [R1+0x68], R10 ;  /* 0x0000680a01007387 */ /* 0x0001e20000100800 */
[----:B------:R-:W-:-:S03]  /*9000*/  SEL R12, R24, R12, !P2 ;  /* 0x0000000c180c7207 */ /* 0x000fc60005000000 */
[----:B0-----:R-:W4:Y:S04]  /*9010*/  LDL.LU R10, [R1+0x70] ;  /* 0x00007000010a7983 */ /* 0x001f280000300800 */
[----:B------:R0:W-:Y:S01]  /*9020*/  STL [R1+0x64], R12 ;  /* 0x0000640c01007387 */ /* 0x0001e20000100800 */
[----:B------:R-:W-:-:S03]  /*9030*/  SEL R19, R24, R19, !P2 ;  /* 0x0000001318137207 */ /* 0x000fc60005000000 */
[----:B0-----:R-:W2:Y:S01]  /*9040*/  LDL.LU R12, [R1+0x20] ;  /* 0x00002000010c7983 */ /* 0x001ea20000300800 */
[----:B------:R-:W-:-:S03]  /*9050*/  SEL R17, R24, R17, !P2 ;  /* 0x0000001118117207 */ /* 0x000fc60005000000 */
[----:B------:R0:W-:Y:S04]  /*9060*/  STL [R1+0x60], R19 ;  /* 0x0000601301007387 */ /* 0x0001e80000100800 */
[----:B0-----:R-:W2:Y:S04]  /*9070*/  LDL.LU R19, [R1+0x14bc] ;  /* 0x0014bc0001137983 */ /* 0x001ea80000300800 */
[----:B------:R0:W-:Y:S04]  /*9080*/  STL [R1+0x5c], R17 ;  /* 0x00005c1101007387 */ /* 0x0001e80000100800 */
[----:B0-----:R-:W2:Y:S01]  /*9090*/  LDL.LU R17, [R1+0x14b8] ;  /* 0x0014b80001117983 */ /* 0x001ea20000300800 */
[----:B------:R-:W-:-:S02]  /*90a0*/  SEL R13, R24, R13, !P2 ;  /* 0x0000000d180d7207 */ /* 0x000fc40005000000 */
[----:B------:R-:W-:-:S03]  /*90b0*/  SEL R8, R24, R8, !P2 ;  /* 0x0000000818087207 */ /* 0x000fc60005000000 */
[----:B------:R0:W-:Y:S01]  /*90c0*/  STL [R1+0x58], R13 ;  /* 0x0000580d01007387 */ /* 0x0001e20000100800 */
[C---:B------:R-:W-:Y:S02]  /*90d0*/  SEL R5, R24.reuse, R5, !P2 ;  /* 0x0000000518057207 */ /* 0x040fe40005000000 */
[C---:B------:R-:W-:Y:S01]  /*90e0*/  SEL R3, R24.reuse, R3, !P2 ;  /* 0x0000000318037207 */ /* 0x040fe20005000000 */
[----:B0-----:R-:W2:Y:S01]  /*90f0*/  LDL.LU R13, [R1+0x14b4] ;  /* 0x0014b400010d7983 */ /* 0x001ea20000300800 */
[----:B------:R-:W-:-:S03]  /*9100*/  SEL R2, R24, R2, !P2 ;  /* 0x0000000218027207 */ /* 0x000fc60005000000 */
[----:B------:R0:W-:Y:S01]  /*9110*/  STL [R1+0x54], R8 ;  /* 0x0000540801007387 */ /* 0x0001e20000100800 */
[C---:B------:R-:W-:Y:S02]  /*9120*/  SEL R0, R24.reuse, R0, !P2 ;  /* 0x0000000018007207 */ /* 0x040fe40005000000 */
[C---:B------:R-:W-:Y:S01]  /*9130*/  SEL R23, R24.reuse, R23, !P2 ;  /* 0x0000001718177207 */ /* 0x040fe20005000000 */
[----:B0-----:R-:W2:Y:S04]  /*9140*/  LDL.LU R8, [R1+0x14b0] ;  /* 0x0014b00001087983 */ /* 0x001ea80000300800 */
[----:B------:R0:W-:Y:S01]  /*9150*/  STL [R1+0x50], R5 ;  /* 0x0000500501007387 */ /* 0x0001e20000100800 */
[C---:B------:R-:W-:Y:S02]  /*9160*/  SEL R22, R24.reuse, R22, !P2 ;  /* 0x0000001618167207 */ /* 0x040fe40005000000 */
[C---:B------:R-:W-:Y:S01]  /*9170*/  SEL R21, R24.reuse, R21, !P2 ;  /* 0x0000001518157207 */ /* 0x040fe20005000000 */
[----:B0-----:R-:W2:Y:S04]  /*9180*/  LDL.LU R5, [R1+0x14ac] ;  /* 0x0014ac0001057983 */ /* 0x001ea80000300800 */
[----:B------:R0:W-:Y:S01]  /*9190*/  STL [R1+0x4c], R3 ;  /* 0x00004c0301007387 */ /* 0x0001e20000100800 */
[----:B------:R-:W-:-:S03]  /*91a0*/  SEL R18, R24, R18, !P2 ;  /* 0x0000001218127207 */ /* 0x000fc60005000000 */
        /* <DEDUP_REMOVED lines=10> */
[----:B------:R0:W-:Y:S04]  /*9250*/  STL [R1+0x3c], R22 ;  /* 0x00003c1601007387 */ /* 0x0001e80000100800 */
        /* <DEDUP_REMOVED lines=10> */
[----:B0-----:R-:W2:Y:S01]  /*9300*/  LDL.LU R20, [R1+0x1484] ;  /* 0x0014840001147983 */ /* 0x001ea20000300800 */
[----:B------:R-:W-:-:S02]  /*9310*/  SEL R11, R24, R11, !P2 ;  /* 0x0000000b180b7207 */ /* 0x000fc40005000000 */
[C---:B------:R-:W-:Y:S02]  /*9320*/  SEL R9, R24.reuse, R9, !P2 ;  /* 0x0000000918097207 */ /* 0x040fe40005000000 */
[C---:B------:R-:W-:Y:S02]  /*9330*/  SEL R7, R24.reuse, R7, !P2 ;  /* 0x0000000718077207 */ /* 0x040fe40005000000 */
[C---:B------:R-:W-:Y:S02]  /*9340*/  SEL R6, R24.reuse, R6, !P2 ;  /* 0x0000000618067207 */ /* 0x040fe40005000000 */
[C---:B------:R-:W-:Y:S02]  /*9350*/  SEL R4, R24.reuse, R4, !P2 ;  /* 0x0000000418047207 */ /* 0x040fe40005000000 */
[----:B--2---:R-:W-:-:S05]  /*9360*/  SEL R20, R24, R20, !P2 ;  /* 0x0000001418147207 */ /* 0x004fca0005000000 */
        /* <DEDUP_REMOVED lines=14> */
[C---:B---3--:R-:W-:Y:S01]  /*9450*/  SEL R25, R24.reuse, R25, !P2 ;  /* 0x0000001918197207 */ /* 0x048fe20005000000 */
[----:B------:R-:W-:Y:S01]  /*9460*/  STL [R1+0x13e4], R15 ;  /* 0x0013e40f01007387 */ /* 0x000fe20000100800 */
[C---:B----4-:R-:W-:Y:S02]  /*9470*/  SEL R10, R24.reuse, R10, !P2 ;  /* 0x0000000a180a7207 */ /* 0x050fe40005000000 */
[C---:B------:R-:W-:Y:S02]  /*9480*/  SEL R12, R24.reuse, R12, !P2 ;  /* 0x0000000c180c7207 */ /* 0x040fe40005000000 */
[----:B--2---:R-:W-:-:S05]  /*9490*/  SEL R20, R24, R20, !P2 ;  /* 0x0000001418147207 */ /* 0x004fca0005000000 */
[----:B------:R-:W-:Y:S04]  /*94a0*/  STL [R1+0x8], R20 ;  /* 0x0000081401007387 */ /* 0x000fe80000100800 */
[----:B------:R-:W-:Y:S04]  /*94b0*/  STL [R1+0x13e8], R28 ;  /* 0x0013e81c01007387 */ /* 0x000fe80000100800 */
[----:B------:R-:W-:Y:S04]  /*94c0*/  STL [R1+0x13ec], R25 ;  /* 0x0013ec1901007387 */ /* 0x000fe80000100800 */
[----:B------:R0:W-:Y:S04]  /*94d0*/  STL [R1+0x13f0], R10 ;  /* 0x0013f00a01007387 */ /* 0x0001e80000100800 */
[----:B0-----:R-:W2:Y:S04]  /*94e0*/  LDL.LU R10, [R1+0x1c8] ;  /* 0x0001c800010a7983 */ /* 0x001ea80000300800 */
[----:B------:R-:W3:Y:S04]  /*94f0*/  LDL.LU R25, [R1+0x1c4] ;  /* 0x0001c40001197983 */ /* 0x000ee80000300800 */
[----:B------:R-:W4:Y:S04]  /*9500*/  LDL.LU R28, [R1+0x1c0] ;  /* 0x0001c000011c7983 */ /* 0x000f280000300800 */
[----:B------:R-:W2:Y:S01]  /*9510*/  LDL.LU R15, [R1+0x1bc] ;  /* 0x0001bc00010f7983 */ /* 0x000ea20000300800 */
[----:B------:R-:W-:-:S03]  /*9520*/  SEL R7, R24, R7, !P2 ;  /* 0x0000000718077207 */ /* 0x000fc60005000000 */
[----:B------:R0:W-:Y:S04]  /*9530*/  STL [R1+0x13f4], R12 ;  /* 0x0013f40c01007387 */ /* 0x0001e80000100800 */
[----:B0-----:R-:W2:Y:S01]  /*9540*/  LDL.LU R12, [R1+0x1d0] ;  /* 0x0001d000010c7983 */ /* 0x001ea20000300800 */
[C---:B------:R-:W-:Y:S02]  /*9550*/  SEL R6, R24.reuse, R6, !P2 ;  /* 0x0000000618067207 */ /* 0x040fe40005000000 */
[----:B------:R-:W-:-:S05]  /*9560*/  SEL R4, R24, R4, !P2 ;  /* 0x0000000418047207 */ /* 0x000fca0005000000 */
[----:B------:R0:W-:Y:S04]  /*9570*/  STL [R1+0x13f8], R4 ;  /* 0x0013f80401007387 */ /* 0x0001e80000100800 */
[----:B0-----:R-:W3:Y:S04]  /*9580*/  LDL.LU R4, [R1+0x1e4] ;  /* 0x0001e40001047983 */ /* 0x001ee80000300800 */
[----:B------:R0:W-:Y:S04]  /*9590*/  STL [R1+0x13fc], R6 ;  /* 0x0013fc0601007387 */ /* 0x0001e80000100800 */
[----:B0-----:R-:W4:Y:S04]  /*95a0*/  LDL.LU R6, [R1+0x1e8] ;  /* 0x0001e80001067983 */ /* 0x001f280000300800 */
[----:B------:R0:W-:Y:S04]  /*95b0*/  STL [R1+0x1400], R7 ;  /* 0x0014000701007387 */ /* 0x0001e80000100800 */
[----:B0-----:R-:W4:Y:S04]  /*95c0*/  LDL.LU R7, [R1+0x1e0] ;  /* 0x0001e00001077983 */ /* 0x001f280000300800 */
[----:B------:R-:W0:Y:S01]  /*95d0*/  S2R R20, SR_TID.X ;  /* 0x0000000000147919 */ /* 0x000e220000002100 */
[----:B------:R-:W-:-:S02]  /*95e0*/  SEL R9, R24, R9, !P2 ;  /* 0x0000000918097207 */ /* 0x000fc40005000000 */
[C---:B------:R-:W-:Y:S02]  /*95f0*/  SEL R11, R24.reuse, R11, !P2 ;  /* 0x0000000b180b7207 */ /* 0x040fe40005000000 */
[C---:B------:R-:W-:Y:S02]  /*9600*/  SEL R14, R24.reuse, R14, !P2 ;  /* 0x0000000e180e7207 */ /* 0x040fe40005000000 */
[C---:B------:R-:W-:Y:S01]  /*9610*/  SEL R16, R24.reuse, R16, !P2 ;  /* 0x0000001018107207 */ /* 0x040fe20005000000 */
[----:B------:R-:W-:Y:S01]  /*9620*/  STL [R1+0x1404], R9 ;  /* 0x0014040901007387 */ /* 0x000fe20000100800 */
[C---:B------:R-:W-:Y:S02]  /*9630*/  SEL R18, R24.reuse, R18, !P2 ;  /* 0x0000001218127207 */ /* 0x040fe40005000000 */
[C---:B------:R-:W-:Y:S01]  /*9640*/  SEL R21, R24.reuse, R21, !P2 ;  /* 0x0000001518157207 */ /* 0x040fe20005000000 */
[----:B------:R-:W-:Y:S01]  /*9650*/  STL [R1+0x1408], R11 ;  /* 0x0014080b01007387 */ /* 0x000fe20000100800 */
[----:B------:R-:W-:-:S02]  /*9660*/  SEL R22, R24, R22, !P2 ;  /* 0x0000001618167207 */ /* 0x000fc40005000000 */
[C---:B------:R-:W-:Y:S01]  /*9670*/  SEL R23, R24.reuse, R23, !P2 ;  /* 0x0000001718177207 */ /* 0x040fe20005000000 */
[----:B------:R-:W-:Y:S01]  /*9680*/  STL [R1+0x140c], R14 ;  /* 0x00140c0e01007387 */ /* 0x000fe20000100800 */
[C---:B------:R-:W-:Y:S02]  /*9690*/  SEL R0, R24.reuse, R0, !P2 ;  /* 0x0000000018007207 */ /* 0x040fe40005000000 */
[C---:B------:R-:W-:Y:S01]  /*96a0*/  SEL R2, R24.reuse, R2, !P2 ;  /* 0x0000000218027207 */ /* 0x040fe20005000000 */
[----:B------:R-:W-:Y:S01]  /*96b0*/  STL [R1+0x1410], R16 ;  /* 0x0014101001007387 */ /* 0x000fe20000100800 */
[----:B------:R-:W-:-:S03]  /*96c0*/  SEL R3, R24, R3, !P2 ;  /* 0x0000000318037207 */ /* 0x000fc60005000000 */
[----:B------:R-:W-:Y:S01]  /*96d0*/  STL [R1+0x1414], R18 ;  /* 0x0014141201007387 */ /* 0x000fe20000100800 */
[----:B0-----:R-:W-:Y:S02]  /*96e0*/  LOP3.LUT R20, R20, 0x3f, RZ, 0xc0, !PT ;  /* 0x0000003f14147812 */ /* 0x001fe400078ec0ff */
[C---:B------:R-:W-:Y:S01]  /*96f0*/  SEL R5, R24.reuse, R5, !P2 ;  /* 0x0000000518057207 */ /* 0x040fe20005000000 */
[----:B------:R-:W-:Y:S01]  /*9700*/  STL [R1+0x1418], R21 ;  /* 0x0014181501007387 */ /* 0x000fe20000100800 */
[C---:B------:R-:W-:Y:S01]  /*9710*/  SEL R8, R24.reuse, R8, !P2 ;  /* 0x0000000818087207 */ /* 0x040fe20005000000 */
[----:B------:R-:W-:Y:S02]  /*9720*/  @!P1 IMAD.MOV R26, RZ, RZ, -R26 ;  /* 0x000000ffff1a9224 */ /* 0x000fe400078e0a1a */
[----:B------:R-:W-:Y:S01]  /*9730*/  STL [R1+0x141c], R22 ;  /* 0x00141c1601007387 */ /* 0x000fe20000100800 */
[----:B------:R-:W-:Y:S01]  /*9740*/  SEL R13, R24, R13, !P2 ;  /* 0x0000000d180d7207 */ /* 0x000fe20005000000 */
[----:B------:R-:W-:-:S02]  /*9750*/  IMAD R20, R20, c[0x0][0x18c], RZ ;  /* 0x0000630014147a24 */ /* 0x000fc400078e02ff */
[----:B------:R-:W-:Y:S01]  /*9760*/  STL [R1+0x1420], R23 ;  /* 0x0014201701007387 */ /* 0x000fe20000100800 */
[----:B------:R-:W-:-:S03]  /*9770*/  SEL R17, R24, R17, !P2 ;  /* 0x0000001118117207 */ /* 0x000fc60005000000 */
[----:B------:R-:W-:Y:S01]  /*9780*/  STL [R1+0x1424], R0 ;  /* 0x0014240001007387 */ /* 0x000fe20000100800 */
[----:B------:R-:W-:-:S03]  /*9790*/  SEL R19, R24, R19, !P2 ;  /* 0x0000001318137207 */ /* 0x000fc60005000000 */
[----:B------:R2:W-:Y:S01]  /*97a0*/  STL [R1+0x1428], R2 ;  /* 0x0014280201007387 */ /* 0x0005e20000100800 */
[----:B------:R-:W-:-:S03]  /*97b0*/  SEL R29, R24, R29, !P2 ;  /* 0x0000001d181d7207 */ /* 0x000fc60005000000 */
[----:B------:R3:W-:Y:S01]  /*97c0*/  STL [R1+0x142c], R3 ;  /* 0x00142c0301007387 */ /* 0x0007e20000100800 */
[----:B------:R-:W-:-:S03]  /*97d0*/  SEL R27, R24, R27, !P2 ;  /* 0x0000001b181b7207 */ /* 0x000fc60005000000 */
[----:B------:R-:W-:Y:S01]  /*97e0*/  STL [R1+0x1430], R5 ;  /* 0x0014300501007387 */ /* 0x000fe20000100800 */
[----:B------:R-:W-:-:S03]  /*97f0*/  SEL R24, R24, R26, !P2 ;  /* 0x0000001a18187207 */ /* 0x000fc60005000000 */
[----:B------:R-:W-:Y:S01]  /*9800*/  STL [R1+0x1434], R8 ;  /* 0x0014340801007387 */ /* 0x000fe20000100800 */
[----:B------:R-:W-:-:S03]  /*9810*/  LEA.HI.X.SX32 R20, R20, c[0x0][0x16c], 0x1, P6 ;  /* 0x00005b0014147a11 */ /* 0x000fc600030f0eff */
[----:B------:R-:W-:Y:S04]  /*9820*/  STL [R1+0x1438], R13 ;  /* 0x0014380d01007387 */ /* 0x000fe80000100800 */
[----:B------:R-:W-:Y:S04]  /*9830*/  STL [R1+0x143c], R17 ;  /* 0x00143c1101007387 */ /* 0x000fe80000100800 */
[----:B------:R-:W-:Y:S04]  /*9840*/  STL [R1+0x1440], R19 ;  /* 0x0014401301007387 */ /* 0x000fe80000100800 */
[----:B------:R-:W-:Y:S04]  /*9850*/  STL [R1+0x1444], R29 ;  /* 0x0014441d01007387 */ /* 0x000fe80000100800 */
[----:B------:R-:W-:Y:S04]  /*9860*/  STL [R1+0x1448], R27 ;  /* 0x0014481b01007387 */ /* 0x000fe80000100800 */
[----:B------:R-:W-:Y:S04]  /*9870*/  STL [R1+0x144c], R24 ;  /* 0x00144c1801007387 */ /* 0x000fe80000100800 */
[----:B------:R-:W-:Y:S01]  /*9880*/  STL [R1+0x1450], R20 ;  /* 0x0014501401007387 */ /* 0x000fe20000100800 */
[----:B--2---:R-:W-:-:S02]  /*9890*/  IMAD R2, R12, c[0x0][0x190], RZ ;  /* 0x000064000c027a24 */ /* 0x004fc400078e02ff */
[----:B---3--:R-:W-:Y:S02]  /*98a0*/  IMAD R3, R4, c[0x0][0x190], RZ ;  /* 0x0000640004037a24 */ /* 0x008fe400078e02ff */
[----:B----4-:R-:W-:Y:S02]  /*98b0*/  IMAD R0, R6, c[0x0][0x190], RZ ;  /* 0x0000640006007a24 */ /* 0x010fe400078e02ff */
[----:B------:R-:W-:-:S05]  /*98c0*/  IMAD R26, R7, c[0x0][0x190], RZ ;  /* 0x00006400071a7a24 */ /* 0x000fca00078e02ff */
[----:B------:R-:W-:Y:S04]  /*98d0*/  STL [R1+0x1454], R26 ;  /* 0x0014541a01007387 */ /* 0x000fe80000100800 */
[----:B------:R0:W-:Y:S04]  /*98e0*/  STL [R1+0x20], R0 ;  /* 0x0000200001007387 */ /* 0x0001e80000100800 */
[----:B------:R1:W-:Y:S01]  /*98f0*/  STL [R1+0x70], R3 ;  /* 0x0000700301007387 */ /* 0x0003e20000100800 */
[----:B0-----:R-:W-:-:S03]  /*9900*/  IMAD R0, R10, c[0x0][0x190], RZ ;  /* 0x000064000a007a24 */ /* 0x001fc600078e02ff */
[----:B------:R0:W-:Y:S01]  /*9910*/  STL [R1+0x78], R2 ;  /* 0x0000780201007387 */ /* 0x0001e20000100800 */
[----:B-1----:R-:W-:-:S03]  /*9920*/  IMAD R3, R25, c[0x0][0x190], RZ ;  /* 0x0000640019037a24 */ /* 0x002fc600078e02ff */
[----:B------:R1:W-:Y:S04]  /*9930*/  STL [R1+0x90], R0 ;  /* 0x0000900001007387 */ /* 0x0003e80000100800 */
[----:B------:R-:W-:Y:S04]  /*9940*/  STL [R1+0x9c], R3 ;  /* 0x00009c0301007387 */ /* 0x000fe80000100800 */
[----:B------:R-:W2:Y:S01]  /*9950*/  LDL.LU R26, [R1+0x1b0] ;  /* 0x0001b000011a7983 */ /* 0x000ea20000300800 */
[----:B0-----:R-:W-:Y:S02]  /*9960*/  IMAD R2, R28, c[0x0][0x190], RZ ;  /* 0x000064001c027a24 */ /* 0x001fe400078e02ff */
[----:B-1----:R-:W-:-:S03]  /*9970*/  IMAD R0, R15, c[0x0][0x190], RZ ;  /* 0x000064000f007a24 */ /* 0x002fc600078e02ff */
[----:B------:R-:W-:Y:S04]  /*9980*/  STL [R1+0xa0], R2 ;  /* 0x0000a00201007387 */ /* 0x000fe80000100800 */
[----:B--2---:R0:W-:Y:S04]  /*9990*/  STL [R1+0x1468], R26 ;  /* 0x0014681a01007387 */ /* 0x0041e80000100800 */
[----:B------:R-:W-:Y:S04]  /*99a0*/  STL [R1+0xc0], R0 ;  /* 0x0000c00001007387 */ /* 0x000fe80000100800 */
[----:B0-----:R-:W2:Y:S04]  /*99b0*/  LDL.LU R26, [R1+0x1b4] ;  /* 0x0001b400011a7983 */ /* 0x001ea80000300800 */
[----:B--2---:R0:W-:Y:S04]  /*99c0*/  STL [R1+0x146c], R26 ;  /* 0x00146c1a01007387 */ /* 0x0041e80000100800 */
[----:B0-----:R-:W2:Y:S04]  /*99d0*/  LDL.LU R26, [R1+0x1b8] ;  /* 0x0001b800011a7983 */ /* 0x001ea80000300800 */
[----:B------:R-:W3:Y:S04]  /*99e0*/  LDL.LU R20, [R1+0x1ac] ;  /* 0x0001ac0001147983 */ /* 0x000ee80000300800 */
[----:B------:R-:W4:Y:S04]  /*99f0*/  LDL.LU R24, [R1+0x1a8] ;  /* 0x0001a80001187983 */ /* 0x000f280000300800 */
        /* <DEDUP_REMOVED lines=25> */
[----:B------:R-:W3:Y:S01]  /*9b90*/  LDL.LU R15, [R1+0x12c] ;  /* 0x00012c00010f7983 */ /* 0x000ee20000300800 */
[----:B--2---:R-:W-:-:S05]  /*9ba0*/  IMAD R26, R26, c[0x0][0x190], RZ ;  /* 0x000064001a1a7a24 */ /* 0x004fca00078e02ff */
[----:B------:R0:W-:Y:S04]  /*9bb0*/  STL [R1+0xc8], R26 ;  /* 0x0000c81a01007387 */ /* 0x0001e80000100800 */
[----:B0-----:R-:W2:Y:S02]  /*9bc0*/  LDL.LU R26, [R1+0x146c] ;  /* 0x00146c00011a7983 */ /* 0x001ea40000300800 */
[----:B--2---:R-:W-:-:S05]  /*9bd0*/  IMAD R26, R26, c[0x0][0x190], RZ ;  /* 0x000064001a1a7a24 */ /* 0x004fca00078e02ff */
[----:B------:R0:W-:Y:S04]  /*9be0*/  STL [R1+0xcc], R26 ;  /* 0x0000cc1a01007387 */ /* 0x0001e80000100800 */
[----:B0-----:R-:W2:Y:S02]  /*9bf0*/  LDL.LU R26, [R1+0x1468] ;  /* 0x00146800011a7983 */ /* 0x001ea40000300800 */
[----:B--2---:R-:W-:-:S05]  /*9c00*/  IMAD R26, R26, c[0x0][0x190], RZ ;  /* 0x000064001a1a7a24 */ /* 0x004fca00078e02ff */
[----:B------:R3:W-:Y:S02]  /*9c10*/  STL [R1+0xd0], R26 ;  /* 0x0000d01a01007387 */ /* 0x0007e40000100800 */
[----:B---3--:R-:W-:Y:S02]  /*9c20*/  IMAD R26, R20, c[0x0][0x190], RZ ;  /* 0x00006400141a7a24 */ /* 0x008fe400078e02ff */
[----:B----4-:R-:W-:-:S03]  /*9c30*/  IMAD R20, R24, c[0x0][0x190], RZ ;  /* 0x0000640018147a24 */ /* 0x010fc600078e02ff */
[----:B------:R0:W-:Y:S01]  /*9c40*/  STL [R1+0x118], R26 ;  /* 0x0001181a01007387 */ /* 0x0001e20000100800 */
[----:B------:R-:W-:-:S03]  /*9c50*/  IMAD R24, R29, c[0x0][0x190], RZ ;  /* 0x000064001d187a24 */ /* 0x000fc600078e02ff */
[----:B------:R1:W-:Y:S01]  /*9c60*/  STL [R1+0x160], R20 ;  /* 0x0001601401007387 */ /* 0x0003e20000100800 */
[----:B0-----:R-:W-:Y:S02]  /*9c70*/  IMAD R26, R27, c[0x0][0x190], RZ ;  /* 0x000064001b1a7a24 */ /* 0x001fe400078e02ff */
[----:B-1----:R-:W-:Y:S02]  /*9c80*/  IMAD R20, R19, c[0x0][0x190], RZ ;  /* 0x0000640013147a24 */ /* 0x002fe400078e02ff */
[----:B------:R-:W-:Y:S01]  /*9c90*/  IMAD R19, R17, c[0x0][0x190], RZ ;  /* 0x0000640011137a24 */ /* 0x000fe200078e02ff */
[----:B------:R-:W-:Y:S01]  /*9ca0*/  STL [R1+0x170], R26 ;  /* 0x0001701a01007387 */ /* 0x000fe20000100800 */
[----:B------:R-:W-:Y:S02]  /*9cb0*/  IMAD R17, R13, c[0x0][0x190], RZ ;  /* 0x000064000d117a24 */ /* 0x000fe400078e02ff */
[----:B------:R-:W-:Y:S01]  /*9cc0*/  IMAD R13, R8, c[0x0][0x190], RZ ;  /* 0x00006400080d7a24 */ /* 0x000fe200078e02ff */
[----:B------:R-:W-:Y:S01]  /*9cd0*/  STL [R1+0x180], R24 ;  /* 0x0001801801007387 */ /* 0x000fe20000100800 */
[----:B------:R-:W-:-:S02]  /*9ce0*/  IMAD R8, R5, c[0x0][0x190], RZ ;  /* 0x0000640005087a24 */ /* 0x000fc400078e02ff */
[----:B------:R-:W-:Y:S01]  /*9cf0*/  IMAD R5, R3, c[0x0][0x190], RZ ;  /* 0x0000640003057a24 */ /* 0x000fe200078e02ff */
[----:B------:R-:W-:Y:S01]  /*9d00*/  STL [R1+0x194], R20 ;  /* 0x0001941401007387 */ /* 0x000fe20000100800 */
[----:B------:R-:W-:-:S03]  /*9d10*/  IMAD R3, R2, c[0x0][0x190], RZ ;  /* 0x0000640002037a24 */ /* 0x000fc600078e02ff */
[----:B------:R-:W-:Y:S01]  /*9d20*/  STL [R1+0x190], R19 ;  /* 0x0001901301007387 */ /* 0x000fe20000100800 */
[----:B------:R-:W-:-:S03]  /*9d30*/  IMAD R2, R0, c[0x0][0x190], RZ ;  /* 0x0000640000027a24 */ /* 0x000fc600078e02ff */
[----:B------:R-:W-:Y:S01]  /*9d40*/  STL [R1+0x18c], R17 ;  /* 0x00018c1101007387 */ /* 0x000fe20000100800 */
[----:B------:R-:W-:-:S03]  /*9d50*/  IMAD R0, R23, c[0x0][0x190], RZ ;  /* 0x0000640017007a24 */ /* 0x000fc600078e02ff */
[----:B------:R-:W-:Y:S04]  /*9d60*/  STL [R1+0x188], R13 ;  /* 0x0001880d01007387 */ /* 0x000fe80000100800 */
[----:B------:R-:W-:Y:S04]  /*9d70*/  STL [R1+0x184], R8 ;  /* 0x0001840801007387 */ /* 0x000fe80000100800 */
[----:B------:R-:W-:Y:S04]  /*9d80*/  STL [R1+0x17c], R5 ;  /* 0x00017c0501007387 */ /* 0x000fe80000100800 */
[----:B------:R0:W-:Y:S04]  /*9d90*/  STL [R1+0x178], R3 ;  /* 0x0001780301007387 */ /* 0x0001e80000100800 */
[----:B------:R1:W-:Y:S01]  /*9da0*/  STL [R1+0x174], R2 ;  /* 0x0001740201007387 */ /* 0x0003e20000100800 */
[----:B0-----:R-:W-:-:S03]  /*9db0*/  IMAD R3, R22, c[0x0][0x190], RZ ;  /* 0x0000640016037a24 */ /* 0x001fc600078e02ff */
[----:B------:R0:W-:Y:S01]  /*9dc0*/  STL [R1+0x16c], R0 ;  /* 0x00016c0001007387 */ /* 0x0001e20000100800 */
[----:B-1----:R-:W-:-:S03]  /*9dd0*/  IMAD R2, R21, c[0x0][0x190], RZ ;  /* 0x0000640015027a24 */ /* 0x002fc600078e02ff */
[----:B------:R1:W-:Y:S01]  /*9de0*/  STL [R1+0x168], R3 ;  /* 0x0001680301007387 */ /* 0x0003e20000100800 */
[----:B0-----:R-:W-:-:S03]  /*9df0*/  IMAD R0, R18, c[0x0][0x190], RZ ;  /* 0x0000640012007a24 */ /* 0x001fc600078e02ff */
[----:B------:R0:W-:Y:S01]  /*9e00*/  STL [R1+0x164], R2 ;  /* 0x0001640201007387 */ /* 0x0001e20000100800 */
[----:B-1----:R-:W-:-:S03]  /*9e10*/  IMAD R3, R16, c[0x0][0x190], RZ ;  /* 0x0000640010037a24 */ /* 0x002fc600078e02ff */
[----:B------:R1:W-:Y:S04]  /*9e20*/  STL [R1+0x15c], R0 ;  /* 0x00015c0001007387 */ /* 0x0003e80000100800 */
[----:B------:R2:W-:Y:S01]  /*9e30*/  STL [R1+0x158], R3 ;  /* 0x0001580301007387 */ /* 0x0005e20000100800 */
[----:B0-----:R-:W-:Y:S02]  /*9e40*/  IMAD R2, R14, c[0x0][0x190], RZ ;  /* 0x000064000e027a24 */ /* 0x001fe400078e02ff */
[----:B-1----:R-:W-:-:S03]  /*9e50*/  IMAD R0, R11, c[0x0][0x190], RZ ;  /* 0x000064000b007a24 */ /* 0x002fc600078e02ff */
[----:B------:R0:W-:Y:S01]  /*9e60*/  STL [R1+0x154], R2 ;  /* 0x0001540201007387 */ /* 0x0001e20000100800 */
[----:B--2---:R-:W-:-:S03]  /*9e70*/  IMAD R3, R9, c[0x0][0x190], RZ ;  /* 0x0000640009037a24 */ /* 0x004fc600078e02ff */
        /* <DEDUP_REMOVED lines=153> */
[----:B0-----:R-:W2:Y:S01]  /*a810*/  LDL.LU R26, [R1+0x1458] ;  /* 0x00145800011a7983 */ /* 0x001ea20000300800 */
[----:B---3--:R-:W-:Y:S02]  /*a820*/  IMAD R20, R20, c[0x0][0x190], RZ ;  /* 0x0000640014147a24 */ /* 0x008fe400078e02ff */
[----:B----4-:R-:W-:Y:S02]  /*a830*/  IMAD R24, R24, c[0x0][0x190], RZ ;  /* 0x0000640018187a24 */ /* 0x010fe400078e02ff */
[----:B------:R-:W-:Y:S02]  /*a840*/  IMAD R27, R27, c[0x0][0x190], RZ ;  /* 0x000064001b1b7a24 */ /* 0x000fe400078e02ff */
[----:B------:R-:W-:-:S02]  /*a850*/  IMAD R29, R29, c[0x0][0x190], RZ ;  /* 0x000064001d1d7a24 */ /* 0x000fc400078e02ff */
[----:B------:R-:W-:Y:S02]  /*a860*/  IMAD R19, R19, c[0x0][0x190], RZ ;  /* 0x0000640013137a24 */ /* 0x000fe400078e02ff */
[----:B------:R-:W-:Y:S02]  /*a870*/  IMAD R17, R17, c[0x0][0x190], RZ ;  /* 0x0000640011117a24 */ /* 0x000fe400078e02ff */
[----:B------:R-:W-:Y:S02]  /*a880*/  IMAD R13, R13, c[0x0][0x190], RZ ;  /* 0x000064000d0d7a24 */ /* 0x000fe400078e02ff */
[----:B------:R-:W-:Y:S02]  /*a890*/  IMAD R8, R8, c[0x0][0x190], RZ ;  /* 0x0000640008087a24 */ /* 0x000fe400078e02ff */
        /* <DEDUP_REMOVED lines=20> */
[----:B--2---:R-:W-:-:S05]  /*a9e0*/  IMAD R26, R26, c[0x0][0x190], RZ ;  /* 0x000064001a1a7a24 */ /* 0x004fca00078e02ff */
[----:B------:R0:W-:Y:S04]  /*a9f0*/  STL [R1+0x84], R26 ;  /* 0x0000841a01007387 */ /* 0x0001e80000100800 */
[----:B0-----:R-:W2:Y:S04]  /*aa00*/  LDL.LU R26, [R1+0x1454] ;  /* 0x00145400011a7983 */ /* 0x001ea80000300800 */
[----:B------:R0:W-:Y:S04]  /*aa10*/  STL [R1+0x80], R20 ;  /* 0x0000801401007387 */ /* 0x0001e80000100800 */
[----:B0-----:R-:W3:Y:S04]  /*aa20*/  LDL.LU R20, [R1+0x1450] ;  /* 0x0014500001147983 */ /* 0x001ee80000300800 */
[----:B------:R0:W-:Y:S04]  /*aa30*/  STL [R1+0x7c], R24 ;  /* 0x00007c1801007387 */ /* 0x0001e80000100800 */
[----:B0-----:R-:W4:Y:S04]  /*aa40*/  LDL.LU R24, [R1+0x144c] ;  /* 0x00144c0001187983 */ /* 0x001f280000300800 */
        /* <DEDUP_REMOVED lines=39> */
[----:B0-----:R-:W3:Y:S04]  /*acc0*/  LDL.LU R6, [R1+0x13fc] ;  /* 0x0013fc0001067983 */ /* 0x001ee80000300800 */
        /* <DEDUP_REMOVED lines=12> */
[----:B--2---:R-:W-:-:S02]  /*ad90*/  IMAD R7, R7, c[0x0][0x190], RZ ;  /* 0x0000640007077a24 */ /* 0x004fc400078e02ff */
[----:B---3--:R-:W-:Y:S02]  /*ada0*/  IMAD R6, R6, c[0x0][0x190], RZ ;  /* 0x0000640006067a24 */ /* 0x008fe400078e02ff */
[----:B----4-:R-:W-:Y:S02]  /*adb0*/  IMAD R4, R4, c[0x0][0x190], RZ ;  /* 0x0000640004047a24 */ /* 0x010fe400078e02ff */
[----:B------:R-:W-:Y:S02]  /*adc0*/  IMAD R12, R12, c[0x0][0x190], RZ ;  /* 0x000064000c0c7a24 */ /* 0x000fe400078e02ff */
[----:B------:R-:W-:Y:S02]  /*add0*/  IMAD R10, R10, c[0x0][0x190], RZ ;  /* 0x000064000a0a7a24 */ /* 0x000fe400078e02ff */
[----:B------:R-:W-:Y:S02]  /*ade0*/  IMAD R25, R25, c[0x0][0x190], RZ ;  /* 0x0000640019197a24 */ /* 0x000fe400078e02ff */
[----:B------:R-:W-:-:S02]  /*adf0*/  IMAD R28, R28, c[0x0][0x190], RZ ;  /* 0x000064001c1c7a24 */ /* 0x000fc400078e02ff */
[----:B------:R-:W-:-:S05]  /*ae00*/  IMAD R15, R15, c[0x0][0x190], RZ ;  /* 0x000064000f0f7a24 */ /* 0x000fca00078e02ff */
[----:B------:R0:W-:Y:S04]  /*ae10*/  STL [R1+0x4], R15 ;  /* 0x0000040f01007387 */ /* 0x0001e80000100800 */
[----:B0-----:R-:W2:Y:S04]  /*ae20*/  LDL.LU R15, [R1+0x13e0] ;  /* 0x0013e000010f7983 */ /* 0x001ea80000300800 */
[----:B------:R0:W-:Y:S04]  /*ae30*/  STL [R1+0x13a0], R28 ;  /* 0x0013a01c01007387 */ /* 0x0001e80000100800 */
[----:B0-----:R-:W3:Y:S04]  /*ae40*/  LDL.LU R28, [R1+0x9c] ;  /* 0x00009c00011c7983 */ /* 0x001ee80000300800 */
[----:B------:R0:W-:Y:S04]  /*ae50*/  STL [R1+0x139c], R25 ;  /* 0x00139c1901007387 */ /* 0x0001e80000100800 */
[----:B0-----:R-:W4:Y:S04]  /*ae60*/  LDL.LU R25, [R1+0xa0] ;  /* 0x0000a00001197983 */ /* 0x001f280000300800 */
[----:B------:R0:W-:Y:S04]  /*ae70*/  STL [R1+0x1398], R10 ;  /* 0x0013980a01007387 */ /* 0x0001e80000100800 */
[----:B0-----:R-:W3:Y:S04]  /*ae80*/  LDL.LU R10, [R1+0x90] ;  /* 0x00009000010a7983 */ /* 0x001ee80000300800 */
[----:B------:R0:W-:Y:S04]  /*ae90*/  STL [R1+0x1394], R12 ;  /* 0x0013940c01007387 */ /* 0x0001e80000100800 */
[----:B0-----:R-:W3:Y:S04]  /*aea0*/  LDL.LU R12, [R1+0xc8] ;  /* 0x0000c800010c7983 */ /* 0x001ee80000300800 */
[----:B------:R0:W-:Y:S04]  /*aeb0*/  STL [R1+0x1390], R4 ;  /* 0x0013900401007387 */ /* 0x0001e80000100800 */
[----:B0-----:R-:W3:Y:S04]  /*aec0*/  LDL.LU R4, [R1+0x78] ;  /* 0x0000780001047983 */ /* 0x001ee80000300800 */
[----:B------:R0:W-:Y:S04]  /*aed0*/  STL [R1+0x138c], R6 ;  /* 0x00138c0601007387 */ /* 0x0001e80000100800 */
[----:B0-----:R-:W3:Y:S04]  /*aee0*/  LDL.LU R6, [R1+0x70] ;  /* 0x0000700001067983 */ /* 0x001ee80000300800 */
[----:B------:R0:W-:Y:S04]  /*aef0*/  STL [R1+0x1388], R7 ;  /* 0x0013880701007387 */ /* 0x0001e80000100800 */
[----:B0-----:R-:W3:Y:S01]  /*af00*/  LDL.LU R7, [R1+0x20] ;  /* 0x0000200001077983 */ /* 0x001ee20000300800 */
[----:B------:R-:W-:-:S02]  /*af10*/  IMAD R9, R9, c[0x0][0x190], RZ ;  /* 0x0000640009097a24 */ /* 0x000fc400078e02ff */
[----:B------:R-:W-:Y:S02]  /*af20*/  IMAD R11, R11, c[0x0][0x190], RZ ;  /* 0x000064000b0b7a24 */ /* 0x000fe400078e02ff */
[----:B------:R-:W-:Y:S02]  /*af30*/  IMAD R14, R14, c[0x0][0x190], RZ ;  /* 0x000064000e0e7a24 */ /* 0x000fe400078e02ff */
[----:B------:R-:W-:Y:S01]  /*af40*/  IMAD R16, R16, c[0x0][0x190], RZ ;  /* 0x0000640010107a24 */ /* 0x000fe200078e02ff */
[----:B------:R-:W-:Y:S01]  /*af50*/  STL [R1+0x13a4], R9 ;  /* 0x0013a40901007387 */ /* 0x000fe20000100800 */
[----:B------:R-:W-:Y:S02]  /*af60*/  IMAD R18, R18, c[0x0][0x190], RZ ;  /* 0x0000640012127a24 */ /* 0x000fe400078e02ff */
[----:B------:R-:W-:Y:S01]  /*af70*/  IMAD R21, R21, c[0x0][0x190], RZ ;  /* 0x0000640015157a24 */ /* 0x000fe200078e02ff */
[----:B------:R-:W-:Y:S01]  /*af80*/  STL [R1+0x13a8], R11 ;  /* 0x0013a80b01007387 */ /* 0x000fe20000100800 */
[----:B------:R-:W-:-:S03]  /*af90*/  IMAD R22, R22, c[0x0][0x190], RZ ;  /* 0x0000640016167a24 */ /* 0x000fc600078e02ff */
[----:B------:R-:W-:Y:S01]  /*afa0*/  STL [R1+0x13ac], R14 ;  /* 0x0013ac0e01007387 */ /* 0x000fe20000100800 */
[----:B------:R-:W-:-:S03]  /*afb0*/  IMAD R23, R23, c[0x0][0x190], RZ ;  /* 0x0000640017177a24 */ /* 0x000fc600078e02ff */
[----:B------:R-:W-:Y:S01]  /*afc0*/  STL [R1+0x13b0], R16 ;  /* 0x0013b01001007387 */ /* 0x000fe20000100800 */
[----:B------:R-:W-:-:S03]  /*afd0*/  IMAD R0, R0, c[0x0][0x190], RZ ;  /* 0x0000640000007a24 */ /* 0x000fc600078e02ff */
[----:B------:R0:W-:Y:S01]  /*afe0*/  STL [R1+0x13b4], R18 ;  /* 0x0013b41201007387 */ /* 0x0001e20000100800 */
[----:B------:R-:W-:-:S03]  /*aff0*/  IMAD R2, R2, c[0x0][0x190], RZ ;  /* 0x0000640002027a24 */ /* 0x000fc600078e02ff */
        /* <DEDUP_REMOVED lines=11> */
[----:B------:R-:W-:-:S02]  /*b0b0*/  IMAD R3, R3, c[0x0][0x190], RZ ;  /* 0x0000640003037a24 */ /* 0x000fc400078e02ff */
[----:B------:R-:W-:Y:S02]  /*b0c0*/  IMAD R5, R5, c[0x0][0x190], RZ ;  /* 0x0000640005057a24 */ /* 0x000fe400078e02ff */
[----:B------:R-:W-:Y:S02]  /*b0d0*/  IMAD R8, R8, c[0x0][0x190], RZ ;  /* 0x0000640008087a24 */ /* 0x000fe400078e02ff */
[----:B------:R-:W-:Y:S01]  /*b0e0*/  IMAD R13, R13, c[0x0][0x190], RZ ;  /* 0x000064000d0d7a24 */ /* 0x000fe200078e02ff */
[----:B------:R-:W-:Y:S01]  /*b0f0*/  STL [R1+0x13cc], R3 ;  /* 0x0013cc0301007387 */ /* 0x000fe20000100800 */
[----:B------:R-:W-:-:S03]  /*b100*/  IMAD R17, R17, c[0x0][0x190], RZ ;  /* 0x0000640011117a24 */ /* 0x000fc600078e02ff */
[----:B------:R2:W-:Y:S04]  /*b110*/  STL [R1+0x13d0], R5 ;  /* 0x0013d00501007387 */ /* 0x0005e80000100800 */
[----:B------:R-:W-:Y:S04]  /*b120*/  STL [R1+0x13d4], R8 ;  /* 0x0013d40801007387 */ /* 0x000fe80000100800 */
[----:B------:R-:W-:Y:S04]  /*b130*/  STL [R1+0x13d8], R13 ;  /* 0x0013d80d01007387 */ /* 0x000fe80000100800 */
[----:B------:R-:W-:Y:S04]  /*b140*/  STL [R1+0x13dc], R17 ;  /* 0x0013dc1101007387 */ /* 0x000fe80000100800 */
[----:B------:R-:W4:Y:S01]  /*b150*/  LDL.LU R16, [R1+0x180] ;  /* 0x0001800001107983 */ /* 0x000f220000300800 */
[----:B--2---:R-:W-:-:S05]  /*b160*/  LEA R5, P2, R26, R15, 0x1 ;  /* 0x0000000f1a057211 */ /* 0x004fca00078408ff */
[----:B------:R0:W-:Y:S01]  /*b170*/  STL [R1+0x1344], R5 ;  /* 0x0013440501007387 */ /* 0x0001e20000100800 */
[----:B---3--:R-:W-:-:S05]  /*b180*/  LEA R3, P3, R7, R15, 0x1 ;  /* 0x0000000f07037211 */ /* 0x008fca00078608ff */
[----:B------:R1:W-:Y:S04]  /*b190*/  STL [R1+0xf6c], R3 ;  /* 0x000f6c0301007387 */ /* 0x0003e80000100800 */
[----:B------:R-:W2:Y:S01]  /*b1a0*/  LDL.LU R14, [R1+0x194] ;  /* 0x00019400010e7983 */ /* 0x000ea20000300800 */
[-C--:B0-----:R-:W-:Y:S02]  /*b1b0*/  LEA R5, P4, R6, R15.reuse, 0x1 ;  /* 0x0000000f06057211 */ /* 0x081fe400078808ff */
[----:B-1----:R-:W-:-:S03]  /*b1c0*/  LEA R3, P5, R4, R15, 0x1 ;  /* 0x0000000f04037211 */ /* 0x002fc600078a08ff */
[----:B------:R0:W-:Y:S04]  /*b1d0*/  STL [R1+0xf74], R5 ;  /* 0x000f740501007387 */ /* 0x0001e80000100800 */
[----:B------:R1:W-:Y:S04]  /*b1e0*/  STL [R1+0xf7c], R3 ;  /* 0x000f7c0301007387 */ /* 0x0003e80000100800 */
[----:B------:R-:W3:Y:S01]  /*b1f0*/  LDL.LU R11, [R1+0x190] ;  /* 0x00019000010b7983 */ /* 0x000ee20000300800 */
[-C--:B0-----:R-:W-:Y:S02]  /*b200*/  LEA R5, P6, R10, R15.reuse, 0x1 ;  /* 0x0000000f0a057211 */ /* 0x081fe400078c08ff */
[----:B-1----:R-:W-:-:S03]  /*b210*/  LEA R3, P0, R28, R15, 0x1 ;  /* 0x0000000f1c037211 */ /* 0x002fc600078008ff */
[----:B------:R4:W-:Y:S04]  /*b220*/  STL [R1+0xf84], R5 ;  /* 0x000f840501007387 */ /* 0x0009e80000100800 */
[----:B------:R0:W-:Y:S04]  /*b230*/  STL [R1+0xf8c], R3 ;  /* 0x000f8c0301007387 */ /* 0x0001e80000100800 */
[----:B------:R-:W3:Y:S01]  /*b240*/  LDL.LU R9, [R1+0x18c] ;  /* 0x00018c0001097983 */ /* 0x000ee20000300800 */
[----:B----4-:R-:W-:Y:S02]  /*b250*/  LEA R5, P1, R25, R15, 0x1 ;  /* 0x0000000f19057211 */ /* 0x010fe400078208ff */
[----:B0-----:R-:W-:-:S03]  /*b260*/  LEA.HI.X.SX32 R3, R26, R20, 0x1, P2 ;  /* 0x000000141a037211 */ /* 0x001fc600010f0eff */
[----:B------:R-:W-:Y:S04]  /*b270*/  STL [R1+0xf94], R5 ;  /* 0x000f940501007387 */ /* 0x000fe80000100800 */
[----:B------:R0:W-:Y:S02]  /*b280*/  STL [R1+0x1340], R3 ;  /* 0x0013400301007387 */ /* 0x0001e40000100800 */
[----:B0-----:R-:W-:Y:S02]  /*b290*/  LEA.HI.X.SX32 R3, R7, R20, 0x1, P3 ;  /* 0x0000001407037211 */ /* 0x001fe400018f0eff */
[----:B------:R-:W4:Y:S01]  /*b2a0*/  LDL.LU R7, [R1+0x188] ;  /* 0x0001880001077983 */ /* 0x000f220000300800 */
[----:B------:R-:W-:-:S05]  /*b2b0*/  LEA R5, P2, R2, R15, 0x1 ;  /* 0x0000000f02057211 */ /* 0x000fca00078408ff */
[----:B------:R0:W-:Y:S04]  /*b2c0*/  STL [R1+0xf9c], R5 ;  /* 0x000f9c0501007387 */ /* 0x0001e80000100800 */
[----:B------:R1:W-:Y:S01]  /*b2d0*/  STL [R1+0xf68], R3 ;  /* 0x000f680301007387 */ /* 0x0003e20000100800 */
[-C--:B0-----:R-:W-:Y:S02]  /*b2e0*/  LEA R5, P3, R12, R15.reuse, 0x1 ;  /* 0x0000000f0c057211 */ /* 0x081fe400078608ff */
[----:B-1----:R-:W-:Y:S02]  /*b2f0*/  LEA.HI.X.SX32 R3, R6, R20, 0x1, P4 ;  /* 0x0000001406037211 */ /* 0x002fe400020f0eff */
[----:B------:R-:W4:Y:S04]  /*b300*/  LDL.LU R6, [R1+0x184] ;  /* 0x0001840001067983 */ /* 0x000f280000300800 */
[----:B------:R0:W-:Y:S04]  /*b310*/  STL [R1+0xfa4], R5 ;  /* 0x000fa40501007387 */ /* 0x0001e80000100800 */
[----:B------:R1:W-:Y:S01]  /*b320*/  STL [R1+0xf70], R3 ;  /* 0x000f700301007387 */ /* 0x0003e20000100800 */
[----:B0-----:R-:W-:-:S02]  /*b330*/  LEA R5, P4, R0, R15, 0x1 ;  /* 0x0000000f00057211 */ /* 0x001fc400078808ff */
[-C--:B-1----:R-:W-:Y:S02]  /*b340*/  LEA.HI.X.SX32 R3, R4, R20.reuse, 0x1, P5 ;  /* 0x0000001404037211 */ /* 0x082fe400028f0eff */
[----:B------:R-:W4:Y:S04]  /*b350*/  LDL.LU R4, [R1+0x17c] ;  /* 0x00017c0001047983 */ /* 0x000f280000300800 */
[----:B------:R-:W-:Y:S04]  /*b360*/  STL [R1+0xfac], R5 ;  /* 0x000fac0501007387 */ /* 0x000fe80000100800 */
[----:B------:R0:W-:Y:S02]  /*b370*/  STL [R1+0xf78], R3 ;  /* 0x000f780301007387 */ /* 0x0001e40000100800 */
[----:B0-----:R-:W-:-:S02]  /*b380*/  LEA.HI.X.SX32 R3, R10, R20, 0x1, P6 ;  /* 0x000000140a037211 */ /* 0x001fc400030f0eff */
[----:B------:R-:W4:Y:S01]  /*b390*/  LDL.LU R10, [R1+0x178] ;  /* 0x00017800010a7983 */ /* 0x000f220000300800 */
[----:B------:R-:W-:-:S05]  /*b3a0*/  LEA R5, P5, R23, R15, 0x1 ;  /* 0x0000000f17057211 */ /* 0x000fca00078a08ff */
[----:B------:R-:W-:Y:S04]  /*b3b0*/  STL [R1+0xfb4], R5 ;  /* 0x000fb40501007387 */ /* 0x000fe80000100800 */
[----:B------:R0:W-:Y:S02]  /*b3c0*/  STL [R1+0xf80], R3 ;  /* 0x000f800301007387 */ /* 0x0001e40000100800 */
[----:B0-----:R-:W-:Y:S02]  /*b3d0*/  LEA.HI.X.SX32 R3, R28, R20, 0x1, P0 ;  /* 0x000000141c037211 */ /* 0x001fe400000f0eff */
        /* <DEDUP_REMOVED lines=12> */
[----:B------:R0:W-:Y:S04]  /*b4a0*/  STL [R1+0xfcc], R5 ;  /* 0x000fcc0501007387 */ /* 0x0001e80000100800 */
[----:B------:R1:W-:Y:S01]  /*b4b0*/  STL [R1+0xf98], R3 ;  /* 0x000f980301007387 */ /* 0x0003e20000100800 */
[----:B0-----:R-:W-:Y:S02]  /*b4c0*/  LEA R5, P2, R16, R15, 0x1 ;  /* 0x0000000f10057211 */ /* 0x001fe400078408ff */
[-C--:B-1----:R-:W-:Y:S02]  /*b4d0*/  LEA.HI.X.SX32 R3, R12, R20.reuse, 0x1, P3 ;  /* 0x000000140c037211 */ /* 0x082fe400018f0eff */
[----:B------:R-:W4:Y:S04]  /*b4e0*/  LDL.LU R12, [R1+0x164] ;  /* 0x00016400010c7983 */ /* 0x000f280000300800 */
[----:B------:R-:W-:Y:S04]  /*b4f0*/  STL [R1+0xfd4], R5 ;  /* 0x000fd40501007387 */ /* 0x000fe80000100800 */
[----:B------:R0:W-:Y:S02]  /*b500*/  STL [R1+0xfa0], R3 ;  /* 0x000fa00301007387 */ /* 0x0001e40000100800 */
[----:B0-----:R-:W-:-:S02]  /*b510*/  LEA.HI.X.SX32 R3, R0, R20, 0x1, P4 ;  /* 0x0000001400037211 */ /* 0x001fc400020f0eff */
[----:B------:R-:W4:Y:S01]  /*b520*/  LDL.LU R0, [R1+0x15c] ;  /* 0x00015c0001007983 */ /* 0x000f220000300800 */
[----:B--2---:R-:W-:-:S05]  /*b530*/  LEA R5, P3, R14, R15, 0x1 ;  /* 0x0000000f0e057211 */ /* 0x004fca00078608ff */
[----:B------:R-:W-:Y:S04]  /*b540*/  STL [R1+0xfdc], R5 ;  /* 0x000fdc0501007387 */ /* 0x000fe80000100800 */
[----:B------:R0:W-:Y:S02]  /*b550*/  STL [R1+0xfa8], R3 ;  /* 0x000fa80301007387 */ /* 0x0001e40000100800 */
[----:B0-----:R-:W-:Y:S02]  /*b560*/  LEA.HI.X.SX32 R3, R23, R20, 0x1, P5 ;  /* 0x0000001417037211 */ /* 0x001fe400028f0eff */
[----:B------:R-:W2:Y:S01]  /*b570*/  LDL.LU R23, [R1+0x158] ;  /* 0x0001580001177983 */ /* 0x000ea20000300800 */
[----:B---3--:R-:W-:-:S05]  /*b580*/  LEA R5, P4, R11, R15, 0x1 ;  /* 0x0000000f0b057211 */ /* 0x008fca00078808ff */
[----:B------:R0:W-:Y:S04]  /*b590*/  STL [R1+0xfe4], R5 ;  /* 0x000fe40501007387 */ /* 0x0001e80000100800 */
[----:B------:R1:W-:Y:S01]  /*b5a0*/  STL [R1+0xfb0], R3 ;  /* 0x000fb00301007387 */ /* 0x0003e20000100800 */
[-C--:B0-----:R-:W-:Y:S02]  /*b5b0*/  LEA R5, P5, R9, R15.reuse, 0x1 ;  /* 0x0000000f09057211 */ /* 0x081fe400078a08ff */
[----:B-1----:R-:W-:Y:S02]  /*b5c0*/  LEA.HI.X.SX32 R3, R22, R20, 0x1, P6 ;  /* 0x0000001416037211 */ /* 0x002fe400030f0eff */
[----:B------:R-:W3:Y:S04]  /*b5d0*/  LDL.LU R22, [R1+0x154] ;  /* 0x0001540001167983 */ /* 0x000ee80000300800 */
[----:B------:R4:W-:Y:S04]  /*b5e0*/  STL [R1+0xfec], R5 ;  /* 0x000fec0501007387 */ /* 0x0009e80000100800 */
[----:B------:R0:W-:Y:S01]  /*b5f0*/  STL [R1+0xfb8], R3 ;  /* 0x000fb80301007387 */ /* 0x0001e20000100800 */
[----:B----4-:R-:W-:-:S02]  /*b600*/  LEA R5, P6, R7, R15, 0x1 ;  /* 0x0000000f07057211 */ /* 0x010fc400078c08ff */
[-C--:B0-----:R-:W-:Y:S02]  /*b610*/  LEA.HI.X.SX32 R3, R21, R20.reuse, 0x1, P0 ;  /* 0x0000001415037211 */ /* 0x081fe400000f0eff */
        /* <DEDUP_REMOVED lines=51> */
[----:B------:R-:W-:Y:S04]  /*b950*/  STL [R1+0x1044], R5 ;  /* 0x0010440501007387 */ /* 0x000fe80000100800 */
[----:B------:R0:W-:Y:S01]  /*b960*/  STL [R1+0x1010], R3 ;  /* 0x0010100301007387 */ /* 0x0001e20000100800 */
[-C--:B------:R-:W-:Y:S02]  /*b970*/  LEA.HI.X.SX32 R2, R2, R20.reuse, 0x1, P5 ;  /* 0x0000001402027211 */ /* 0x080fe400028f0eff */
[----:B0-----:R-:W-:Y:S02]  /*b980*/  LEA.HI.X.SX32 R3, R25, R20, 0x1, P4 ;  /* 0x0000001419037211 */ /* 0x001fe400020f0eff */
[-C--:B----4-:R-:W-:Y:S01]  /*b990*/  LEA R5, P3, R21, R15.reuse, 0x1 ;  /* 0x0000000f15057211 */ /* 0x090fe200078608ff */
[----:B------:R-:W3:Y:S04]  /*b9a0*/  LDL.LU R25, [R1+0x124] ;  /* 0x0001240001197983 */ /* 0x000ee80000300800 */
[----:B------:R-:W-:Y:S04]  /*b9b0*/  STL [R1+0x104c], R5 ;  /* 0x00104c0501007387 */ /* 0x000fe80000100800 */
[----:B------:R0:W-:Y:S04]  /*b9c0*/  STL [R1+0x1018], R3 ;  /* 0x0010180301007387 */ /* 0x0001e80000100800 */
[----:B0-----:R-:W4:Y:S01]  /*b9d0*/  LDL.LU R3, [R1+0x120] ;  /* 0x0001200001037983 */ /* 0x001f220000300800 */
[----:B------:R-:W-:-:S05]  /*b9e0*/  LEA R5, P4, R18, R15, 0x1 ;  /* 0x0000000f12057211 */ /* 0x000fca00078808ff */
[----:B------:R-:W-:Y:S04]  /*b9f0*/  STL [R1+0x1054], R5 ;  /* 0x0010540501007387 */ /* 0x000fe80000100800 */
[----:B------:R0:W-:Y:S02]  /*ba00*/  STL [R1+0x1020], R2 ;  /* 0x0010200201007387 */ /* 0x0001e40000100800 */
[-C--:B0-----:R-:W-:Y:S02]  /*ba10*/  LEA.HI.X.SX32 R2, R12, R20.reuse, 0x1, P6 ;  /* 0x000000140c027211 */ /* 0x081fe400030f0eff */
[----:B------:R-:W4:Y:S01]  /*ba20*/  LDL.LU R12, [R1+0x11c] ;  /* 0x00011c00010c7983 */ /* 0x000f220000300800 */
[-C--:B------:R-:W-:Y:S02]  /*ba30*/  LEA.HI.X.SX32 R0, R0, R20.reuse, 0x1, P0 ;  /* 0x0000001400007211 */ /* 0x080fe400000f0eff */
[----:B------:R-:W-:-:S02]  /*ba40*/  LEA.HI.X.SX32 R8, R23, R20, 0x1, P1 ;  /* 0x0000001417087211 */ /* 0x000fc400008f0eff */
[----:B------:R-:W-:-:S05]  /*ba50*/  LEA R5, P5, R16, R15, 0x1 ;  /* 0x0000000f10057211 */ /* 0x000fca00078a08ff */
[----:B------:R-:W-:Y:S04]  /*ba60*/  STL [R1+0x105c], R5 ;  /* 0x00105c0501007387 */ /* 0x000fe80000100800 */
[----:B------:R0:W-:Y:S04]  /*ba70*/  STL [R1+0x1028], R2 ;  /* 0x0010280201007387 */ /* 0x0001e80000100800 */
[----:B0-----:R-:W4:Y:S01]  /*ba80*/  LDL.LU R2, [R1+0x114] ;  /* 0x0001140001027983 */ /* 0x001f220000300800 */
[----:B------:R-:W-:-:S05]  /*ba90*/  LEA R5, P6, R14, R15, 0x1 ;  /* 0x0000000f0e057211 */ /* 0x000fca00078c08ff */
[----:B------:R-:W-:Y:S04]  /*baa0*/  STL [R1+0x1064], R5 ;  /* 0x0010640501007387 */ /* 0x000fe80000100800 */
[----:B------:R0:W-:Y:S04]  /*bab0*/  STL [R1+0x1030], R0 ;  /* 0x0010300001007387 */ /* 0x0001e80000100800 */
[----:B0-----:R-:W4:Y:S01]  /*bac0*/  LDL.LU R0, [R1+0x110] ;  /* 0x0001100001007983 */ /* 0x001f220000300800 */
[----:B------:R-:W-:-:S05]  /*bad0*/  LEA R5, P0, R11, R15, 0x1 ;  /* 0x0000000f0b057211 */ /* 0x000fca00078008ff */
[----:B------:R-:W-:Y:S04]  /*bae0*/  STL [R1+0x106c], R5 ;  /* 0x00106c0501007387 */ /* 0x000fe80000100800 */
[----:B------:R0:W-:Y:S04]  /*baf0*/  STL [R1+0x1038], R8 ;  /* 0x0010380801007387 */ /* 0x0001e80000100800 */
[----:B------:R-:W4:Y:S01]  /*bb00*/  LDL.LU R23, [R1+0x10c] ;  /* 0x00010c0001177983 */ /* 0x000f220000300800 */
[----:B0-----:R-:W-:Y:S02]  /*bb10*/  LEA.HI.X.SX32 R8, R22, R20, 0x1, P2 ;  /* 0x0000001416087211 */ /* 0x001fe400010f0eff */
        /* <DEDUP_REMOVED lines=25> */
[----:B--2---:R-:W-:-:S05]  /*bcb0*/  LEA R5, P6, R28, R15, 0x1 ;  /* 0x0000000f1c057211 */ /* 0x004fca00078c08ff */
[----:B------:R-:W-:Y:S04]  /*bcc0*/  STL [R1+0x109c], R5 ;  /* 0x00109c0501007387 */ /* 0x000fe80000100800 */
[----:B------:R0:W-:Y:S04]  /*bcd0*/  STL [R1+0x1068], R8 ;  /* 0x0010680801007387 */ /* 0x0001e80000100800 */
[----:B------:R-:W2:Y:S01]  /*bce0*/  LDL.LU R11, [R1+0xf4] ;  /* 0x0000f400010b7983 */ /* 0x000ea20000300800 */
[-C--:B------:R-:W-:Y:S02]  /*bcf0*/  LEA.HI.X.SX32 R7, R7, R20.reuse, 0x1, P2 ;  /* 0x0000001407077211 */ /* 0x080fe400010f0eff */
[----:B0-----:R-:W-:-:S02]  /*bd00*/  LEA.HI.X.SX32 R8, R9, R20, 0x1, P1 ;  /* 0x0000001409087211 */ /* 0x001fc400008f0eff */
[----:B---3--:R-:W-:-:S05]  /*bd10*/  LEA R5, P0, R25, R15, 0x1 ;  /* 0x0000000f19057211 */ /* 0x008fca00078008ff */
[----:B------:R4:W-:Y:S04]  /*bd20*/  STL [R1+0x10a4], R5 ;  /* 0x0010a40501007387 */ /* 0x0009e80000100800 */
[----:B------:R-:W-:Y:S04]  /*bd30*/  STL [R1+0x1070], R8 ;  /* 0x0010700801007387 */ /* 0x000fe80000100800 */
[----:B------:R-:W3:Y:S01]  /*bd40*/  LDL.LU R9, [R1+0xf0] ;  /* 0x0000f00001097983 */ /* 0x000ee20000300800 */
[----:B----4-:R-:W-:-:S05]  /*bd50*/  LEA R5, P1, R3, R15, 0x1 ;  /* 0x0000000f03057211 */ /* 0x010fca00078208ff */
[----:B------:R-:W-:Y:S04]  /*bd60*/  STL [R1+0x10ac], R5 ;  /* 0x0010ac0501007387 */ /* 0x000fe80000100800 */
[----:B------:R0:W-:Y:S01]  /*bd70*/  STL [R1+0x1078], R7 ;  /* 0x0010780701007387 */ /* 0x0001e20000100800 */
[----:B------:R-:W-:-:S03]  /*bd80*/  LEA.HI.X.SX32 R6, R6, R20, 0x1, P3 ;  /* 0x0000001406067211 */ /* 0x000fc600018f0eff */
[----:B0-----:R-:W4:Y:S01]  /*bd90*/  LDL.LU R7, [R1+0xec] ;  /* 0x0000ec0001077983 */ /* 0x001f220000300800 */
[----:B------:R-:W-:-:S05]  /*bda0*/  LEA R5, P2, R12, R15, 0x1 ;  /* 0x0000000f0c057211 */ /* 0x000fca00078408ff */
[----:B------:R-:W-:Y:S04]  /*bdb0*/  STL [R1+0x10b4], R5 ;  /* 0x0010b40501007387 */ /* 0x000fe80000100800 */
[----:B------:R0:W-:Y:S04]  /*bdc0*/  STL [R1+0x1080], R6 ;  /* 0x0010800601007387 */ /* 0x0001e80000100800 */
[----:B0-----:R-:W4:Y:S01]  /*bdd0*/  LDL.LU R6, [R1+0xe8] ;  /* 0x0000e80001067983 */ /* 0x001f220000300800 */
[----:B------:R-:W-:Y:S02]  /*bde0*/  LEA.HI.X.SX32 R8, R4, R20, 0x1, P4 ;  /* 0x0000001404087211 */ /* 0x000fe400020f0eff */
[----:B------:R-:W-:-:S05]  /*bdf0*/  LEA R5, P3, R2, R15, 0x1 ;  /* 0x0000000f02057211 */ /* 0x000fca00078608ff */
[----:B------:R0:W-:Y:S04]  /*be00*/  STL [R1+0x10bc], R5 ;  /* 0x0010bc0501007387 */ /* 0x0001e80000100800 */
[----:B------:R-:W4:Y:S04]  /*be10*/  LDL.LU R4, [R1+0xe4] ;  /* 0x0000e40001047983 */ /* 0x000f280000300800 */
[----:B------:R1:W-:Y:S01]  /*be20*/  STL [R1+0x1088], R8 ;  /* 0x0010880801007387 */ /* 0x0003e20000100800 */
[----:B0-----:R-:W-:Y:S02]  /*be30*/  LEA R5, P4, R0, R15, 0x1 ;  /* 0x0000000f00057211 */ /* 0x001fe400078808ff */
[----:B-1----:R-:W-:-:S03]  /*be40*/  LEA.HI.X.SX32 R8, R10, R20, 0x1, P5 ;  /* 0x000000140a087211 */ /* 0x002fc600028f0eff */
[----:B------:R0:W-:Y:S04]  /*be50*/  STL [R1+0x10c4], R5 ;  /* 0x0010c40501007387 */ /* 0x0001e80000100800 */
[----:B------:R-:W4:Y:S01]  /*be60*/  LDL.LU R10, [R1+0xe0] ;  /* 0x0000e000010a7983 */ /* 0x000f220000300800 */
[----:B0-----:R-:W-:-:S03]  /*be70*/  LEA R5, P5, R23, R15, 0x1 ;  /* 0x0000000f17057211 */ /* 0x001fc600078a08ff */
[----:B------:R0:W-:Y:S04]  /*be80*/  STL [R1+0x1090], R8 ;  /* 0x0010900801007387 */ /* 0x0001e80000100800 */
[----:B------:R1:W-:Y:S01]  /*be90*/  STL [R1+0x10cc], R5 ;  /* 0x0010cc0501007387 */ /* 0x0003e20000100800 */
[----:B0-----:R-:W-:-:S03]  /*bea0*/  LEA.HI.X.SX32 R8, R28, R20, 0x1, P6 ;  /* 0x000000141c087211 */ /* 0x001fc600030f0eff */
[----:B------:R-:W4:Y:S04]  /*beb0*/  LDL.LU R28, [R1+0xdc] ;  /* 0x0000dc00011c7983 */ /* 0x000f280000300800 */
[----:B------:R0:W-:Y:S01]  /*bec0*/  STL [R1+0x1098], R8 ;  /* 0x0010980801007387 */ /* 0x0001e20000100800 */
[----:B-1----:R-:W-:-:S05]  /*bed0*/  LEA R5, P6, R22, R15, 0x1 ;  /* 0x0000000f16057211 */ /* 0x002fca00078c08ff */
[----:B------:R1:W-:Y:S01]  /*bee0*/  STL [R1+0x10d4], R5 ;  /* 0x0010d40501007387 */ /* 0x0003e20000100800 */
[----:B0-----:R-:W-:-:S03]  /*bef0*/  LEA.HI.X.SX32 R8, R25, R20, 0x1, P0 ;  /* 0x0000001419087211 */ /* 0x001fc600000f0eff */
[----:B------:R-:W4:Y:S04]  /*bf00*/  LDL.LU R25, [R1+0xd8] ;  /* 0x0000d80001197983 */ /* 0x000f280000300800 */
[----:B------:R0:W-:Y:S01]  /*bf10*/  STL [R1+0x10a0], R8 ;  /* 0x0010a00801007387 */ /* 0x0001e20000100800 */
[-C--:B-1----:R-:W-:Y:S02]  /*bf20*/  LEA R5, P0, R21, R15.reuse, 0x1 ;  /* 0x0000000f15057211 */ /* 0x082fe400078008ff */
[-C--:B0-----:R-:W-:Y:S02]  /*bf30*/  LEA.HI.X.SX32 R8, R3, R20.reuse, 0x1, P1 ;  /* 0x0000001403087211 */ /* 0x081fe400008f0eff */
[----:B------:R-:W-:Y:S01]  /*bf40*/  LEA.HI.X.SX32 R3, R12, R20, 0x1, P2 ;  /* 0x000000140c037211 */ /* 0x000fe200010f0eff */
[----:B------:R0:W-:Y:S04]  /*bf50*/  STL [R1+0x10dc], R5 ;  /* 0x0010dc0501007387 */ /* 0x0001e80000100800 */
[----:B------:R-:W-:Y:S04]  /*bf60*/  STL [R1+0x10a8], R8 ;  /* 0x0010a80801007387 */ /* 0x000fe80000100800 */
[----:B------:R-:W4:Y:S01]  /*bf70*/  LDL.LU R12, [R1+0xd4] ;  /* 0x0000d400010c7983 */ /* 0x000f220000300800 */
[----:B0-----:R-:W-:-:S05]  /*bf80*/  LEA R5, P1, R18, R15, 0x1 ;  /* 0x0000000f12057211 */ /* 0x001fca00078208ff */
[----:B------:R0:W-:Y:S04]  /*bf90*/  STL [R1+0x10e4], R5 ;  /* 0x0010e40501007387 */ /* 0x0001e80000100800 */
[----:B------:R1:W-:Y:S04]  /*bfa0*/  STL [R1+0x10b0], R3 ;  /* 0x0010b00301007387 */ /* 0x0003e80000100800 */
[----:B0-----:R-:W4:Y:S01]  /*bfb0*/  LDL.LU R5, [R1+0xc4] ;  /* 0x0000c40001057983 */ /* 0x001f220000300800 */
[----:B-1----:R-:W-:Y:S02]  /*bfc0*/  LEA.HI.X.SX32 R3, R2, R20, 0x1, P3 ;  /* 0x0000001402037211 */ /* 0x002fe400018f0eff */
[----:B------:R-:W-:-:S02]  /*bfd0*/  LEA R8, P2, R16, R15, 0x1 ;  /* 0x0000000f10087211 */ /* 0x000fc400078408ff */
[----:B------:R-:W-:-:S03]  /*bfe0*/  LEA.HI.X.SX32 R0, R0, R20, 0x1, P4 ;  /* 0x0000001400007211 */ /* 0x000fc600020f0eff */
[----:B------:R-:W-:Y:S04]  /*bff0*/  STL [R1+0x10ec], R8 ;  /* 0x0010ec0801007387 */ /* 0x000fe80000100800 */
[----:B------:R0:W-:Y:S04]  /*c000*/  STL [R1+0x10b8], R3 ;  /* 0x0010b80301007387 */ /* 0x0001e80000100800 */
[----:B0-----:R-:W4:Y:S01]  /*c010*/  LDL.LU R3, [R1+0xbc] ;  /* 0x0000bc0001037983 */ /* 0x001f220000300800 */
[----:B------:R-:W-:-:S05]  /*c020*/  LEA R2, P3, R14, R15, 0x1 ;  /* 0x0000000f0e027211 */ /* 0x000fca00078608ff */
[----:B------:R0:W-:Y:S04]  /*c030*/  STL [R1+0x10f4], R2 ;  /* 0x0010f40201007387 */ /* 0x0001e80000100800 */
[----:B------:R1:W-:Y:S04]  /*c040*/  STL [R1+0x10c0], R0 ;  /* 0x0010c00001007387 */ /* 0x0003e80000100800 */
[----:B0-----:R-:W4:Y:S01]  /*c050*/  LDL.LU R2, [R1+0xb8] ;  /* 0x0000b80001027983 */ /* 0x001f220000300800 */
[----:B-1----:R-:W-:Y:S02]  /*c060*/  LEA.HI.X.SX32 R0, R23, R20, 0x1, P5 ;  /* 0x0000001417007211 */ /* 0x002fe400028f0eff */
[----:B--2---:R-:W-:-:S05]  /*c070*/  LEA R8, P4, R11, R15, 0x1 ;  /* 0x0000000f0b087211 */ /* 0x004fca00078808ff */
[----:B------:R-:W-:Y:S04]  /*c080*/  STL [R1+0x10fc], R8 ;  /* 0x0010fc0801007387 */ /* 0x000fe80000100800 */
[----:B------:R0:W-:Y:S04]  /*c090*/  STL [R1+0x10c8], R0 ;  /* 0x0010c80001007387 */ /* 0x0001e80000100800 */
[----:B0-----:R-:W2:Y:S01]  /*c0a0*/  LDL.LU R0, [R1+0xb4] ;  /* 0x0000b40001007983 */ /* 0x001ea20000300800 */
[----:B------:R-:W-:Y:S02]  /*c0b0*/  LEA.HI.X.SX32 R8, R22, R20, 0x1, P6 ;  /* 0x0000001416087211 */ /* 0x000fe400030f0eff */
[----:B---3--:R-:W-:-:S05]  /*c0c0*/  LEA R13, P5, R9, R15, 0x1 ;  /* 0x0000000f090d7211 */ /* 0x008fca00078a08ff */
[----:B------:R-:W-:Y:S04]  /*c0d0*/  STL [R1+0x1104], R13 ;  /* 0x0011040d01007387 */ /* 0x000fe80000100800 */
[----:B------:R0:W-:Y:S01]  /*c0e0*/  STL [R1+0x10d0], R8 ;  /* 0x0010d00801007387 */ /* 0x0001e20000100800 */
[----:B----4-:R-:W-:Y:S02]  /*c0f0*/  LEA R17, P6, R7, R15, 0x1 ;  /* 0x0000000f07117211 */ /* 0x010fe400078c08ff */
[----:B0-----:R-:W-:-:S03]  /*c100*/  LEA.HI.X.SX32 R8, R21, R20, 0x1, P0 ;  /* 0x0000001415087211 */ /* 0x001fc600000f0eff */
[----:B------:R-:W-:Y:S04]  /*c110*/  STL [R1+0x110c], R17 ;  /* 0x00110c1101007387 */ /* 0x000fe80000100800 */
[----:B------:R-:W3:Y:S04]  /*c120*/  LDL.LU R23, [R1+0xb0] ;  /* 0x0000b00001177983 */ /* 0x000ee80000300800 */
[----:B------:R0:W-:Y:S01]  /*c130*/  STL [R1+0x10d8], R8 ;  /* 0x0010d80801007387 */ /* 0x0001e20000100800 */
[----:B------:R-:W-:-:S05]  /*c140*/  LEA R13, P0, R6, R15, 0x1 ;  /* 0x0000000f060d7211 */ /* 0x000fca00078008ff */
[----:B------:R-:W-:Y:S04]  /*c150*/  STL [R1+0x1114], R13 ;  /* 0x0011140d01007387 */ /* 0x000fe80000100800 */
[----:B------:R-:W4:Y:S01]  /*c160*/  LDL.LU R22, [R1+0xac] ;  /* 0x0000ac0001167983 */ /* 0x000f220000300800 */
[----:B0-----:R-:W-:-:S05]  /*c170*/  LEA.HI.X.SX32 R8, R18, R20, 0x1, P1 ;  /* 0x0000001412087211 */ /* 0x001fca00008f0eff */
[----:B------:R0:W-:Y:S02]  /*c180*/  STL [R1+0x10e0], R8 ;  /* 0x0010e00801007387 */ /* 0x0001e40000100800 */
[----:B0-----:R-:W-:Y:S02]  /*c190*/  LEA.HI.X.SX32 R8, R16, R20, 0x1, P2 ;  /* 0x0000001410087211 */ /* 0x001fe400010f0eff */
[----:B------:R-:W-:-:S05]  /*c1a0*/  LEA R13, P1, R4, R15, 0x1 ;  /* 0x0000000f040d7211 */ /* 0x000fca00078208ff */
[----:B------:R0:W-:Y:S04]  /*c1b0*/  STL [R1+0x111c], R13 ;  /* 0x00111c0d01007387 */ /* 0x0001e80000100800 */
[----:B------:R-:W4:Y:S04]  /*c1c0*/  LDL.LU R21, [R1+0xa8] ;  /* 0x0000a80001157983 */ /* 0x000f280000300800 */
[----:B------:R1:W-:Y:S01]  /*c1d0*/  STL [R1+0x10e8], R8 ;  /* 0x0010e80801007387 */ /* 0x0003e20000100800 */
[----:B0-----:R-:W-:Y:S02]  /*c1e0*/  LEA R13, P2, R10, R15, 0x1 ;  /* 0x0000000f0a0d7211 */ /* 0x001fe400078408ff */
[----:B-1----:R-:W-:-:S03]  /*c1f0*/  LEA.HI.X.SX32 R8, R14, R20, 0x1, P3 ;  /* 0x000000140e087211 */ /* 0x002fc600018f0eff */
[----:B------:R0:W-:Y:S04]  /*c200*/  STL [R1+0x1124], R13 ;  /* 0x0011240d01007387 */ /* 0x0001e80000100800 */
[----:B------:R-:W4:Y:S04]  /*c210*/  LDL.LU R18, [R1+0xa4] ;  /* 0x0000a40001127983 */ /* 0x000f280000300800 */
[----:B------:R1:W-:Y:S01]  /*c220*/  STL [R1+0x10f0], R8 ;  /* 0x0010f00801007387 */ /* 0x0003e20000100800 */
[----:B0-----:R-:W-:-:S05]  /*c230*/  LEA R13, P3, R28, R15, 0x1 ;  /* 0x0000000f1c0d7211 */ /* 0x001fca00078608ff */
[----:B------:R-:W-:Y:S04]  /*c240*/  STL [R1+0x112c], R13 ;  /* 0x00112c0d01007387 */ /* 0x000fe80000100800 */
[----:B------:R-:W4:Y:S01]  /*c250*/  LDL.LU R16, [R1+0x98] ;  /* 0x0000980001107983 */ /* 0x000f220000300800 */
[----:B-1----:R-:W-:Y:S02]  /*c260*/  LEA.HI.X.SX32 R8, R11, R20, 0x1, P4 ;  /* 0x000000140b087211 */ /* 0x002fe400020f0eff */
[----:B------:R-:W-:-:S03]  /*c270*/  LEA R11, P4, R25, R15, 0x1 ;  /* 0x0000000f190b7211 */ /* 0x000fc600078808ff */
[----:B------:R0:W-:Y:S04]  /*c280*/  STL [R1+0x10f8], R8 ;  /* 0x0010f80801007387 */ /* 0x0001e80000100800 */
[----:B------:R1:W-:Y:S04]  /*c290*/  STL [R1+0x1134], R11 ;  /* 0x0011340b01007387 */ /* 0x0003e80000100800 */
[----:B------:R-:W4:Y:S01]  /*c2a0*/  LDL.LU R14, [R1+0x94] ;  /* 0x00009400010e7983 */ /* 0x000f220000300800 */
[----:B0-----:R-:W-:-:S05]  /*c2b0*/  LEA.HI.X.SX32 R8, R9, R20, 0x1, P5 ;  /* 0x0000001409087211 */ /* 0x001fca00028f0eff */
[----:B------:R0:W-:Y:S04]  /*c2c0*/  STL [R1+0x1100], R8 ;  /* 0x0011000801007387 */ /* 0x0001e80000100800 */
[----:B-1----:R-:W4:Y:S01]  /*c2d0*/  LDL.LU R11, [R1+0x8c] ;  /* 0x00008c00010b7983 */ /* 0x002f220000300800 */
[----:B------:R-:W-:Y:S02]  /*c2e0*/  LEA R9, P5, R12, R15, 0x1 ;  /* 0x0000000f0c097211 */ /* 0x000fe400078a08ff */
[----:B0-----:R-:W-:-:S03]  /*c2f0*/  LEA.HI.X.SX32 R8, R7, R20, 0x1, P6 ;  /* 0x0000001407087211 */ /* 0x001fc600030f0eff */
[----:B------:R0:W-:Y:S04]  /*c300*/  STL [R1+0x113c], R9 ;  /* 0x00113c0901007387 */ /* 0x0001e80000100800 */
[----:B------:R-:W-:Y:S04]  /*c310*/  STL [R1+0x1108], R8 ;  /* 0x0011080801007387 */ /* 0x000fe80000100800 */
[----:B0-----:R-:W4:Y:S01]  /*c320*/  LDL.LU R9, [R1+0x88] ;  /* 0x0000880001097983 */ /* 0x001f220000300800 */
[----:B------:R-:W-:Y:S02]  /*c330*/  LEA.HI.X.SX32 R6, R6, R20, 0x1, P0 ;  /* 0x0000001406067211 */ /* 0x000fe400000f0eff */
[----:B------:R-:W-:-:S05]  /*c340*/  LEA R7, P6, R5, R15, 0x1 ;  /* 0x0000000f05077211 */ /* 0x000fca00078c08ff */
[----:B------:R0:W-:Y:S04]  /*c350*/  STL [R1+0x1144], R7 ;  /* 0x0011440701007387 */ /* 0x0001e80000100800 */
[----:B------:R1:W-:Y:S04]  /*c360*/  STL [R1+0x1110], R6 ;  /* 0x0011100601007387 */ /* 0x0003e80000100800 */
[----:B0-----:R-:W4:Y:S01]  /*c370*/  LDL.LU R7, [R1+0x84] ;  /* 0x0000840001077983 */ /* 0x001f220000300800 */
[----:B-1----:R-:W-:Y:S02]  /*c380*/  LEA.HI.X.SX32 R6, R4, R20, 0x1, P1 ;  /* 0x0000001404067211 */ /* 0x002fe400008f0eff */
[----:B------:R-:W-:-:S05]  /*c390*/  LEA R8, P0, R3, R15, 0x1 ;  /* 0x0000000f03087211 */ /* 0x000fca00078008ff */
[----:B------:R0:W-:Y:S04]  /*c3a0*/  STL [R1+0x114c], R8 ;  /* 0x00114c0801007387 */ /* 0x0001e80000100800 */
[----:B------:R-:W4:Y:S04]  /*c3b0*/  LDL.LU R4, [R1+0x80] ;  /* 0x0000800001047983 */ /* 0x000f280000300800 */
[----:B------:R1:W-:Y:S01]  /*c3c0*/  STL [R1+0x1118], R6 ;  /* 0x0011180601007387 */ /* 0x0003e20000100800 */
[----:B0-----:R-:W-:-:S05]  /*c3d0*/  LEA R8, P1, R2, R15, 0x1 ;  /* 0x0000000f02087211 */ /* 0x001fca00078208ff */
[----:B------:R-:W-:Y:S01]  /*c3e0*/  STL [R1+0x1154], R8 ;  /* 0x0011540801007387 */ /* 0x000fe20000100800 */
[----:B-1----:R-:W-:-:S03]  /*c3f0*/  LEA.HI.X.SX32 R6, R10, R20, 0x1, P2 ;  /* 0x000000140a067211 */ /* 0x002fc600010f0eff */
[----:B------:R-:W4:Y:S04]  /*c400*/  LDL.LU R10, [R1+0x7c] ;  /* 0x00007c00010a7983 */ /* 0x000f280000300800 */
[----:B------:R0:W-:Y:S02]  /*c410*/  STL [R1+0x1120], R6 ;  /* 0x0011200601007387 */ /* 0x0001e40000100800 */
[----:B0-----:R-:W-:Y:S02]  /*c420*/  LEA.HI.X.SX32 R6, R28, R20, 0x1, P3 ;  /* 0x000000141c067211 */ /* 0x001fe400018f0eff */
[----:B--2---:R-:W-:-:S05]  /*c430*/  LEA R8, P2, R0, R15, 0x1 ;  /* 0x0000000f00087211 */ /* 0x004fca00078408ff */
[----:B------:R-:W-:Y:S04]  /*c440*/  STL [R1+0x115c], R8 ;  /* 0x00115c0801007387 */ /* 0x000fe80000100800 */
[----:B------:R-:W2:Y:S04]  /*c450*/  LDL.LU R28, [R1+0x74] ;  /* 0x00007400011c7983 */ /* 0x000ea80000300800 */
[----:B------:R0:W-:Y:S02]  /*c460*/  STL [R1+0x1128], R6 ;  /* 0x0011280601007387 */ /* 0x0001e40000100800 */
[----:B0-----:R-:W-:-:S02]  /*c470*/  LEA.HI.X.SX32 R6, R25, R20, 0x1, P4 ;  /* 0x0000001419067211 */ /* 0x001fc400020f0eff */
[----:B------:R-:W2:Y:S01]  /*c480*/  LDL.LU R25, [R1+0x6c] ;  /* 0x00006c0001197983 */ /* 0x000ea20000300800 */
[----:B---3--:R-:W-:-:S05]  /*c490*/  LEA R8, P3, R23, R15, 0x1 ;  /* 0x0000000f17087211 */ /* 0x008fca00078608ff */
[----:B------:R-:W-:Y:S04]  /*c4a0*/  STL [R1+0x1164], R8 ;  /* 0x0011640801007387 */ /* 0x000fe80000100800 */
[----:B------:R0:W-:Y:S02]  /*c4b0*/  STL [R1+0x1130], R6 ;  /* 0x0011300601007387 */ /* 0x0001e40000100800 */
[----:B0-----:R-:W-:Y:S02]  /*c4c0*/  LEA.HI.X.SX32 R6, R12, R20, 0x1, P5 ;  /* 0x000000140c067211 */ /* 0x001fe400028f0eff */
[----:B------:R-:W3:Y:S01]  /*c4d0*/  LDL.LU R12, [R1+0x68] ;  /* 0x00006800010c7983 */ /* 0x000ee20000300800 */
[----:B----4-:R-:W-:-:S05]  /*c4e0*/  LEA R8, P4, R22, R15, 0x1 ;  /* 0x0000000f16087211 */ /* 0x010fca00078808ff */
[----:B------:R-:W-:Y:S04]  /*c4f0*/  STL [R1+0x116c], R8 ;  /* 0x00116c0801007387 */ /* 0x000fe80000100800 */
[----:B------:R0:W-:Y:S04]  /*c500*/  STL [R1+0x1138], R6 ;  /* 0x0011380601007387 */ /* 0x0001e80000100800 */
[----:B0-----:R-:W4:Y:S01]  /*c510*/  LDL.LU R6, [R1+0x64] ;  /* 0x0000640001067983 */ /* 0x001f220000300800 */
[-C--:B------:R-:W-:Y:S02]  /*c520*/  LEA.HI.X.SX32 R8, R5, R20.reuse, 0x1, P6 ;  /* 0x0000001405087211 */ /* 0x080fe400030f0eff */
[----:B------:R-:W-:-:S02]  /*c530*/  LEA.HI.X.SX32 R3, R3, R20, 0x1, P0 ;  /* 0x0000001403037211 */ /* 0x000fc400000f0eff */
[----:B------:R-:W-:-:S05]  /*c540*/  LEA R13, P5, R21, R15, 0x1 ;  /* 0x0000000f150d7211 */ /* 0x000fca00078a08ff */
[----:B------:R-:W-:Y:S04]  /*c550*/  STL [R1+0x1174], R13 ;  /* 0x0011740d01007387 */ /* 0x000fe80000100800 */
[----:B------:R-:W-:Y:S04]  /*c560*/  STL [R1+0x1140], R8 ;  /* 0x0011400801007387 */ /* 0x000fe80000100800 */
[----:B------:R-:W4:Y:S01]  /*c570*/  LDL.LU R17, [R1+0x60] ;  /* 0x0000600001117983 */ /* 0x000f220000300800 */
[----:B------:R-:W-:-:S05]  /*c580*/  LEA R5, P6, R18, R15, 0x1 ;  /* 0x0000000f12057211 */ /* 0x000fca00078c08ff */
[----:B------:R0:W-:Y:S04]  /*c590*/  STL [R1+0x117c], R5 ;  /* 0x00117c0501007387 */ /* 0x0001e80000100800 */
[----:B------:R1:W-:Y:S01]  /*c5a0*/  STL [R1+0x1148], R3 ;  /* 0x0011480301007387 */ /* 0x0003e20000100800 */
[----:B0-----:R-:W-:-:S05]  /*c5b0*/  LEA R5, P0, R16, R15, 0x1 ;  /* 0x0000000f10057211 */ /* 0x001fca00078008ff */
[----:B------:R-:W-:Y:S04]  /*c5c0*/  STL [R1+0x1184], R5 ;  /* 0x0011840501007387 */ /* 0x000fe80000100800 */
[----:B------:R-:W4:Y:S01]  /*c5d0*/  LDL.LU R13, [R1+0x5c] ;  /* 0x00005c00010d7983 */ /* 0x000f220000300800 */
[----:B-1----:R-:W-:-:S05]  /*c5e0*/  LEA.HI.X.SX32 R3, R2, R20, 0x1, P1 ;  /* 0x0000001402037211 */ /* 0x002fca00008f0eff */
[----:B------:R0:W-:Y:S01]  /*c5f0*/  STL [R1+0x1150], R3 ;  /* 0x0011500301007387 */ /* 0x0001e20000100800 */
[----:B------:R-:W-:Y:S02]  /*c600*/  LEA R2, P1, R14, R15, 0x1 ;  /* 0x0000000f0e027211 */ /* 0x000fe400078208ff */
[----:B0-----:R-:W-:-:S03]  /*c610*/  LEA.HI.X.SX32 R3, R0, R20, 0x1, P2 ;  /* 0x0000001400037211 */ /* 0x001fc600010f0eff */
[----:B------:R0:W-:Y:S04]  /*c620*/  STL [R1+0x118c], R2 ;  /* 0x00118c0201007387 */ /* 0x0001e80000100800 */
[----:B------:R1:W-:Y:S04]  /*c630*/  STL [R1+0x1158], R3 ;  /* 0x0011580301007387 */ /* 0x0003e80000100800 */
[----:B------:R-:W4:Y:S01]  /*c640*/  LDL.LU R8, [R1+0x58] ;  /* 0x0000580001087983 */ /* 0x000f220000300800 */
[----:B------:R-:W-:Y:S02]  /*c650*/  LEA.HI.X.SX32 R0, R23, R20, 0x1, P3 ;  /* 0x0000001417007211 */ /* 0x000fe400018f0eff */
[----:B0-----:R-:W-:-:S05]  /*c660*/  LEA R2, P2, R11, R15, 0x1 ;  /* 0x0000000f0b027211 */ /* 0x001fca00078408ff */
[----:B------:R0:W-:Y:S01]  /*c670*/  STL [R1+0x1194], R2 ;  /* 0x0011940201007387 */ /* 0x0001e20000100800 */
[----:B-1----:R-:W-:-:S03]  /*c680*/  LEA R3, P3, R9, R15, 0x1 ;  /* 0x0000000f09037211 */ /* 0x002fc600078608ff */
[----:B------:R-:W-:Y:S04]  /*c690*/  STL [R1+0x1160], R0 ;  /* 0x0011600001007387 */ /* 0x000fe80000100800 */
[----:B------:R1:W-:Y:S04]  /*c6a0*/  STL [R1+0x119c], R3 ;  /* 0x00119c0301007387 */ /* 0x0003e80000100800 */
[----:B------:R-:W4:Y:S01]  /*c6b0*/  LDL.LU R5, [R1+0x54] ;  /* 0x0000540001057983 */ /* 0x000f220000300800 */
[-C--:B0-----:R-:W-:Y:S02]  /*c6c0*/  LEA.HI.X.SX32 R2, R22, R20.reuse, 0x1, P4 ;  /* 0x0000001416027211 */ /* 0x081fe400020f0eff */
[----:B-1----:R-:W-:-:S03]  /*c6d0*/  LEA.HI.X.SX32 R3, R21, R20, 0x1, P5 ;  /* 0x0000001415037211 */ /* 0x002fc600028f0eff */
[----:B------:R-:W-:Y:S01]  /*c6e0*/  STL [R1+0x1168], R2 ;  /* 0x0011680201007387 */ /* 0x000fe20000100800 */
[----:B------:R-:W-:-:S05]  /*c6f0*/  LEA R0, P4, R7, R15, 0x1 ;  /* 0x0000000f07007211 */ /* 0x000fca00078808ff */
[----:B------:R-:W-:Y:S04]  /*c700*/  STL [R1+0x11a4], R0 ;  /* 0x0011a40001007387 */ /* 0x000fe80000100800 */
[----:B------:R0:W-:Y:S04]  /*c710*/  STL [R1+0x1170], R3 ;  /* 0x0011700301007387 */ /* 0x0001e80000100800 */
[----:B0-----:R-:W4:Y:S01]  /*c720*/  LDL.LU R3, [R1+0x50] ;  /* 0x0000500001037983 */ /* 0x001f220000300800 */
[----:B------:R-:W-:Y:S02]  /*c730*/  LEA R2, P5, R4, R15, 0x1 ;  /* 0x0000000f04027211 */ /* 0x000fe400078a08ff */
[----:B------:R-:W-:-:S03]  /*c740*/  LEA.HI.X.SX32 R0, R18, R20, 0x1, P6 ;  /* 0x0000001412007211 */ /* 0x000fc600030f0eff */
[----:B------:R0:W-:Y:S04]  /*c750*/  STL [R1+0x11ac], R2 ;  /* 0x0011ac0201007387 */ /* 0x0001e80000100800 */
[----:B------:R1:W-:Y:S01]  /*c760*/  STL [R1+0x1178], R0 ;  /* 0x0011780001007387 */ /* 0x0003e20000100800 */
[----:B0-----:R-:W-:-:S05]  /*c770*/  LEA R2, P6, R10, R15, 0x1 ;  /* 0x0000000f0a027211 */ /* 0x001fca00078c08ff */
[----:B------:R0:W-:Y:S01]  /*c780*/  STL [R1+0x11b4], R2 ;  /* 0x0011b40201007387 */ /* 0x0001e20000100800 */
[----:B-1----:R-:W-:-:S03]  /*c790*/  LEA.HI.X.SX32 R0, R16, R20, 0x1, P0 ;  /* 0x0000001410007211 */ /* 0x002fc600000f0eff */
[----:B0-----:R-:W4:Y:S04]  /*c7a0*/  LDL.LU R2, [R1+0x4c] ;  /* 0x00004c0001027983 */ /* 0x001f280000300800 */
[----:B------:R0:W-:Y:S02]  /*c7b0*/  STL [R1+0x1180], R0 ;  /* 0x0011800001007387 */ /* 0x0001e40000100800 */
[----:B0-----:R-:W-:Y:S02]  /*c7c0*/  LEA.HI.X.SX32 R0, R14, R20, 0x1, P1 ;  /* 0x000000140e007211 */ /* 0x001fe400008f0eff */
[----:B--2---:R-:W-:-:S05]  /*c7d0*/  LEA R16, P0, R28, R15, 0x1 ;  /* 0x0000000f1c107211 */ /* 0x004fca00078008ff */
[----:B------:R-:W-:Y:S04]  /*c7e0*/  STL [R1+0x11bc], R16 ;  /* 0x0011bc1001007387 */ /* 0x000fe80000100800 */
[----:B------:R0:W-:Y:S04]  /*c7f0*/  STL [R1+0x1188], R0 ;  /* 0x0011880001007387 */ /* 0x0001e80000100800 */
[----:B0-----:R-:W2:Y:S01]  /*c800*/  LDL.LU R0, [R1+0x48] ;  /* 0x0000480001007983 */ /* 0x001ea20000300800 */
[----:B------:R-:W-:Y:S02]  /*c810*/  LEA R14, P1, R25, R15, 0x1 ;  /* 0x0000000f190e7211 */ /* 0x000fe400078208ff */
[----:B------:R-:W-:-:S03]  /*c820*/  LEA.HI.X.SX32 R11, R11, R20, 0x1, P2 ;  /* 0x000000140b0b7211 */ /* 0x000fc600010f0eff */
[----:B------:R3:W-:Y:S01]  /*c830*/  STL [R1+0x11c4], R14 ;  /* 0x0011c40e01007387 */ /* 0x0007e20000100800 */
[----:B------:R-:W-:-:S03]  /*c840*/  LEA.HI.X.SX32 R9, R9, R20, 0x1, P3 ;  /* 0x0000001409097211 */ /* 0x000fc600018f0eff */
[----:B------:R4:W-:Y:S01]  /*c850*/  STL [R1+0x1190], R11 ;  /* 0x0011900b01007387 */ /* 0x0009e20000100800 */
[----:B---3--:R-:W-:-:S05]  /*c860*/  LEA R14, P2, R12, R15, 0x1 ;  /* 0x0000000f0c0e7211 */ /* 0x008fca00078408ff */
[----:B------:R-:W-:Y:S04]  /*c870*/  STL [R1+0x11cc], R14 ;  /* 0x0011cc0e01007387 */ /* 0x000fe80000100800 */
[----:B------:R-:W3:Y:S04]  /*c880*/  LDL.LU R23, [R1+0x44] ;  /* 0x0000440001177983 */ /* 0x000ee80000300800 */
[----:B------:R0:W-:Y:S01]  /*c890*/  STL [R1+0x1198], R9 ;  /* 0x0011980901007387 */ /* 0x0001e20000100800 */
[----:B----4-:R-:W-:-:S05]  /*c8a0*/  LEA R11, P3, R6, R15, 0x1 ;  /* 0x0000000f060b7211 */ /* 0x010fca00078608ff */
[----:B------:R-:W-:Y:S01]  /*c8b0*/  STL [R1+0x11d4], R11 ;  /* 0x0011d40b01007387 */ /* 0x000fe20000100800 */
[----:B0-----:R-:W-:-:S03]  /*c8c0*/  LEA.HI.X.SX32 R9, R7, R20, 0x1, P4 ;  /* 0x0000001407097211 */ /* 0x001fc600020f0eff */
[----:B------:R-:W4:Y:S04]  /*c8d0*/  LDL.LU R22, [R1+0x40] ;  /* 0x0000400001167983 */ /* 0x000f280000300800 */
[----:B------:R-:W-:Y:S04]  /*c8e0*/  STL [R1+0x11a0], R9 ;  /* 0x0011a00901007387 */ /* 0x000fe80000100800 */
[----:B------:R-:W4:Y:S01]  /*c8f0*/  LDL.LU R21, [R1+0x3c] ;  /* 0x00003c0001157983 */ /* 0x000f220000300800 */
[----:B------:R-:W-:Y:S02]  /*c900*/  LEA.HI.X.SX32 R4, R4, R20, 0x1, P5 ;  /* 0x0000001404047211 */ /* 0x000fe400028f0eff */
[----:B------:R-:W-:-:S05]  /*c910*/  LEA R7, P4, R17, R15, 0x1 ;  /* 0x0000000f11077211 */ /* 0x000fca00078808ff */
[----:B------:R-:W-:Y:S04]  /*c920*/  STL [R1+0x11dc], R7 ;  /* 0x0011dc0701007387 */ /* 0x000fe80000100800 */
[----:B------:R-:W4:Y:S04]  /*c930*/  LDL.LU R18, [R1+0x38] ;  /* 0x0000380001127983 */ /* 0x000f280000300800 */
[----:B------:R0:W-:Y:S04]  /*c940*/  STL [R1+0x11a8], R4 ;  /* 0x0011a80401007387 */ /* 0x0001e80000100800 */
[----:B------:R-:W4:Y:S01]  /*c950*/  LDL.LU R16, [R1+0x34] ;  /* 0x0000340001107983 */ /* 0x000f220000300800 */
[----:B0-----:R-:W-:-:S02]  /*c960*/  LEA.HI.X.SX32 R4, R10, R20, 0x1, P6 ;  /* 0x000000140a047211 */ /* 0x001fc400030f0eff */
[----:B------:R-:W-:-:S05]  /*c970*/  LEA R7, P5, R13, R15, 0x1 ;  /* 0x0000000f0d077211 */ /* 0x000fca00078a08ff */
[----:B------:R0:W-:Y:S04]  /*c980*/  STL [R1+0x11e4], R7 ;  /* 0x0011e40701007387 */ /* 0x0001e80000100800 */
[----:B------:R-:W4:Y:S04]  /*c990*/  LDL.LU R14, [R1+0x30] ;  /* 0x00003000010e7983 */ /* 0x000f280000300800 */
[----:B------:R1:W-:Y:S04]  /*c9a0*/  STL [R1+0x11b0], R4 ;  /* 0x0011b00401007387 */ /* 0x0003e80000100800 */
[----:B------:R-:W4:Y:S01]  /*c9b0*/  LDL.LU R11, [R1+0x2c] ;  /* 0x00002c00010b7983 */ /* 0x000f220000300800 */
[----:B0-----:R-:W-:-:S02]  /*c9c0*/  LEA R7, P6, R8, R15, 0x1 ;  /* 0x0000000f08077211 */ /* 0x001fc400078c08ff */
[----:B-1----:R-:W-:-:S03]  /*c9d0*/  LEA.HI.X.SX32 R4, R28, R20, 0x1, P0 ;  /* 0x000000141c047211 */ /* 0x002fc600000f0eff */
[----:B------:R0:W-:Y:S04]  /*c9e0*/  STL [R1+0x11ec], R7 ;  /* 0x0011ec0701007387 */ /* 0x0001e80000100800 */
[----:B------:R-:W4:Y:S04]  /*c9f0*/  LDL.LU R9, [R1+0x28] ;  /* 0x0000280001097983 */ /* 0x000f280000300800 */
[----:B------:R1:W-:Y:S04]  /*ca00*/  STL [R1+0x11b8], R4 ;  /* 0x0011b80401007387 */ /* 0x0003e80000100800 */
[----:B------:R-:W4:Y:S01]  /*ca10*/  LDL.LU R28, [R1+0x24] ;  /* 0x00002400011c7983 */ /* 0x000f220000300800 */
[----:B0-----:R-:W-:-:S02]  /*ca20*/  LEA R7, P0, R5, R15, 0x1 ;  /* 0x0000000f05077211 */ /* 0x001fc400078008ff */
[----:B-1----:R-:W-:-:S03]  /*ca30*/  LEA.HI.X.SX32 R4, R25, R20, 0x1, P1 ;  /* 0x0000001419047211 */ /* 0x002fc600008f0eff */
        /* <DEDUP_REMOVED lines=8> */
[----:B------:R1:W-:Y:S01]  /*cac0*/  STL [R1+0x11c8], R4 ;  /* 0x0011c80401007387 */ /* 0x0003e20000100800 */
[----:B0-----:R-:W-:-:S03]  /*cad0*/  LEA.HI.X.SX32 R7, R6, R20, 0x1, P3 ;  /* 0x0000001406077211 */ /* 0x001fc600018f0eff */
[----:B-1----:R-:W4:Y:S01]  /*cae0*/  LDL.LU R4, [R1+0x10] ;  /* 0x0000100001047983 */ /* 0x002f220000300800 */
[----:B------:R-:W-:-:S05]  /*caf0*/  LEA R26, P2, R2, R15, 0x1 ;  /* 0x0000000f021a7211 */ /* 0x000fca00078408ff */
[----:B------:R-:W-:Y:S04]  /*cb00*/  STL [R1+0x1204], R26 ;  /* 0x0012041a01007387 */ /* 0x000fe80000100800 */
[----:B------:R-:W4:Y:S04]  /*cb10*/  LDL.LU R6, [R1+0xc] ;  /* 0x00000c0001067983 */ /* 0x000f280000300800 */
[----:B------:R0:W-:Y:S04]  /*cb20*/  STL [R1+0x11d0], R7 ;  /* 0x0011d00701007387 */ /* 0x0001e80000100800 */
[----:B0-----:R-:W4:Y:S01]  /*cb30*/  LDL.LU R7, [R1+0x8] ;  /* 0x0000080001077983 */ /* 0x001f220000300800 */
[----:B--2---:R-:W-:-:S05]  /*cb40*/  LEA R26, P3, R0, R15, 0x1 ;  /* 0x0000000f001a7211 */ /* 0x004fca00078608ff */
[----:B------:R0:W-:Y:S04]  /*cb50*/  STL [R1+0x120c], R26 ;  /* 0x00120c1a01007387 */ /* 0x0001e80000100800 */
[----:B0-----:R-:W2:Y:S01]  /*cb60*/  LDL.LU R26, [R1+0x4] ;  /* 0x00000400011a7983 */ /* 0x001ea20000300800 */
[-C--:B------:R-:W-:Y:S02]  /*cb70*/  LEA.HI.X.SX32 R17, R17, R20.reuse, 0x1, P4 ;  /* 0x0000001411117211 */ /* 0x080fe400020f0eff */
[----:B------:R-:W-:-:S03]  /*cb80*/  LEA.HI.X.SX32 R13, R13, R20, 0x1, P5 ;  /* 0x000000140d0d7211 */ /* 0x000fc600028f0eff */
[----:B------:R3:W-:Y:S01]  /*cb90*/  STL [R1+0x11d8], R17 ;  /* 0x0011d81101007387 */ /* 0x0007e20000100800 */
[----:B------:R-:W-:Y:S02]  /*cba0*/  LEA.HI.X.SX32 R8, R8, R20, 0x1, P6 ;  /* 0x0000001408087211 */ /* 0x000fe400030f0eff */
[----:B---3--:R-:W-:-:S05]  /*cbb0*/  LEA R17, P4, R23, R15, 0x1 ;  /* 0x0000000f17117211 */ /* 0x008fca00078808ff */
[----:B------:R0:W-:Y:S04]  /*cbc0*/  STL [R1+0x1214], R17 ;  /* 0x0012141101007387 */ /* 0x0001e80000100800 */
[----:B0-----:R-:W3:Y:S04]  /*cbd0*/  LDL.LU R17, [R1+0x13dc] ;  /* 0x0013dc0001117983 */ /* 0x001ee80000300800 */
[----:B------:R4:W-:Y:S02]  /*cbe0*/  STL [R1+0x11e0], R13 ;  /* 0x0011e00d01007387 */ /* 0x0009e40000100800 */
[----:B----4-:R-:W-:-:S05]  /*cbf0*/  LEA R13, P5, R22, R15, 0x1 ;  /* 0x0000000f160d7211 */ /* 0x010fca00078a08ff */
[----:B------:R0:W-:Y:S01]  /*cc00*/  STL [R1+0x121c], R13 ;  /* 0x00121c0d01007387 */ /* 0x0001e20000100800 */
[----:B------:R-:W-:-:S03]  /*cc10*/  LEA.HI.X.SX32 R5, R5, R20, 0x1, P0 ;  /* 0x0000001405057211 */ /* 0x000fc600000f0eff */
[----:B0-----:R-:W4:Y:S04]  /*cc20*/  LDL.LU R13, [R1+0x13d8] ;  /* 0x0013d800010d7983 */ /* 0x001f280000300800 */
[----:B------:R0:W-:Y:S02]  /*cc30*/  STL [R1+0x11e8], R8 ;  /* 0x0011e80801007387 */ /* 0x0001e40000100800 */
[----:B0-----:R-:W-:-:S05]  /*cc40*/  LEA R8, P6, R21, R15, 0x1 ;  /* 0x0000000f15087211 */ /* 0x001fca00078c08ff */
[----:B------:R0:W-:Y:S01]  /*cc50*/  STL [R1+0x1224], R8 ;  /* 0x0012240801007387 */ /* 0x0001e20000100800 */
[----:B------:R-:W-:-:S03]  /*cc60*/  LEA.HI.X.SX32 R3, R3, R20, 0x1, P1 ;  /* 0x0000001403037211 */ /* 0x000fc600008f0eff */
[----:B0-----:R-:W2:Y:S04]  /*cc70*/  LDL.LU R8, [R1+0x13d4] ;  /* 0x0013d40001087983 */ /* 0x001ea80000300800 */
        /* <DEDUP_REMOVED lines=14> */
[----:B0-----:R-:W3:Y:S04]  /*cd60*/  LDL.LU R2, [R1+0x13c8] ;  /* 0x0013c80001027983 */ /* 0x001ee80000300800 */
        /* <DEDUP_REMOVED lines=42> */
[----:B------:R0:W-:Y:S04]  /*d010*/  STL [R1+0x1284], R9 ;  /* 0x0012840901007387 */ /* 0x0001e80000100800 */
[----:B0-----:R-:W3:Y:S04]  /*d020*/  LDL.LU R9, [R1+0x13a4] ;  /* 0x0013a40001097983 */ /* 0x001ee80000300800 */
[----:B------:R2:W-:Y:S02]  /*d030*/  STL [R1+0x1250], R28 ;  /* 0x0012501c01007387 */ /* 0x0005e40000100800 */
[----:B--2---:R-:W-:-:S05]  /*d040*/  LEA R28, P5, R26, R15, 0x1 ;  /* 0x0000000f1a1c7211 */ /* 0x004fca00078a08ff */
[----:B------:R0:W-:Y:S04]  /*d050*/  STL [R1+0x128c], R28 ;  /* 0x00128c1c01007387 */ /* 0x0001e80000100800 */
[----:B0-----:R-:W2:Y:S01]  /*d060*/  LDL.LU R28, [R1+0x13a0] ;  /* 0x0013a000011c7983 */ /* 0x001ea20000300800 */
[----:B------:R-:W-:-:S05]  /*d070*/  LEA.HI.X.SX32 R25, R25, R20, 0x1, P6 ;  /* 0x0000001419197211 */ /* 0x000fca00030f0eff */
        /* <DEDUP_REMOVED lines=30> */
[----:B------:R2:W-:Y:S01]  /*d260*/  STL [R1+0x1288], R26 ;  /* 0x0012881a01007387 */ /* 0x0005e20000100800 */
[-C--:B------:R-:W-:Y:S02]  /*d270*/  LEA.HI.X.SX32 R28, R28, R20.reuse, 0x1, P6 ;  /* 0x000000141c1c7211 */ /* 0x080fe400030f0eff */
[----:B------:R-:W-:Y:S01]  /*d280*/  LEA.HI.X.SX32 R12, R12, R20, 0x1, P2 ;  /* 0x000000140c0c7211 */ /* 0x000fe200010f0eff */
[----:B------:R-:W-:Y:S02]  /*d290*/  IMAD R19, R19, c[0x0][0x190], RZ ;  /* 0x0000640013137a24 */ /* 0x000fe400078e02ff */
[----:B------:R-:W-:Y:S02]  /*d2a0*/  IMAD R29, R29, c[0x0][0x190], RZ ;  /* 0x000064001d1d7a24 */ /* 0x000fe400078e02ff */
[----:B------:R-:W-:Y:S02]  /*d2b0*/  IMAD R27, R27, c[0x0][0x190], RZ ;  /* 0x000064001b1b7a24 */ /* 0x000fe400078e02ff */
[----:B------:R-:W-:Y:S01]  /*d2c0*/  IMAD R24, R24, c[0x0][0x190], RZ ;  /* 0x0000640018187a24 */ /* 0x000fe200078e02ff */
[----:B--2---:R-:W-:-:S05]  /*d2d0*/  LEA R26, P5, R7, R15, 0x1 ;  /* 0x0000000f071a7211 */ /* 0x004fca00078a08ff */
[----:B------:R3:W-:Y:S04]  /*d2e0*/  STL [R1+0x12c4], R26 ;  /* 0x0012c41a01007387 */ /* 0x0007e80000100800 */
[----:B------:R0:W-:Y:S01]  /*d2f0*/  STL [R1+0x1290], R28 ;  /* 0x0012901c01007387 */ /* 0x0001e20000100800 */
[----:B---3--:R-:W-:Y:S02]  /*d300*/  LEA R26, P6, R9, R15, 0x1 ;  /* 0x0000000f091a7211 */ /* 0x008fe400078c08ff */
[----:B0-----:R-:W-:-:S03]  /*d310*/  LEA.HI.X.SX32 R28, R25, R20, 0x1, P0 ;  /* 0x00000014191c7211 */ /* 0x001fc600000f0eff */
[----:B------:R0:W-:Y:S01]  /*d320*/  STL [R1+0x12cc], R26 ;  /* 0x0012cc1a01007387 */ /* 0x0001e20000100800 */
[----:B------:R-:W-:Y:S02]  /*d330*/  LEA.HI.X.SX32 R25, R10, R20, 0x1, P1 ;  /* 0x000000140a197211 */ /* 0x000fe400008f0eff */
[-C--:B------:R-:W-:Y:S01]  /*d340*/  LEA R10, P1, R14, R15.reuse, 0x1 ;  /* 0x0000000f0e0a7211 */ /* 0x080fe200078208ff */
[----:B------:R-:W-:Y:S01]  /*d350*/  STL [R1+0x1298], R28 ;  /* 0x0012981c01007387 */ /* 0x000fe20000100800 */
[----:B0-----:R-:W-:-:S05]  /*d360*/  LEA R26, P0, R11, R15, 0x1 ;  /* 0x0000000f0b1a7211 */ /* 0x001fca00078008ff */
[----:B------:R-:W-:Y:S04]  /*d370*/  STL [R1+0x12d4], R26 ;  /* 0x0012d41a01007387 */ /* 0x000fe80000100800 */
[----:B------:R0:W-:Y:S04]  /*d380*/  STL [R1+0x12a0], R25 ;  /* 0x0012a01901007387 */ /* 0x0001e80000100800 */
[----:B------:R1:W-:Y:S04]  /*d390*/  STL [R1+0x12dc], R10 ;  /* 0x0012dc0a01007387 */ /* 0x0003e80000100800 */
[----:B------:R2:W-:Y:S01]  /*d3a0*/  STL [R1+0x12a8], R12 ;  /* 0x0012a80c01007387 */ /* 0x0005e20000100800 */
[----:B0-----:R-:W-:-:S02]  /*d3b0*/  LEA R25, P2, R16, R15, 0x1 ;  /* 0x0000000f10197211 */ /* 0x001fc400078408ff */
[-C--:B-1----:R-:W-:Y:S02]  /*d3c0*/  LEA.HI.X.SX32 R10, R4, R20.reuse, 0x1, P3 ;  /* 0x00000014040a7211 */ /* 0x082fe400018f0eff */
[-C--:B------:R-:W-:Y:S02]  /*d3d0*/  LEA.HI.X.SX32 R4, R6, R20.reuse, 0x1, P4 ;  /* 0x0000001406047211 */ /* 0x080fe400020f0eff */
[----:B--2---:R-:W-:Y:S01]  /*d3e0*/  LEA R12, P3, R18, R15, 0x1 ;  /* 0x0000000f120c7211 */ /* 0x004fe200078608ff */
[----:B------:R-:W-:Y:S01]  /*d3f0*/  STL [R1+0x12e4], R25 ;  /* 0x0012e41901007387 */ /* 0x000fe20000100800 */
[----:B------:R-:W-:-:S03]  /*d400*/  LEA.HI.X.SX32 R6, R7, R20, 0x1, P5 ;  /* 0x0000001407067211 */ /* 0x000fc600028f0eff */
[----:B------:R0:W-:Y:S04]  /*d410*/  STL [R1+0x12b0], R10 ;  /* 0x0012b00a01007387 */ /* 0x0001e80000100800 */
[----:B------:R-:W-:Y:S04]  /*d420*/  STL [R1+0x12ec], R12 ;  /* 0x0012ec0c01007387 */ /* 0x000fe80000100800 */
[----:B------:R1:W-:Y:S01]  /*d430*/  STL [R1+0x12b8], R4 ;  /* 0x0012b80401007387 */ /* 0x0003e20000100800 */
[----:B0-----:R-:W-:Y:S02]  /*d440*/  LEA R10, P4, R21, R15, 0x1 ;  /* 0x0000000f150a7211 */ /* 0x001fe400078808ff */
[----:B------:R-:W-:-:S03]  /*d450*/  LEA.HI.X.SX32 R7, R9, R20, 0x1, P6 ;  /* 0x0000001409077211 */ /* 0x000fc600030f0eff */
[----:B------:R-:W-:Y:S01]  /*d460*/  STL [R1+0x12f4], R10 ;  /* 0x0012f40a01007387 */ /* 0x000fe20000100800 */
[----:B-1----:R-:W-:-:S03]  /*d470*/  LEA R4, P5, R22, R15, 0x1 ;  /* 0x0000000f16047211 */ /* 0x002fc600078a08ff */
[----:B------:R0:W-:Y:S04]  /*d480*/  STL [R1+0x12c0], R6 ;  /* 0x0012c00601007387 */ /* 0x0001e80000100800 */
[----:B------:R1:W-:Y:S01]  /*d490*/  STL [R1+0x12fc], R4 ;  /* 0x0012fc0401007387 */ /* 0x0003e20000100800 */
[----:B0-----:R-:W-:-:S03]  /*d4a0*/  LEA R6, P6, R23, R15, 0x1 ;  /* 0x0000000f17067211 */ /* 0x001fc600078c08ff */
[----:B------:R0:W-:Y:S01]  /*d4b0*/  STL [R1+0x12c8], R7 ;  /* 0x0012c80701007387 */ /* 0x0001e20000100800 */
[----:B-1----:R-:W-:-:S03]  /*d4c0*/  LEA.HI.X.SX32 R4, R11, R20, 0x1, P0 ;  /* 0x000000140b047211 */ /* 0x002fc600000f0eff */
[----:B------:R-:W2:Y:S04]  /*d4d0*/  LDL R26, [R1+0x1370] ;  /* 0x00137000011a7983 */ /* 0x000ea80000100800 */
[----:B------:R-:W-:Y:S01]  /*d4e0*/  STL [R1+0x1304], R6 ;  /* 0x0013040601007387 */ /* 0x000fe20000100800 */
[----:B0-----:R-:W-:-:S03]  /*d4f0*/  LEA R7, P0, R0, R15, 0x1 ;  /* 0x0000000f00077211 */ /* 0x001fc600078008ff */
[----:B------:R0:W-:Y:S04]  /*d500*/  STL [R1+0x12d0], R4 ;  /* 0x0012d00401007387 */ /* 0x0001e80000100800 */
[----:B------:R1:W-:Y:S01]  /*d510*/  STL [R1+0x130c], R7 ;  /* 0x00130c0701007387 */ /* 0x0003e20000100800 */
[-C--:B0-----:R-:W-:Y:S02]  /*d520*/  LEA.HI.X.SX32 R4, R14, R20.reuse, 0x1, P1 ;  /* 0x000000140e047211 */ /* 0x081fe400008f0eff */
[-C--:B------:R-:W-:Y:S02]  /*d530*/  LEA R6, P1, R2, R15.reuse, 0x1 ;  /* 0x0000000f02067211 */ /* 0x080fe400078208ff */
[----:B-1----:R-:W-:Y:S01]  /*d540*/  LEA.HI.X.SX32 R7, R16, R20, 0x1, P2 ;  /* 0x0000001410077211 */ /* 0x002fe200010f0eff */
[----:B------:R0:W-:Y:S04]  /*d550*/  STL [R1+0x12d8], R4 ;  /* 0x0012d80401007387 */ /* 0x0001e80000100800 */
[----:B------:R1:W-:Y:S01]  /*d560*/  STL [R1+0x1314], R6 ;  /* 0x0013140601007387 */ /* 0x0003e20000100800 */
[----:B0-----:R-:W-:-:S03]  /*d570*/  LEA R4, P2, R3, R15, 0x1 ;  /* 0x0000000f03047211 */ /* 0x001fc600078408ff */
[----:B------:R0:W-:Y:S01]  /*d580*/  STL [R1+0x12e0], R7 ;  /* 0x0012e00701007387 */ /* 0x0001e20000100800 */
[----:B-1----:R-:W-:-:S03]  /*d590*/  LEA.HI.X.SX32 R6, R18, R20, 0x1, P3 ;  /* 0x0000001412067211 */ /* 0x002fc600018f0eff */
[----:B------:R1:W-:Y:S04]  /*d5a0*/  STL [R1+0x131c], R4 ;  /* 0x00131c0401007387 */ /* 0x0003e80000100800 */
[----:B------:R3:W-:Y:S01]  /*d5b0*/  STL [R1+0x12e8], R6 ;  /* 0x0012e80601007387 */ /* 0x0007e20000100800 */
[----:B0-----:R-:W-:Y:S02]  /*d5c0*/  LEA R7, P3, R5, R15, 0x1 ;  /* 0x0000000f05077211 */ /* 0x001fe400078608ff */
[----:B-1----:R-:W-:-:S03]  /*d5d0*/  LEA.HI.X.SX32 R4, R21, R20, 0x1, P4 ;  /* 0x0000001415047211 */ /* 0x002fc600020f0eff */
[----:B------:R0:W-:Y:S01]  /*d5e0*/  STL [R1+0x1324], R7 ;  /* 0x0013240701007387 */ /* 0x0001e20000100800 */
[----:B---3--:R-:W-:-:S03]  /*d5f0*/  LEA R6, P4, R8, R15, 0x1 ;  /* 0x0000000f08067211 */ /* 0x008fc600078808ff */
[----:B------:R4:W-:Y:S04]  /*d600*/  STL [R1+0x12f0], R4 ;  /* 0x0012f00401007387 */ /* 0x0009e80000100800 */
[----:B------:R1:W-:Y:S01]  /*d610*/  STL [R1+0x1328], R6 ;  /* 0x0013280601007387 */ /* 0x0003e20000100800 */
[----:B0-----:R-:W-:Y:S02]  /*d620*/  LEA.HI.X.SX32 R7, R22, R20, 0x1, P5 ;  /* 0x0000001416077211 */ /* 0x001fe400028f0eff */
[----:B----4-:R-:W-:-:S03]  /*d630*/  LEA R4, P5, R13, R15, 0x1 ;  /* 0x0000000f0d047211 */ /* 0x010fc600078a08ff */
[----:B------:R0:W-:Y:S01]  /*d640*/  STL [R1+0x12f8], R7 ;  /* 0x0012f80701007387 */ /* 0x0001e20000100800 */
[----:B-1----:R-:W-:-:S03]  /*d650*/  LEA.HI.X.SX32 R6, R23, R20, 0x1, P6 ;  /* 0x0000001417067211 */ /* 0x002fc600030f0eff */
[----:B------:R1:W-:Y:S04]  /*d660*/  STL [R1+0x132c], R4 ;  /* 0x00132c0401007387 */ /* 0x0003e80000100800 */
[----:B------:R3:W-:Y:S01]  /*d670*/  STL [R1+0x1300], R6 ;  /* 0x0013000601007387 */ /* 0x0007e20000100800 */
[-C--:B0-----:R-:W-:Y:S02]  /*d680*/  LEA R7, P6, R17, R15.reuse, 0x1 ;  /* 0x0000000f11077211 */ /* 0x081fe400078c08ff */
[-C--:B-1----:R-:W-:Y:S02]  /*d690*/  LEA.HI.X.SX32 R4, R0, R20.reuse, 0x1, P0 ;  /* 0x0000001400047211 */ /* 0x082fe400000f0eff */
[-C--:B------:R-:W-:Y:S02]  /*d6a0*/  LEA.HI.X.SX32 R0, R2, R20.reuse, 0x1, P1 ;  /* 0x0000001402007211 */ /* 0x080fe400008f0eff */
[----:B---3--:R-:W-:Y:S01]  /*d6b0*/  LEA R6, P0, R19, R15, 0x1 ;  /* 0x0000000f13067211 */ /* 0x008fe200078008ff */
        /* <DEDUP_REMOVED lines=14> */
[----:B------:R1:W-:Y:S04]  /*d7a0*/  STL [R1+0xf64], R2 ;  /* 0x000f640201007387 */ /* 0x0003e80000100800 */
[----:B------:R3:W-:Y:S01]  /*d7b0*/  STL [R1+0xf4c], R0 ;  /* 0x000f4c0001007387 */ /* 0x0007e20000100800 */
[-C--:B0-----:R-:W-:Y:S02]  /*d7c0*/  LEA.HI.X.SX32 R3, R13, R20.reuse, 0x1, P5 ;  /* 0x000000140d037211 */ /* 0x081fe400028f0eff */
[----:B-1----:R-:W-:-:S03]  /*d7d0*/  LEA.HI.X.SX32 R2, R17, R20, 0x1, P6 ;  /* 0x0000001411027211 */ /* 0x002fc600030f0eff */
[----:B------:R0:W-:Y:S01]  /*d7e0*/  STL [R1+0xf50], R3 ;  /* 0x000f500301007387 */ /* 0x0001e20000100800 */
[----:B---3--:R-:W-:-:S03]  /*d7f0*/  LEA.HI.X.SX32 R0, R19, R20, 0x1, P0 ;  /* 0x0000001413007211 */ /* 0x008fc600000f0eff */
[----:B------:R1:W-:Y:S04]  /*d800*/  STL [R1+0xf54], R2 ;  /* 0x000f540201007387 */ /* 0x0003e80000100800 */
[----:B------:R3:W-:Y:S01]  /*d810*/  STL [R1+0xf58], R0 ;  /* 0x000f580001007387 */ /* 0x0007e20000100800 */
[-C--:B0-----:R-:W-:Y:S02]  /*d820*/  LEA.HI.X.SX32 R3, R29, R20.reuse, 0x1, P1 ;  /* 0x000000141d037211 */ /* 0x081fe400008f0eff */
[----:B-1----:R-:W-:-:S03]  /*d830*/  LEA.HI.X.SX32 R2, R27, R20, 0x1, P2 ;  /* 0x000000141b027211 */ /* 0x002fc600010f0eff */
[----:B------:R-:W-:Y:S01]  /*d840*/  STL [R1+0xf5c], R3 ;  /* 0x000f5c0301007387 */ /* 0x000fe20000100800 */
[----:B---3--:R-:W-:-:S03]  /*d850*/  LEA.HI.X.SX32 R0, R24, R20, 0x1, P3 ;  /* 0x0000001418007211 */ /* 0x008fc600018f0eff */
[----:B------:R-:W-:Y:S04]  /*d860*/  STL [R1+0xf60], R2 ;  /* 0x000f600201007387 */ /* 0x000fe80000100800 */
[----:B------:R0:W-:Y:S04]  /*d870*/  STL [R1+0xd50], R0 ;  /* 0x000d500001007387 */ /* 0x0001e80000100800 */
[----:B------:R-:W-:Y:S04]  /*d880*/  STL [R1+0xd4c], RZ ;  /* 0x000d4cff01007387 */ /* 0x000fe80000100800 */
        /* <DEDUP_REMOVED lines=457> */
[----:B------:R-:W-:Y:S01]  /*f520*/  STL [R1+0x124], RZ ;  /* 0x000124ff01007387 */ /* 0x000fe20000100800 */
[----:B------:R-:W-:-:S03]  /*f530*/  IMAD.MOV.U32 R4, RZ, RZ, c[0x0][0x188] ;  /* 0x00006200ff047624 */ /* 0x000fc600078e00ff */
[----:B------:R-:W-:Y:S04]  /*f540*/  STL [R1+0x128], RZ ;  /* 0x000128ff01007387 */ /* 0x000fe80000100800 */
[----:B------:R-:W-:Y:S04]  /*f550*/  STL [R1+0x12c], RZ ;  /* 0x00012cff01007387 */ /* 0x000fe80000100800 */
[----:B------:R-:W-:Y:S04]  /*f560*/  STL [R1+0x150], RZ ;  /* 0x000150ff01007387 */ /* 0x000fe80000100800 */
[----:B------:R-:W-:Y:S01]  /*f570*/  STL [R1+0x154], RZ ;  /* 0x000154ff01007387 */ /* 0x000fe20000100800 */
[----:B------:R-:W-:-:S03]  /*f580*/  IMAD R29, R4, 0x3f, RZ ;  /* 0x0000003f041d7824 */ /* 0x000fc600078e02ff */
[----:B------:R-:W-:Y:S01]  /*f590*/  STL [R1+0x158], RZ ;  /* 0x000158ff01007387 */ /* 0x000fe20000100800 */
[----:B------:R-:W-:-:S03]  /*f5a0*/  IMAD R25, R4, 0x3b, RZ ;  /* 0x0000003b04197824 */ /* 0x000fc600078e02ff */
[----:B------:R-:W-:Y:S04]  /*f5b0*/  STL [R1+0x15c], RZ ;  /* 0x00015cff01007387 */ /* 0x000fe80000100800 */
[----:B------:R-:W-:Y:S04]  /*f5c0*/  STL [R1+0x170], RZ ;  /* 0x000170ff01007387 */ /* 0x000fe80000100800 */
[----:B------:R-:W-:Y:S04]  /*f5d0*/  STL [R1+0x174], RZ ;  /* 0x000174ff01007387 */ /* 0x000fe80000100800 */
[----:B------:R-:W-:Y:S04]  /*f5e0*/  STL [R1+0x178], RZ ;  /* 0x000178ff01007387 */ /* 0x000fe80000100800 */
[----:B------:R-:W-:Y:S04]  /*f5f0*/  STL [R1+0x17c], RZ ;  /* 0x00017cff01007387 */ /* 0x000fe80000100800 */
[----:B------:R-:W-:Y:S04]  /*f600*/  STL [R1+0x190], RZ ;  /* 0x000190ff01007387 */ /* 0x000fe80000100800 */
[----:B------:R-:W-:Y:S04]  /*f610*/  STL [R1+0x194], RZ ;  /* 0x000194ff01007387 */ /* 0x000fe80000100800 */
[----:B------:R-:W-:Y:S04]  /*f620*/  STL [R1+0x1380], R29 ;  /* 0x0013801d01007387 */ /* 0x000fe80000100800 */
[----:B------:R1:W-:Y:S04]  /*f630*/  STL [R1+0x1384], R25 ;  /* 0x0013841901007387 */ /* 0x0003e80000100800 */
[----:B0-----:R-:W3:Y:S01]  /*f640*/  LDL.LU R0, [R1+0x220] ;  /* 0x0002200001007983 */ /* 0x001ee20000300800 */
[----:B--2---:R-:W-:-:S02]  /*f650*/  ISETP.GE.AND P1, PT, R26, RZ, PT ;  /* 0x000000ff1a00720c */ /* 0x004fc40003f26270 */
[----:B------:R-:W-:Y:S01]  /*f660*/  ISETP.NE.AND P0, PT, RZ, c[0x0][0x178], PT ;  /* 0x00005e00ff007a0c */ /* 0x000fe20003f05270 */
[----:B------:R-:W0:Y:S04]  /*f670*/  S2R R28, SR_TID.X ;  /* 0x00000000001c7919 */ /* 0x000e280000002100 */
[----:B-1----:R-:W1:Y:S06]  /*f680*/  S2R R25, SR_TID.X ;  /* 0x0000000000197919 */ /* 0x002e6c0000002100 */
[----:B---3--:R-:W-:-:S02]  /*f690*/  @!P1 IMAD.MOV R0, RZ, RZ, -R0 ;  /* 0x000000ffff009224 */ /* 0x008fc400078e0a00 */
[----:B------:R-:W-:-:S05]  /*f6a0*/  @!P0 LOP3.LUT R0, RZ, c[0x0][0x178], RZ, 0x33, !PT ;  /* 0x00005e00ff008a12 */ /* 0x000fca00078e33ff */
[----:B------:R-:W-:Y:S02]  /*f6b0*/  IMAD R3, R0, c[0x0][0x184], RZ ;  /* 0x0000610000037a24 */ /* 0x000fe400078e02ff */
[----:B------:R-:W2:Y:S01]  /*f6c0*/  LDL.LU R0, [R1+0x224] ;  /* 0x0002240001007983 */ /* 0x000ea20000300800 */
[----:B-1----:R-:W-:Y:S01]  /*f6d0*/  LOP3.LUT R25, R25, 0xff, RZ, 0xc0, !PT ;  /* 0x000000ff19197812 */ /* 0x002fe200078ec0ff */
[----:B------:R-:W-:-:S04]  /*f6e0*/  IMAD.SHL.U32 R5, R4, 0x40, RZ ;  /* 0x0000004004057824 */ /* 0x000fc800078e00ff */
[----:B------:R-:W-:Y:S01]  /*f6f0*/  IMAD.SHL.U32 R25, R25, 0x2, RZ ;  /* 0x0000000219197824 */ /* 0x000fe200078e00ff */
[----:B------:R-:W-:Y:S01]  /*f700*/  SHF.R.S32.HI R2, RZ, 0x1f, R5 ;  /* 0x0000001fff027819 */ /* 0x000fe20000011405 */
[C---:B------:R-:W-:Y:S02]  /*f710*/  IMAD R29, R4.reuse, 0x72, RZ ;  /* 0x00000072041d7824 */ /* 0x040fe400078e02ff */
[C---:B------:R-:W-:Y:S01]  /*f720*/  IMAD R22, R4.reuse, 0x37, RZ ;  /* 0x0000003704167824 */ /* 0x040fe200078e02ff */
[----:B------:R-:W-:Y:S01]  /*f730*/  SHF.L.U64.HI R2, R5, 0x1, R2 ;  /* 0x0000000105027819 */ /* 0x000fe20000010202 */
[C---:B------:R-:W-:Y:S02]  /*f740*/  IMAD R19, R4.reuse, 0x33, RZ ;  /* 0x0000003304137824 */ /* 0x040fe400078e02ff */
[C---:B------:R-:W-:Y:S02]  /*f750*/  IMAD R27, R4.reuse, 0x62, RZ ;  /* 0x00000062041b7824 */ /* 0x040fe400078e02ff */
[----:B------:R-:W-:-:S02]  /*f760*/  IMAD R16, R4, 0x2f, RZ ;  /* 0x0000002f04107824 */ /* 0x000fc400078e02ff */
[C---:B------:R-:W-:Y:S02]  /*f770*/  IMAD R26, R4.reuse, 0x5e, RZ ;  /* 0x0000005e041a7824 */ /* 0x040fe400078e02ff */
[C---:B------:R-:W-:Y:S02]  /*f780*/  IMAD R24, R4.reuse, 0x5a, RZ ;  /* 0x0000005a04187824 */ /* 0x040fe400078e02ff */
[C---:B------:R-:W-:Y:S02]  /*f790*/  IMAD R13, R4.reuse, 0x2b, RZ ;  /* 0x0000002b040d7824 */ /* 0x040fe400078e02ff */
        /* <DEDUP_REMOVED lines=15> */
[----:B------:R-:W-:Y:S01]  /*f890*/  IMAD R4, R4, 0x7a, RZ ;  /* 0x0000007a04047824 */ /* 0x000fe200078e02ff */
[----:B--2---:R-:W-:-:S05]  /*f8a0*/  SHF.R.S32.HI R0, RZ, 0x6, R0 ;  /* 0x00000006ff007819 */ /* 0x004fca0000011400 */
[----:B------:R0:W-:Y:S02]  /*f8b0*/  STL [R1+0x134c], R0 ;  /* 0x00134c0001007387 */ /* 0x0001e40000100800 */
[----:B0-----:R-:W-:-:S04]  /*f8c0*/  LOP3.LUT R0, R28, 0xc0, RZ, 0xc0, !PT ;  /* 0x000000c01c007812 */ /* 0x001fc800078ec0ff */
[----:B------:R-:W-:-:S04]  /*f8d0*/  SHF.R.U32.HI R0, RZ, 0x2, R0 ;  /* 0x00000002ff007819 */ /* 0x000fc80000011600 */
[----:B------:R-:W-:Y:S01]  /*f8e0*/  LOP3.LUT R0, R25, R0, RZ, 0x3c, !PT ;  /* 0x0000000019007212 */ /* 0x000fe200078e3cff */
[----:B------:R-:W-:Y:S01]  /*f8f0*/  IMAD.MOV.U32 R25, RZ, RZ, c[0x0][0x188] ;  /* 0x00006200ff197624 */ /* 0x000fe200078e00ff */
[----:B------:R-:W-:-:S03]  /*f900*/  LEA R28, P0, R3, c[0x0][0x160], 0x1 ;  /* 0x00005800031c7a11 */ /* 0x000fc600078008ff */
[----:B------:R-:W-:Y:S01]  /*f910*/  IMAD R25, R25, 0x7e, RZ ;  /* 0x0000007e19197824 */ /* 0x000fe200078e02ff */
[----:B------:R-:W-:Y:S02]  /*f920*/  LEA.HI.X.SX32 R3, R3, c[0x0][0x164], 0x1, P0 ;  /* 0x0000590003037a11 */ /* 0x000fe400000f0eff */
[-C--:B------:R-:W-:Y:S02]  /*f930*/  IADD3 R4, P5, R4, R28.reuse, RZ ;  /* 0x0000001c04047210 */ /* 0x080fe40007fbe0ff */
[-C--:B------:R-:W-:Y:S01]  /*f940*/  IADD3 R25, P0, R25, R28.reuse, RZ ;  /* 0x0000001c19197210 */ /* 0x080fe20007f1e0ff */
[----:B------:R-:W-:Y:S01]  /*f950*/  STL [R1+0xd44], R28 ;  /* 0x000d441c01007387 */ /* 0x000fe20000100800 */
[-C--:B------:R-:W-:Y:S02]  /*f960*/  IADD3 R5, P1, R5, R28.reuse, RZ ;  /* 0x0000001c05057210 */ /* 0x080fe40007f3e0ff */
[----:B------:R-:W-:Y:S01]  /*f970*/  IADD3 R29, P2, R29, R28, RZ ;  /* 0x0000001c1d1d7210 */ /* 0x000fe20007f5e0ff */
[----:B------:R0:W-:Y:S04]  /*f980*/  STL [R1+0xd58], R25 ;  /* 0x000d581901007387 */ /* 0x0001e80000100800 */
[----:B0-----:R-:W2:Y:S04]  /*f990*/  LDL.LU R25, [R1+0x1384] ;  /* 0x0013840001197983 */ /* 0x001ea80000300800 */
[----:B------:R-:W-:Y:S04]  /*f9a0*/  STL [R1+0xd68], R4 ;  /* 0x000d680401007387 */ /* 0x000fe80000100800 */
[----:B------:R-:W-:Y:S04]  /*f9b0*/  STL [R1+0xd78], R5 ;  /* 0x000d780501007387 */ /* 0x000fe80000100800 */
[----:B------:R-:W-:Y:S04]  /*f9c0*/  STL [R1+0xd40], R3 ;  /* 0x000d400301007387 */ /* 0x000fe80000100800 */
[----:B------:R0:W-:Y:S04]  /*f9d0*/  STL [R1+0xd88], R29 ;  /* 0x000d881d01007387 */ /* 0x0001e80000100800 */
[----:B0-----:R-:W3:Y:S01]  /*f9e0*/  LDL.LU R29, [R1+0x1380] ;  /* 0x00138000011d7983 */ /* 0x001ee20000300800 */
[----:B------:R-:W-:-:S04]  /*f9f0*/  IMAD.MOV.U32 R4, RZ, RZ, c[0x0][0x188] ;  /* 0x00006200ff047624 */ /* 0x000fc800078e00ff */
[C---:B------:R-:W-:Y:S02]  /*fa00*/  IMAD R5, R4.reuse, 0x6a, RZ ;  /* 0x0000006a04057824 */ /* 0x040fe400078e02ff */
[----:B------:R-:W-:-:S05]  /*fa10*/  IMAD R4, R4, 0x6e, RZ ;  /* 0x0000006e04047824 */ /* 0x000fca00078e02ff */
[-C--:B------:R-:W-:Y:S02]  /*fa20*/  IADD3 R4, P3, R4, R28.reuse, RZ ;  /* 0x0000001c04047210 */ /* 0x080fe40007f7e0ff */
[----:B------:R-:W-:-:S03]  /*fa30*/  IADD3 R5, P4, R5, R28, RZ ;  /* 0x0000001c05057210 */ /* 0x000fc60007f9e0ff */
[----:B------:R0:W-:Y:S04]  /*fa40*/  STL [R1+0xd98], R4 ;  /* 0x000d980401007387 */ /* 0x0001e80000100800 */
[----:B------:R1:W-:Y:S01]  /*fa50*/  STL [R1+0xda8], R5 ;  /* 0x000da80501007387 */ /* 0x0003e20000100800 */
[----:B0-----:R-:W-:-:S04]  /*fa60*/  IMAD.MOV.U32 R4, RZ, RZ, c[0x0][0x188] ;  /* 0x00006200ff047624 */ /* 0x001fc800078e00ff */
[C---:B-1----:R-:W-:Y:S02]  /*fa70*/  IMAD R5, R4.reuse, 0x3d, RZ ;  /* 0x0000003d04057824 */ /* 0x042fe400078e02ff */
[----:B------:R-:W-:-:S05]  /*fa80*/  IMAD R4, R4, 0x66, RZ ;  /* 0x0000006604047824 */ /* 0x000fca00078e02ff */
[----:B------:R-:W-:Y:S02]  /*fa90*/  IADD3 R4, P6, R4, R28, RZ ;  /* 0x0000001c04047210 */ /* 0x000fe40007fde0ff */
[----:B------:R-:W-:-:S03]  /*faa0*/  LEA.HI.X.SX32 R5, R5, R3, 0x1, P5 ;  /* 0x0000000305057211 */ /* 0x000fc600028f0eff */
[----:B------:R0:W-:Y:S01]  /*fab0*/  STL [R1+0xdb8], R4 ;  /* 0x000db80401007387 */ /* 0x0001e20000100800 */
[-C--:B------:R-:W-:Y:S01]  /*fac0*/  IADD3 R26, P5, R26, R28.reuse, RZ ;  /* 0x0000001c1a1a7210 */ /* 0x080fe20007fbe0ff */
[----:B0-----:R-:W-:Y:S01]  /*fad0*/  IMAD.MOV.U32 R4, RZ, RZ, c[0x0][0x188] ;  /* 0x00006200ff047624 */ /* 0x001fe200078e00ff */
[-C--:B------:R-:W-:Y:S02]  /*fae0*/  LEA.HI.X.SX32 R22, R22, R3.reuse, 0x1, P3 ;  /* 0x0000000316167211 */ /* 0x080fe400018f0eff */
[-C--:B------:R-:W-:Y:S02]  /*faf0*/  IADD3 R21, P3, R21, R28.reuse, RZ ;  /* 0x0000001c15157210 */ /* 0x080fe40007f7e0ff */
[-C--:B------:R-:W-:Y:S02]  /*fb00*/  LEA.HI.X.SX32 R19, R19, R3.reuse, 0x1, P6 ;  /* 0x0000000313137211 */ /* 0x080fe400030f0eff */
[----:B------:R-:W-:Y:S02]  /*fb10*/  IADD3 R18, P6, R18, R28, RZ ;  /* 0x0000001c12127210 */ /* 0x000fe40007fde0ff */
[----:B------:R-:W-:-:S02]  /*fb20*/  LEA.HI.X.SX32 R16, R16, R3, 0x1, P5 ;  /* 0x0000000310107211 */ /* 0x000fc400028f0eff */
[-C--:B------:R-:W-:Y:S02]  /*fb30*/  IADD3 R15, P5, R15, R28.reuse, RZ ;  /* 0x0000001c0f0f7210 */ /* 0x080fe40007fbe0ff */
[-C--:B--2---:R-:W-:Y:S02]  /*fb40*/  LEA.HI.X.SX32 R25, R25, R3.reuse, 0x1, P1 ;  /* 0x0000000319197211 */ /* 0x084fe400008f0eff */
[-C--:B------:R-:W-:Y:S02]  /*fb50*/  IADD3 R24, P1, R24, R28.reuse, RZ ;  /* 0x0000001c18187210 */ /* 0x080fe40007f3e0ff */
[----:B---3--:R-:W-:Y:S02]  /*fb60*/  LEA.HI.X.SX32 R29, R29, R3, 0x1, P0 ;  /* 0x000000031d1d7211 */ /* 0x008fe400000f0eff */
[----:B------:R-:W-:-:S03]  /*fb70*/  IADD3 R27, P0, R27, R28, RZ ;  /* 0x0000001c1b1b7210 */ /* 0x000fc60007f1e0ff */
[----:B------:R-:W-:Y:S04]  /*fb80*/  STL [R1+0xd54], R29 ;  /* 0x000d541d01007387 */ /* 0x000fe80000100800 */
[----:B------:R-:W-:Y:S04]  /*fb90*/  STL [R1+0xdc8], R27 ;  /* 0x000dc81b01007387 */ /* 0x000fe80000100800 */
[----:B------:R0:W-:Y:S02]  /*fba0*/  STL [R1+0xd64], R5 ;  /* 0x000d640501007387 */ /* 0x0001e40000100800 */
[----:B0-----:R-:W-:-:S02]  /*fbb0*/  IMAD R5, R4, 0x39, RZ ;  /* 0x0000003904057824 */ /* 0x001fc400078e02ff */
[----:B------:R-:W-:Y:S03]  /*fbc0*/  STL [R1+0xdd8], R26 ;  /* 0x000dd81a01007387 */ /* 0x000fe60000100800 */
[----:B------:R-:W-:Y:S01]  /*fbd0*/  LEA.HI.X.SX32 R5, R5, R3, 0x1, P2 ;  /* 0x0000000305057211 */ /* 0x000fe200010f0eff */
[----:B------:R-:W-:Y:S04]  /*fbe0*/  STL [R1+0xd74], R25 ;  /* 0x000d741901007387 */ /* 0x000fe80000100800 */
[----:B------:R-:W-:Y:S01]  /*fbf0*/  STL [R1+0xde8], R24 ;  /* 0x000de81801007387 */ /* 0x000fe20000100800 */
[----:B------:R-:W-:-:S03]  /*fc00*/  IADD3 R23, P2, R23, R28, RZ ;  /* 0x0000001c17177210 */ /* 0x000fc60007f5e0ff */
[----:B------:R0:W-:Y:S02]  /*fc10*/  STL [R1+0xd84], R5 ;  /* 0x000d840501007387 */ /* 0x0001e40000100800 */
[----:B0-----:R-:W-:Y:S02]  /*fc20*/  IMAD R5, R4, 0x35, RZ ;  /* 0x0000003504057824 */ /* 0x001fe400078e02ff */
        /* <DEDUP_REMOVED lines=19> */
[----:B------:R0:W-:Y:S01]  /*fd60*/  STL [R1+0xde4], R5 ;  /* 0x000de40501007387 */ /* 0x0001e20000100800 */
[-C--:B------:R-:W-:Y:S02]  /*fd70*/  LEA.HI.X.SX32 R13, R13, R3.reuse, 0x1, P2 ;  /* 0x000000030d0d7211 */ /* 0x080fe400010f0eff */
[-C--:B------:R-:W-:Y:S01]  /*fd80*/  IADD3 R12, P2, R12, R28.reuse, RZ ;  /* 0x0000001c0c0c7210 */ /* 0x080fe20007f5e0ff */
[----:B0-----:R-:W-:Y:S01]  /*fd90*/  IMAD R5, R4, 0x29, RZ ;  /* 0x0000002904057824 */ /* 0x001fe200078e02ff */
[----:B------:R-:W-:Y:S04]  /*fda0*/  STL [R1+0xd60], R14 ;  /* 0x000d600e01007387 */ /* 0x000fe80000100800 */
        /* <DEDUP_REMOVED lines=9> */
[-C--:B------:R-:W-:Y:S02]  /*fe40*/  LEA.HI.X.SX32 R5, R5, R3.reuse, 0x1, P6 ;  /* 0x0000000305057211 */ /* 0x080fe400030f0eff */
[----:B------:R-:W-:Y:S01]  /*fe50*/  IADD3 R6, P6, R6, R28, RZ ;  /* 0x0000001c06067210 */ /* 0x000fe20007fde0ff */
[----:B------:R-:W-:Y:S01]  /*fe60*/  STL [R1+0xe14], R10 ;  /* 0x000e140a01007387 */ /* 0x000fe20000100800 */
[----:B------:R-:W-:-:S03]  /*fe70*/  LEA.HI.X.SX32 R7, R7, R3, 0x1, P0 ;  /* 0x0000000307077211 */ /* 0x000fc600000f0eff */
[----:B------:R-:W-:Y:S04]  /*fe80*/  STL [R1+0xdc0], R9 ;  /* 0x000dc00901007387 */ /* 0x000fe80000100800 */
[----:B------:R0:W-:Y:S04]  /*fe90*/  STL [R1+0xe24], R5 ;  /* 0x000e240501007387 */ /* 0x0001e80000100800 */
[----:B------:R1:W-:Y:S01]  /*fea0*/  STL [R1+0xde0], R6 ;  /* 0x000de00601007387 */ /* 0x0003e20000100800 */
[C---:B0-----:R-:W-:Y:S02]  /*feb0*/  IMAD R5, R4.reuse, 0x21, RZ ;  /* 0x0000002104057824 */ /* 0x041fe400078e02ff */
[----:B-1----:R-:W-:Y:S01]  /*fec0*/  IMAD R6, R4, 0x3e, RZ ;  /* 0x0000003e04067824 */ /* 0x002fe200078e02ff */
[----:B------:R0:W-:Y:S02]  /*fed0*/  STL [R1+0xe34], R7 ;  /* 0x000e340701007387 */ /* 0x0001e40000100800 */
[----:B------:R-:W-:-:S02]  /*fee0*/  LEA.HI.X.SX32 R5, R5, R3, 0x1, P5 ;  /* 0x0000000305057211 */ /* 0x000fc400028f0eff */
[-C--:B------:R-:W-:Y:S02]  /*fef0*/  IADD3 R8, P5, R8, R28.reuse, RZ ;  /* 0x0000001c08087210 */ /* 0x080fe40007fbe0ff */
[----:B0-----:R-:W-:-:S05]  /*ff00*/  IADD3 R7, P0, R6, R28, RZ ;  /* 0x0000001c06077210 */ /* 0x001fca0007f1e0ff */
[----:B------:R0:W-:Y:S04]  /*ff10*/  STL [R1+0xe58], R7 ;  /* 0x000e580701007387 */ /* 0x0001e80000100800 */
[----:B------:R-:W-:Y:S04]  /*ff20*/  STL [R1+0xe44], R5 ;  /* 0x000e440501007387 */ /* 0x000fe80000100800 */
[----:B------:R1:W-:Y:S01]  /*ff30*/  STL [R1+0xe00], R8 ;  /* 0x000e000801007387 */ /* 0x0003e20000100800 */
[----:B0-----:R-:W-:Y:S01]  /*ff40*/  IMAD R7, R4, 0x3a, RZ ;  /* 0x0000003a04077824 */ /* 0x001fe200078e02ff */
[----:B-1----:R-:W-:Y:S01]  /*ff50*/  LEA.HI.X.SX32 R8, R6, R3, 0x1, P1 ;  /* 0x0000000306087211 */ /* 0x002fe200008f0eff */
[----:B------:R-:W-:-:S02]  /*ff60*/  IMAD R6, R4, 0x1f, RZ ;  /* 0x0000001f04067824 */ /* 0x000fc400078e02ff */
[----:B------:R-:W-:Y:S02]  /*ff70*/  IMAD R5, R4, 0x4c, RZ ;  /* 0x0000004c04057824 */ /* 0x000fe400078e02ff */
[----:B------:R0:W-:Y:S01]  /*ff80*/  STL [R1+0xd5c], R8 ;  /* 0x000d5c0801007387 */ /* 0x0001e20000100800 */
[-C--:B------:R-:W-:Y:S02]  /*ff90*/  LEA.HI.X.SX32 R6, R6, R3.reuse, 0x1, P0 ;  /* 0x0000000306067211 */ /* 0x080fe400000f0eff */
[-C--:B------:R-:W-:Y:S02]  /*ffa0*/  IADD3 R5, P0, R5, R28.reuse, RZ ;  /* 0x0000001c05057210 */ /* 0x080fe40007f1e0ff */
[C---:B0-----:R-:W-:Y:S02]  /*ffb0*/  IADD3 R8, P1, R7.reuse, R28, RZ ;  /* 0x0000001c07087210 */ /* 0x041fe40007f3e0ff */
[----:B------:R-:W-:-:S03]  /*ffc0*/  LEA.HI.X.SX32 R7, R7, R3, 0x1, P2 ;  /* 0x0000000307077211 */ /* 0x000fc600010f0eff */
[----:B------:R0:W-:Y:S04]  /*ffd0*/  STL [R1+0xe68], R8 ;  /* 0x000e680801007387 */ /* 0x0001e80000100800 */
[----:B------:R1:W-:Y:S01]  /*ffe0*/  STL [R1+0xe54], R6 ;  /* 0x000e540601007387 */ /* 0x0003e20000100800 */
[----:B0-----:R-:W-:-:S03]  /*fff0*/  IMAD R8, R4, 0x36, RZ ;  /* 0x0000003604087824 */ /* 0x001fc600078e02ff */
[----:B------:R0:W-:Y:S01]  /*10000*/  STL [R1+0xe20], R5 ;  /* 0x000e200501007387 */ /* 0x0001e20000100800 */
[----:B-1----:R-:W-:-:S03]  /*10010*/  IMAD R6, R4, 0x1d, RZ ;  /* 0x0000001d04067824 */ /* 0x002fc600078e02ff */
[----:B------:R1:W-:Y:S01]  /*10020*/  STL [R1+0xd7c], R7 ;  /* 0x000d7c0701007387 */ /* 0x0003e20000100800 */
[----:B0-----:R-:W-:Y:S01]  /*10030*/  IMAD R5, R4, 0x44, RZ ;  /* 0x0000004404057824 */ /* 0x001fe200078e02ff */
[----:B-1----:R-:W-:Y:S02]  /*10040*/  IADD3 R7, P2, R8, R28, RZ ;  /* 0x0000001c08077210 */ /* 0x002fe40007f5e0ff */
[-C--:B------:R-:W-:Y:S01]  /*10050*/  LEA.HI.X.SX32 R6, R6, R3.reuse, 0x1, P1 ;  /* 0x0000000306067211 */ /* 0x080fe200008f0eff */
[----:B------:R-:W-:Y:S02]  /*10060*/  IMAD R9, R4, 0x32, RZ ;  /* 0x0000003204097824 */ /* 0x000fe400078e02ff */
[----:B------:R0:W-:Y:S01]  /*10070*/  STL [R1+0xe78], R7 ;  /* 0x000e780701007387 */ /* 0x0001e20000100800 */
[----:B------:R-:W-:-:S03]  /*10080*/  LEA.HI.X.SX32 R8, R8, R3, 0x1, P3 ;  /* 0x0000000308087211 */ /* 0x000fc600018f0eff */
[----:B------:R1:W-:Y:S01]  /*10090*/  STL [R1+0xe64], R6 ;  /* 0x000e640601007387 */ /* 0x0003e20000100800 */
[-C--:B0-----:R-:W-:Y:S01]  /*100a0*/  IADD3 R7, P1, R5, R28.reuse, RZ ;  /* 0x0000001c05077210 */ /* 0x081fe20007f3e0ff */
[C---:B------:R-:W-:Y:S02]  /*100b0*/  IMAD R5, R4.reuse, 0x78, RZ ;  /* 0x0000007804057824 */ /* 0x040fe400078e02ff */
[----:B-1----:R-:W-:Y:S02]  /*100c0*/  IMAD R6, R4, 0x1b, RZ ;  /* 0x0000001b04067824 */ /* 0x002fe400078e02ff */
[----:B------:R0:W-:Y:S04]  /*100d0*/  STL [R1+0xe40], R7 ;  /* 0x000e400701007387 */ /* 0x0001e80000100800 */
[----:B------:R1:W-:Y:S01]  /*100e0*/  STL [R1+0xd9c], R8 ;  /* 0x000d9c0801007387 */ /* 0x0003e20000100800 */
[----:B0-----:R-:W-:-:S02]  /*100f0*/  IADD3 R7, P3, R9, R28, RZ ;  /* 0x0000001c09077210 */ /* 0x001fc40007f7e0ff */
[----:B-1----:R-:W-:-:S03]  /*10100*/  LEA.HI.X.SX32 R8, R6, R3, 0x1, P2 ;  /* 0x0000000306087211 */ /* 0x002fc600010f0eff */
[----:B------:R0:W-:Y:S01]  /*10110*/  STL [R1+0xe88], R7 ;  /* 0x000e880701007387 */ /* 0x0001e20000100800 */
[----:B------:R-:W-:-:S03]  /*10120*/  IMAD R10, R4, 0x2e, RZ ;  /* 0x0000002e040a7824 */ /* 0x000fc600078e02ff */
[----:B------:R1:W-:Y:S01]  /*10130*/  STL [R1+0xe74], R8 ;  /* 0x000e740801007387 */ /* 0x0003e20000100800 */
[-C--:B0-----:R-:W-:Y:S01]  /*10140*/  IADD3 R7, P2, R5, R28.reuse, RZ ;  /* 0x0000001c05077210 */ /* 0x081fe20007f5e0ff */
[C---:B------:R-:W-:Y:S02]  /*10150*/  IMAD R6, R4.reuse, 0x19, RZ ;  /* 0x0000001904067824 */ /* 0x040fe400078e02ff */
[----:B------:R-:W-:Y:S02]  /*10160*/  IMAD R5, R4, 0x68, RZ ;  /* 0x0000006804057824 */ /* 0x000fe400078e02ff */
[----:B------:R0:W-:Y:S01]  /*10170*/  STL [R1+0xd70], R7 ;  /* 0x000d700701007387 */ /* 0x0001e20000100800 */
[-C--:B-1----:R-:W-:Y:S02]  /*10180*/  LEA.HI.X.SX32 R8, R6, R3.reuse, 0x1, P3 ;  /* 0x0000000306087211 */ /* 0x082fe400018f0eff */
[----:B0-----:R-:W-:Y:S02]  /*10190*/  LEA.HI.X.SX32 R7, R9, R3, 0x1, P4 ;  /* 0x0000000309077211 */ /* 0x001fe400020f0eff */
[----:B------:R-:W-:-:S03]  /*101a0*/  IADD3 R9, P4, R10, R28, RZ ;  /* 0x0000001c0a097210 */ /* 0x000fc60007f9e0ff */
[----:B------:R0:W-:Y:S01]  /*101b0*/  STL [R1+0xdbc], R7 ;  /* 0x000dbc0701007387 */ /* 0x0001e20000100800 */
[----:B------:R-:W-:-:S03]  /*101c0*/  IMAD R11, R4, 0x2a, RZ ;  /* 0x0000002a040b7824 */ /* 0x000fc600078e02ff */
[----:B------:R-:W-:Y:S01]  /*101d0*/  STL [R1+0xe98], R9 ;  /* 0x000e980901007387 */ /* 0x000fe20000100800 */
[----:B0-----:R-:W-:-:S03]  /*101e0*/  IADD3 R7, P3, R5, R28, RZ ;  /* 0x0000001c05077210 */ /* 0x001fc60007f7e0ff */
[----:B------:R-:W-:Y:S01]  /*101f0*/  STL [R1+0xe84], R8 ;  /* 0x000e840801007387 */ /* 0x000fe20000100800 */
[----:B------:R-:W-:-:S03]  /*10200*/  IMAD R6, R4, 0x17, RZ ;  /* 0x0000001704067824 */ /* 0x000fc600078e02ff */
[----:B------:R0:W-:Y:S01]  /*10210*/  STL [R1+0xdb0], R7 ;  /* 0x000db00701007387 */ /* 0x0001e20000100800 */
[C---:B------:R-:W-:Y:S02]  /*10220*/  IMAD R5, R4.reuse, 0x58, RZ ;  /* 0x0000005804057824 */ /* 0x040fe400078e02ff */
[----:B------:R-:W-:Y:S01]  /*10230*/  IMAD R12, R4, 0x26, RZ ;  /* 0x00000026040c7824 */ /* 0x000fe200078e02ff */
[-C--:B0-----:R-:W-:Y:S02]  /*10240*/  LEA.HI.X.SX32 R7, R10, R3.reuse, 0x1, P6 ;  /* 0x000000030a077211 */ /* 0x081fe400030f0eff */
[----:B------:R-:W-:Y:S02]  /*10250*/  IADD3 R9, P6, R11, R28, RZ ;  /* 0x0000001c0b097210 */ /* 0x000fe40007fde0ff */
[----:B------:R-:W-:Y:S01]  /*10260*/  LEA.HI.X.SX32 R8, R6, R3, 0x1, P4 ;  /* 0x0000000306087211 */ /* 0x000fe200020f0eff */
[----:B------:R0:W-:Y:S01]  /*10270*/  STL [R1+0xddc], R7 ;  /* 0x000ddc0701007387 */ /* 0x0001e20000100800 */
[----:B------:R-:W-:-:S03]  /*10280*/  IMAD R6, R4, 0x15, RZ ;  /* 0x0000001504067824 */ /* 0x000fc600078e02ff */
[----:B------:R1:W-:Y:S01]  /*10290*/  STL [R1+0xea8], R9 ;  /* 0x000ea80901007387 */ /* 0x0003e20000100800 */
[----:B0-----:R-:W-:-:S03]  /*102a0*/  IADD3 R7, P4, R5, R28, RZ ;  /* 0x0000001c05077210 */ /* 0x001fc60007f9e0ff */
[----:B------:R0:W-:Y:S01]  /*102b0*/  STL [R1+0xe94], R8 ;  /* 0x000e940801007387 */ /* 0x0001e20000100800 */
[----:B------:R-:W-:Y:S01]  /*102c0*/  IMAD R5, R4, 0x48, RZ ;  /* 0x0000004804057824 */ /* 0x000fe200078e02ff */
[----:B-1----:R-:W-:Y:S02]  /*102d0*/  LEA.HI.X.SX32 R9, R11, R3, 0x1, P5 ;  /* 0x000000030b097211 */ /* 0x002fe400028f0eff */
[----:B------:R1:W-:Y:S01]  /*102e0*/  STL [R1+0xdf0], R7 ;  /* 0x000df00701007387 */ /* 0x0003e20000100800 */
[----:B0-----:R-:W-:-:S03]  /*102f0*/  IADD3 R8, P5, R12, R28, RZ ;  /* 0x0000001c0c087210 */ /* 0x001fc60007fbe0ff */
[----:B------:R-:W-:Y:S01]  /*10300*/  STL [R1+0xdfc], R9 ;  /* 0x000dfc0901007387 */ /* 0x000fe20000100800 */
[----:B-1----:R-:W-:-:S03]  /*10310*/  LEA.HI.X.SX32 R7, R6, R3, 0x1, P6 ;  /* 0x0000000306077211 */ /* 0x002fc600030f0eff */
[----:B------:R-:W-:Y:S01]  /*10320*/  STL [R1+0xeb8], R8 ;  /* 0x000eb80801007387 */ /* 0x000fe20000100800 */
[C---:B------:R-:W-:Y:S01]  /*10330*/  IMAD R13, R4.reuse, 0x22, RZ ;  /* 0x00000022040d7824 */ /* 0x040fe200078e02ff */
[----:B------:R-:W-:Y:S02]  /*10340*/  IADD3 R6, P6, R5, R28, RZ ;  /* 0x0000001c05067210 */ /* 0x000fe40007fde0ff */
[----:B------:R0:W-:Y:S01]  /*10350*/  STL [R1+0xea4], R7 ;  /* 0x000ea40701007387 */ /* 0x0001e20000100800 */
[----:B------:R-:W-:-:S03]  /*10360*/  IMAD R5, R4, 0x13, RZ ;  /* 0x0000001304057824 */ /* 0x000fc600078e02ff */
[----:B------:R1:W-:Y:S01]  /*10370*/  STL [R1+0xe30], R6 ;  /* 0x000e300601007387 */ /* 0x0003e20000100800 */
[----:B0-----:R-:W-:Y:S02]  /*10380*/  LEA.HI.X.SX32 R7, R12, R3, 0x1, P0 ;  /* 0x000000030c077211 */ /* 0x001fe400000f0eff */
[----:B------:R-:W-:Y:S01]  /*10390*/  IADD3 R8, P0, R13, R28, RZ ;  /* 0x0000001c0d087210 */ /* 0x000fe20007f1e0ff */
[C---:B-1----:R-:W-:Y:S02]  /*103a0*/  IMAD R6, R4.reuse, 0x70, RZ ;  /* 0x0000007004067824 */ /* 0x042fe400078e02ff */
[----:B------:R0:W-:Y:S01]  /*103b0*/  STL [R1+0xe1c], R7 ;  /* 0x000e1c0701007387 */ /* 0x0001e20000100800 */
[----:B------:R-:W-:-:S03]  /*103c0*/  IMAD R14, R4, 0x3c, RZ ;  /* 0x0000003c040e7824 */ /* 0x000fc600078e02ff */
[----:B------:R1:W-:Y:S01]  /*103d0*/  STL [R1+0xec8], R8 ;  /* 0x000ec80801007387 */ /* 0x0003e20000100800 */
[C---:B------:R-:W-:Y:S01]  /*103e0*/  IMAD R15, R4.reuse, 0x1e, RZ ;  /* 0x0000001e040f7824 */ /* 0x040fe200078e02ff */
[----:B0-----:R-:W-:Y:S01]  /*103f0*/  LEA.HI.X.SX32 R7, R5, R3, 0x1, P5 ;  /* 0x0000000305077211 */ /* 0x001fe200028f0eff */
[----:B------:R-:W-:Y:S01]  /*10400*/  IMAD R5, R4, 0x11, RZ ;  /* 0x0000001104057824 */ /* 0x000fe200078e02ff */
[----:B-1----:R-:W-:-:S03]  /*10410*/  IADD3 R8, P5, R6, R28, RZ ;  /* 0x0000001c06087210 */ /* 0x002fc60007fbe0ff */
[----:B------:R0:W-:Y:S01]  /*10420*/  STL [R1+0xeb4], R7 ;  /* 0x000eb40701007387 */ /* 0x0001e20000100800 */
[-C--:B------:R-:W-:Y:S02]  /*10430*/  LEA.HI.X.SX32 R6, R13, R3.reuse, 0x1, P1 ;  /* 0x000000030d067211 */ /* 0x080fe400008f0eff */
[----:B------:R-:W-:Y:S01]  /*10440*/  LEA.HI.X.SX32 R5, R5, R3, 0x1, P0 ;  /* 0x0000000305057211 */ /* 0x000fe200000f0eff */
[----:B------:R1:W-:Y:S01]  /*10450*/  STL [R1+0xd90], R8 ;  /* 0x000d900801007387 */ /* 0x0003e20000100800 */
[----:B0-----:R-:W-:-:S03]  /*10460*/  IADD3 R7, P1, R14, R28, RZ ;  /* 0x0000001c0e077210 */ /* 0x001fc60007f3e0ff */
[----:B------:R0:W-:Y:S01]  /*10470*/  STL [R1+0xe3c], R6 ;  /* 0x000e3c0601007387 */ /* 0x0001e20000100800 */
[----:B-1----:R-:W-:-:S03]  /*10480*/  IADD3 R8, P0, R15, R28, RZ ;  /* 0x0000001c0f087210 */ /* 0x002fc60007f1e0ff */
[----:B------:R1:W-:Y:S01]  /*10490*/  STL [R1+0xe60], R7 ;  /* 0x000e600701007387 */ /* 0x0003e20000100800 */
[C---:B------:R-:W-:Y:S02]  /*104a0*/  IMAD R16, R4.reuse, 0x34, RZ ;  /* 0x0000003404107824 */ /* 0x040fe400078e02ff */
[----:B0-----:R-:W-:Y:S01]  /*104b0*/  IMAD R6, R4, 0x50, RZ ;  /* 0x0000005004067824 */ /* 0x001fe200078e02ff */
[----:B------:R0:W-:Y:S01]  /*104c0*/  STL [R1+0xec4], R5 ;  /* 0x000ec40501007387 */ /* 0x0001e20000100800 */
[----:B-1----:R-:W-:-:S03]  /*104d0*/  LEA.HI.X.SX32 R7, R14, R3, 0x1, P2 ;  /* 0x000000030e077211 */ /* 0x002fc600010f0eff */
[----:B------:R1:W-:Y:S01]  /*104e0*/  STL [R1+0xed8], R8 ;  /* 0x000ed80801007387 */ /* 0x0003e20000100800 */
[----:B------:R-:W-:-:S03]  /*104f0*/  IMAD R17, R4, 0x1a, RZ ;  /* 0x0000001a04117824 */ /* 0x000fc600078e02ff */
[----:B------:R2:W-:Y:S01]  /*10500*/  STL [R1+0xd6c], R7 ;  /* 0x000d6c0701007387 */ /* 0x0005e20000100800 */
[----:B0-----:R-:W-:Y:S01]  /*10510*/  IMAD R5, R4, 0xf, RZ ;  /* 0x0000000f04057824 */ /* 0x001fe200078e02ff */
[-C--:B-1----:R-:W-:Y:S02]  /*10520*/  IADD3 R8, P2, R6, R28.reuse, RZ ;  /* 0x0000001c06087210 */ /* 0x082fe40007f5e0ff */
[-C--:B------:R-:W-:Y:S02]  /*10530*/  LEA.HI.X.SX32 R6, R15, R3.reuse, 0x1, P1 ;  /* 0x000000030f067211 */ /* 0x080fe400008f0eff */
[----:B--2---:R-:W-:Y:S01]  /*10540*/  IADD3 R7, P1, R16, R28, RZ ;  /* 0x0000001c10077210 */ /* 0x004fe20007f3e0ff */
[----:B------:R0:W-:Y:S01]  /*10550*/  STL [R1+0xe10], R8 ;  /* 0x000e100801007387 */ /* 0x0001e20000100800 */
[----:B------:R-:W-:-:S03]  /*10560*/  LEA.HI.X.SX32 R5, R5, R3, 0x1, P0 ;  /* 0x0000000305057211 */ /* 0x000fc600000f0eff */
[----:B------:R1:W-:Y:S01]  /*10570*/  STL [R1+0xe5c], R6 ;  /* 0x000e5c0601007387 */ /* 0x0003e20000100800 */
[----:B------:R-:W-:-:S03]  /*10580*/  IMAD R18, R4, 0x2c, RZ ;  /* 0x0000002c04127824 */ /* 0x000fc600078e02ff */
[----:B------:R2:W-:Y:S01]  /*10590*/  STL [R1+0xe80], R7 ;  /* 0x000e800701007387 */ /* 0x0005e20000100800 */
[----:B0-----:R-:W-:Y:S01]  /*105a0*/  IADD3 R8, P0, R17, R28, RZ ;  /* 0x0000001c11087210 */ /* 0x001fe20007f1e0ff */
[----:B-1----:R-:W-:Y:S02]  /*105b0*/  IMAD R6, R4, 0x60, RZ ;  /* 0x0000006004067824 */ /* 0x002fe400078e02ff */
[----:B------:R0:W-:Y:S01]  /*105c0*/  STL [R1+0xed4], R5 ;  /* 0x000ed40501007387 */ /* 0x0001e20000100800 */
[----:B--2---:R-:W-:-:S03]  /*105d0*/  LEA.HI.X.SX32 R7, R16, R3, 0x1, P3 ;  /* 0x0000000310077211 */ /* 0x004fc600018f0eff */
[----:B------:R1:W-:Y:S01]  /*105e0*/  STL [R1+0xee8], R8 ;  /* 0x000ee80801007387 */ /* 0x0003e20000100800 */
[----:B------:R-:W-:-:S03]  /*105f0*/  IMAD R19, R4, 0x16, RZ ;  /* 0x0000001604137824 */ /* 0x000fc600078e02ff */
[----:B------:R2:W-:Y:S01]  /*10600*/  STL [R1+0xdac], R7 ;  /* 0x000dac0701007387 */ /* 0x0005e20000100800 */
[----:B0-----:R-:W-:Y:S01]  /*10610*/  IMAD R5, R4, 0xd, RZ ;  /* 0x0000000d04057824 */ /* 0x001fe200078e02ff */
[-C--:B-1----:R-:W-:Y:S02]  /*10620*/  IADD3 R8, P3, R6, R28.reuse, RZ ;  /* 0x0000001c06087210 */ /* 0x082fe40007f7e0ff */
[-C--:B--2---:R-:W-:Y:S02]  /*10630*/  LEA.HI.X.SX32 R7, R17, R3.reuse, 0x1, P1 ;  /* 0x0000000311077211 */ /* 0x084fe400008f0eff */
[----:B------:R-:W-:Y:S01]  /*10640*/  IADD3 R6, P1, R18, R28, RZ ;  /* 0x0000001c12067210 */ /* 0x000fe20007f3e0ff */
[----:B------:R-:W-:Y:S01]  /*10650*/  STL [R1+0xdd0], R8 ;  /* 0x000dd00801007387 */ /* 0x000fe20000100800 */
[----:B------:R-:W-:Y:S01]  /*10660*/  LEA.HI.X.SX32 R5, R5, R3, 0x1, P0 ;  /* 0x0000000305057211 */ /* 0x000fe200000f0eff */
[C---:B------:R-:W-:Y:S02]  /*10670*/  IMAD R20, R4.reuse, 0x24, RZ ;  /* 0x0000002404147824 */ /* 0x040fe400078e02ff */
[----:B------:R0:W-:Y:S01]  /*10680*/  STL [R1+0xe7c], R7 ;  /* 0x000e7c0701007387 */ /* 0x0001e20000100800 */
[----:B------:R-:W-:-:S03]  /*10690*/  IMAD R21, R4, 0x12, RZ ;  /* 0x0000001204157824 */ /* 0x000fc600078e02ff */
[----:B------:R1:W-:Y:S01]  /*106a0*/  STL [R1+0xea0], R6 ;  /* 0x000ea00601007387 */ /* 0x0003e20000100800 */
[----:B0-----:R-:W-:-:S03]  /*106b0*/  IADD3 R7, P0, R19, R28, RZ ;  /* 0x0000001c13077210 */ /* 0x001fc60007f1e0ff */
[----:B------:R0:W-:Y:S01]  /*106c0*/  STL [R1+0xee4], R5 ;  /* 0x000ee40501007387 */ /* 0x0001e20000100800 */
[----:B-1----:R-:W-:-:S03]  /*106d0*/  LEA.HI.X.SX32 R6, R18, R3, 0x1, P4 ;  /* 0x0000000312067211 */ /* 0x002fc600020f0eff */
[----:B------:R1:W-:Y:S01]  /*106e0*/  STL [R1+0xef8], R7 ;  /* 0x000ef80701007387 */ /* 0x0003e20000100800 */
[-C--:B------:R-:W-:Y:S01]  /*106f0*/  IADD3 R8, P4, R20, R28.reuse, RZ ;  /* 0x0000001c14087210 */ /* 0x080fe20007f9e0ff */
[C---:B------:R-:W-:Y:S02]  /*10700*/  IMAD R22, R4.reuse, 0x38, RZ ;  /* 0x0000003804167824 */ /* 0x040fe400078e02ff */
[----:B------:R2:W-:Y:S01]  /*10710*/  STL [R1+0xdec], R6 ;  /* 0x000dec0601007387 */ /* 0x0005e20000100800 */
[----:B0-----:R-:W-:Y:S01]  /*10720*/  IMAD R5, R4, 0xb, RZ ;  /* 0x0000000b04057824 */ /* 0x001fe200078e02ff */
[----:B-1----:R-:W-:Y:S02]  /*10730*/  LEA.HI.X.SX32 R7, R19, R3, 0x1, P1 ;  /* 0x0000000313077211 */ /* 0x002fe400008f0eff */
[----:B------:R-:W-:Y:S01]  /*10740*/  STL [R1+0xec0], R8 ;  /* 0x000ec00801007387 */ /* 0x000fe20000100800 */
[----:B--2---:R-:W-:-:S03]  /*10750*/  IADD3 R6, P1, R21, R28, RZ ;  /* 0x0000001c15067210 */ /* 0x004fc60007f3e0ff */
[----:B------:R0:W-:Y:S01]  /*10760*/  STL [R1+0xe9c], R7 ;  /* 0x000e9c0701007387 */ /* 0x0001e20000100800 */
[-C--:B------:R-:W-:Y:S01]  /*10770*/  LEA.HI.X.SX32 R5, R5, R3.reuse, 0x1, P0 ;  /* 0x0000000305057211 */ /* 0x080fe200000f0eff */
[C---:B------:R-:W-:Y:S02]  /*10780*/  IMAD R23, R4.reuse, 0x1c, RZ ;  /* 0x0000001c04177824 */ /* 0x040fe400078e02ff */
[----:B------:R1:W-:Y:S01]  /*10790*/  STL [R1+0xf08], R6 ;  /* 0x000f080601007387 */ /* 0x0003e20000100800 */
[----:B------:R-:W-:Y:S01]  /*107a0*/  IMAD R24, R4, 0xe, RZ ;  /* 0x0000000e04187824 */ /* 0x000fe200078e02ff */
[----:B0-----:R-:W-:Y:S02]  /*107b0*/  IADD3 R7, P0, R22, R28, RZ ;  /* 0x0000001c16077210 */ /* 0x001fe40007f1e0ff */
[----:B------:R0:W-:Y:S01]  /*107c0*/  STL [R1+0xef4], R5 ;  /* 0x000ef40501007387 */ /* 0x0001e20000100800 */
[----:B-1----:R-:W-:-:S03]  /*107d0*/  LEA.HI.X.SX32 R6, R20, R3, 0x1, P6 ;  /* 0x0000000314067211 */ /* 0x002fc600030f0eff */
[----:B------:R-:W-:Y:S01]  /*107e0*/  STL [R1+0xe70], R7 ;  /* 0x000e700701007387 */ /* 0x000fe20000100800 */
[----:B------:R-:W-:Y:S01]  /*107f0*/  IADD3 R8, P6, R23, R28, RZ ;  /* 0x0000001c17087210 */ /* 0x000fe20007fde0ff */
[C---:B------:R-:W-:Y:S02]  /*10800*/  IMAD R25, R4.reuse, 0x28, RZ ;  /* 0x0000002804197824 */ /* 0x040fe400078e02ff */
[----:B------:R1:W-:Y:S01]  /*10810*/  STL [R1+0xe2c], R6 ;  /* 0x000e2c0601007387 */ /* 0x0003e20000100800 */
[----:B0-----:R-:W-:-:S03]  /*10820*/  IMAD R5, R4, 0x9, RZ ;  /* 0x0000000904057824 */ /* 0x001fc600078e02ff */
[----:B------:R-:W-:Y:S01]  /*10830*/  STL [R1+0xee0], R8 ;  /* 0x000ee00801007387 */ /* 0x000fe20000100800 */
[-C--:B-1----:R-:W-:Y:S02]  /*10840*/  LEA.HI.X.SX32 R6, R21, R3.reuse, 0x1, P4 ;  /* 0x0000000315067211 */ /* 0x082fe400020f0eff */
[----:B------:R-:W-:Y:S01]  /*10850*/  IADD3 R7, P4, R24, R28, RZ ;  /* 0x0000001c18077210 */ /* 0x000fe20007f9e0ff */
[C---:B------:R-:W-:Y:S01]  /*10860*/  IMAD R26, R4.reuse, 0x14, RZ ;  /* 0x00000014041a7824 */ /* 0x040fe200078e02ff */
[----:B------:R-:W-:Y:S01]  /*10870*/  LEA.HI.X.SX32 R5, R5, R3, 0x1, P1 ;  /* 0x0000000305057211 */ /* 0x000fe200008f0eff */
[----:B------:R0:W-:Y:S01]  /*10880*/  STL [R1+0xebc], R6 ;  /* 0x000ebc0601007387 */ /* 0x0001e20000100800 */
[----:B------:R-:W-:-:S03]  /*10890*/  IMAD R27, R4, 0xa, RZ ;  /* 0x0000000a041b7824 */ /* 0x000fc600078e02ff */
[----:B------:R1:W-:Y:S01]  /*108a0*/  STL [R1+0xf18], R7 ;  /* 0x000f180701007387 */ /* 0x0003e20000100800 */
[----:B0-----:R-:W-:-:S03]  /*108b0*/  IADD3 R6, P1, R25, R28, RZ ;  /* 0x0000001c19067210 */ /* 0x001fc60007f3e0ff */
[----:B------:R0:W-:Y:S01]  /*108c0*/  STL [R1+0xf04], R5 ;  /* 0x000f040501007387 */ /* 0x0001e20000100800 */
[----:B-1----:R-:W-:-:S03]  /*108d0*/  LEA.HI.X.SX32 R7, R22, R3, 0x1, P5 ;  /* 0x0000000316077211 */ /* 0x002fc600028f0eff */
[----:B------:R1:W-:Y:S01]  /*108e0*/  STL [R1+0xeb0], R6 ;  /* 0x000eb00601007387 */ /* 0x0003e20000100800 */
[----:B------:R-:W-:Y:S01]  /*108f0*/  IMAD R29, R4, 0x30, RZ ;  /* 0x00000030041d7824 */ /* 0x000fe200078e02ff */
[----:B0-----:R-:W-:Y:S02]  /*10900*/  IADD3 R5, P5, R26, R28, RZ ;  /* 0x0000001c1a057210 */ /* 0x001fe40007fbe0ff */
[----:B------:R0:W-:Y:S01]  /*10910*/  STL [R1+0xd8c], R7 ;  /* 0x000d8c0701007387 */ /* 0x0001e20000100800 */
[----:B-1----:R-:W-:-:S03]  /*10920*/  LEA.HI.X.SX32 R6, R23, R3, 0x1, P0 ;  /* 0x0000000317067211 */ /* 0x002fc600000f0eff */
[----:B------:R1:W-:Y:S01]  /*10930*/  STL [R1+0xf00], R5 ;  /* 0x000f000501007387 */ /* 0x0003e20000100800 */
[----:B------:R-:W-:-:S03]  /*10940*/  IMAD R8, R4, 0x18, RZ ;  /* 0x0000001804087824 */ /* 0x000fc600078e02ff */
[----:B------:R2:W-:Y:S01]  /*10950*/  STL [R1+0xe6c], R6 ;  /* 0x000e6c0601007387 */ /* 0x0005e20000100800 */
[----:B0-----:R-:W-:Y:S01]  /*10960*/  IADD3 R7, P0, R27, R28, RZ ;  /* 0x0000001c1b077210 */ /* 0x001fe20007f1e0ff */
[----:B-1----:R-:W-:-:S04]  /*10970*/  IMAD R5, R4, 0x7, RZ ;  /* 0x0000000704057824 */ /* 0x002fc800078e02ff */
[----:B------:R0:W-:Y:S01]  /*10980*/  STL [R1+0xf28], R7 ;  /* 0x000f280701007387 */ /* 0x0001e20000100800 */
[-C--:B--2---:R-:W-:Y:S02]  /*10990*/  LEA.HI.X.SX32 R6, R24, R3.reuse, 0x1, P6 ;  /* 0x0000000318067211 */ /* 0x084fe400030f0eff */
[----:B------:R-:W-:Y:S02]  /*109a0*/  LEA.HI.X.SX32 R5, R5, R3, 0x1, P4 ;  /* 0x0000000305057211 */ /* 0x000fe400020f0eff */
[-C--:B------:R-:W-:Y:S01]  /*109b0*/  IADD3 R9, P4, R8, R28.reuse, RZ ;  /* 0x0000001c08097210 */ /* 0x080fe20007f9e0ff */
[----:B------:R1:W-:Y:S01]  /*109c0*/  STL [R1+0xedc], R6 ;  /* 0x000edc0601007387 */ /* 0x0003e20000100800 */
[----:B0-----:R-:W-:-:S05]  /*109d0*/  IADD3 R7, P6, R29, R28, RZ ;  /* 0x0000001c1d077210 */ /* 0x001fca0007fde0ff */
[----:B------:R0:W-:Y:S01]  /*109e0*/  STL [R1+0xe90], R7 ;  /* 0x000e900701007387 */ /* 0x0001e20000100800 */
[----:B-1----:R-:W-:-:S03]  /*109f0*/  IMAD R6, R4, 0xc, RZ ;  /* 0x0000000c04067824 */ /* 0x002fc600078e02ff */
[----:B------:R1:W-:Y:S04]  /*10a00*/  STL [R1+0xf14], R5 ;  /* 0x000f140501007387 */ /* 0x0003e80000100800 */
[----:B------:R2:W-:Y:S01]  /*10a10*/  STL [R1+0xef0], R9 ;  /* 0x000ef00901007387 */ /* 0x0005e20000100800 */
[----:B0-----:R-:W-:Y:S01]  /*10a20*/  IMAD R7, R4, 0x6, RZ ;  /* 0x0000000604077824 */ /* 0x001fe200078e02ff */
[----:B-1----:R-:W-:Y:S02]  /*10a30*/  LEA.HI.X.SX32 R5, R25, R3, 0x1, P2 ;  /* 0x0000000319057211 */ /* 0x002fe400010f0eff */
[----:B--2---:R-:W-:-:S03]  /*10a40*/  IADD3 R9, P2, R6, R28, RZ ;  /* 0x0000001c06097210 */ /* 0x004fc60007f5e0ff */
[----:B------:R0:W-:Y:S01]  /*10a50*/  STL [R1+0xe0c], R5 ;  /* 0x000e0c0501007387 */ /* 0x0001e20000100800 */
[----:B------:R-:W-:-:S03]  /*10a60*/  LEA.HI.X.SX32 R10, R26, R3, 0x1, P1 ;  /* 0x000000031a0a7211 */ /* 0x000fc600008f0eff */
[----:B------:R1:W-:Y:S01]  /*10a70*/  STL [R1+0xf20], R9 ;  /* 0x000f200901007387 */ /* 0x0003e20000100800 */
[----:B------:R-:W-:Y:S01]  /*10a80*/  LEA.HI.X.SX32 R11, R27, R3, 0x1, P5 ;  /* 0x000000031b0b7211 */ /* 0x000fe200028f0eff */
[C---:B0-----:R-:W-:Y:S01]  /*10a90*/  IMAD R5, R4.reuse, 0x5, RZ ;  /* 0x0000000504057824 */ /* 0x041fe200078e02ff */
[-C--:B-1----:R-:W-:Y:S01]  /*10aa0*/  IADD3 R9, P1, R7, R28.reuse, RZ ;  /* 0x0000001c07097210 */ /* 0x082fe20007f3e0ff */
[----:B------:R0:W-:Y:S04]  /*10ab0*/  STL [R1+0xeac], R10 ;  /* 0x000eac0a01007387 */ /* 0x0001e80000100800 */
[----:B------:R1:W-:Y:S01]  /*10ac0*/  STL [R1+0xf38], R9 ;  /* 0x000f380901007387 */ /* 0x0003e20000100800 */
[----:B0-----:R-:W-:-:S03]  /*10ad0*/  LEA R10, P5, R4, R28, 0x6 ;  /* 0x0000001c040a7211 */ /* 0x001fc600078a30ff */
[----:B------:R-:W-:Y:S01]  /*10ae0*/  STL [R1+0xefc], R11 ;  /* 0x000efc0b01007387 */ /* 0x000fe20000100800 */
[----:B-1----:R-:W-:-:S03]  /*10af0*/  LEA.HI.X.SX32 R9, R5, R3, 0x1, P0 ;  /* 0x0000000305097211 */ /* 0x002fc600000f0eff */
[----:B------:R0:W-:Y:S01]  /*10b00*/  STL [R1+0xe50], R10 ;  /* 0x000e500a01007387 */ /* 0x0001e20000100800 */
[----:B------:R-:W-:-:S03]  /*10b10*/  LEA R5, P0, R4, R28, 0x5 ;  /* 0x0000001c04057211 */ /* 0x000fc600078028ff */
[----:B------:R1:W-:Y:S01]  /*10b20*/  STL [R1+0xf24], R9 ;  /* 0x000f240901007387 */ /* 0x0003e20000100800 */
[----:B0-----:R-:W-:-:S03]  /*10b30*/  LEA.HI.X.SX32 R10, R29, R3, 0x1, P3 ;  /* 0x000000031d0a7211 */ /* 0x001fc600018f0eff */
[----:B------:R0:W-:Y:S01]  /*10b40*/  STL [R1+0xed0], R5 ;  /* 0x000ed00501007387 */ /* 0x0001e20000100800 */
[----:B-1----:R-:W-:-:S03]  /*10b50*/  LEA R9, P3, R4, R28, 0x4 ;  /* 0x0000001c04097211 */ /* 0x002fc600078620ff */
[----:B------:R1:W-:Y:S04]  /*10b60*/  STL [R1+0xdcc], R10 ;  /* 0x000dcc0a01007387 */ /* 0x0003e80000100800 */
[----:B------:R2:W-:Y:S01]  /*10b70*/  STL [R1+0xf10], R9 ;  /* 0x000f100901007387 */ /* 0x0005e20000100800 */
[----:B0-----:R-:W-:Y:S01]  /*10b80*/  IMAD.SHL.U32 R5, R4, 0x2, RZ ;  /* 0x0000000204057824 */ /* 0x001fe200078e00ff */
[-C--:B-1----:R-:W-:Y:S02]  /*10b90*/  LEA.HI.X.SX32 R10, R8, R3.reuse, 0x1, P6 ;  /* 0x00000003080a7211 */ /* 0x082fe400030f0eff */
[----:B------:R-:W-:Y:S02]  /*10ba0*/  LEA.HI.X.SX32 R8, R6, R3, 0x1, P4 ;  /* 0x0000000306087211 */ /* 0x000fe400020f0eff */
[C---:B--2---:R-:W-:Y:S01]  /*10bb0*/  LEA R9, P6, R4.reuse, R28, 0x3 ;  /* 0x0000001c04097211 */ /* 0x044fe200078c18ff */
[----:B------:R-:W-:Y:S01]  /*10bc0*/  STL [R1+0xe8c], R10 ;  /* 0x000e8c0a01007387 */ /* 0x000fe20000100800 */
[----:B------:R-:W-:-:S03]  /*10bd0*/  IMAD R6, R4, 0x3, RZ ;  /* 0x0000000304067824 */ /* 0x000fc600078e02ff */
[----:B------:R0:W-:Y:S04]  /*10be0*/  STL [R1+0xf30], R9 ;  /* 0x000f300901007387 */ /* 0x0001e80000100800 */
[----:B------:R1:W-:Y:S01]  /*10bf0*/  STL [R1+0xeec], R8 ;  /* 0x000eec0801007387 */ /* 0x0003e20000100800 */
[-C--:B------:R-:W-:Y:S02]  /*10c00*/  LEA.HI.X.SX32 R6, R6, R3.reuse, 0x1, P1 ;  /* 0x0000000306067211 */ /* 0x080fe400008f0eff */
[-C--:B0-----:R-:W-:Y:S02]  /*10c10*/  IADD3 R9, P4, R5, R28.reuse, RZ ;  /* 0x0000001c05097210 */ /* 0x081fe40007f9e0ff */
[----:B-1----:R-:W-:Y:S02]  /*10c20*/  LEA.HI.X.SX32 R8, R7, R3, 0x1, P2 ;  /* 0x0000000307087211 */ /* 0x002fe400010f0eff */
[C---:B------:R-:W-:Y:S01]  /*10c30*/  LEA R7, P2, R4.reuse, R28, 0x2 ;  /* 0x0000001c04077211 */ /* 0x040fe200078410ff */
[----:B------:R0:W-:Y:S04]  /*10c40*/  STL [R1+0xf48], R9 ;  /* 0x000f480901007387 */ /* 0x0001e80000100800 */
[----:B------:R-:W2:Y:S04]  /*10c50*/  LDL.LU R28, [R1+0x137c] ;  /* 0x00137c00011c7983 */ /* 0x000ea80000300800 */
[----:B------:R1:W-:Y:S01]  /*10c60*/  STL [R1+0xf1c], R8 ;  /* 0x000f1c0801007387 */ /* 0x0003e20000100800 */
[----:B0-----:R-:W-:-:S03]  /*10c70*/  IMAD.SHL.U32 R9, R4, 0x20, RZ ;  /* 0x0000002004097824 */ /* 0x001fc600078e00ff */
[----:B------:R0:W-:Y:S04]  /*10c80*/  STL [R1+0xf40], R7 ;  /* 0x000f400701007387 */ /* 0x0001e80000100800 */
[----:B------:R3:W-:Y:S01]  /*10c90*/  STL [R1+0xf34], R6 ;  /* 0x000f340601007387 */ /* 0x0007e20000100800 */
[C---:B-1----:R-:W-:Y:S01]  /*10ca0*/  IMAD.SHL.U32 R8, R4.reuse, 0x10, RZ ;  /* 0x0000001004087824 */ /* 0x042fe200078e00ff */
[----:B------:R-:W-:Y:S01]  /*10cb0*/  LEA.HI.X.SX32 R9, R9, R3, 0x1, P5 ;  /* 0x0000000309097211 */ /* 0x000fe200028f0eff */
[----:B0-----:R-:W-:-:S03]  /*10cc0*/  IMAD.SHL.U32 R7, R4, 0x8, RZ ;  /* 0x0000000804077824 */ /* 0x001fc600078e00ff */
[-C--:B------:R-:W-:Y:S01]  /*10cd0*/  LEA.HI.X.SX32 R8, R8, R3.reuse, 0x1, P0 ;  /* 0x0000000308087211 */ /* 0x080fe200000f0eff */
[C---:B---3--:R-:W-:Y:S01]  /*10ce0*/  IMAD.SHL.U32 R6, R4.reuse, 0x4, RZ ;  /* 0x0000000404067824 */ /* 0x048fe200078e00ff */
[-C--:B------:R-:W-:Y:S01]  /*10cf0*/  LEA.HI.X.SX32 R7, R7, R3.reuse, 0x1, P3 ;  /* 0x0000000307077211 */ /* 0x080fe200018f0eff */
[----:B------:R-:W-:Y:S01]  /*10d00*/  STL [R1+0xe4c], R9 ;  /* 0x000e4c0901007387 */ /* 0x000fe20000100800 */
[-C--:B------:R-:W-:Y:S02]  /*10d10*/  LEA.HI.X.SX32 R4, R4, R3.reuse, 0x1, P4 ;  /* 0x0000000304047211 */ /* 0x080fe400020f0eff */
[-C--:B------:R-:W-:Y:S01]  /*10d20*/  LEA.HI.X.SX32 R6, R6, R3.reuse, 0x1, P6 ;  /* 0x0000000306067211 */ /* 0x080fe200030f0eff */
[----:B------:R-:W-:Y:S01]  /*10d30*/  STL [R1+0xecc], R8 ;  /* 0x000ecc0801007387 */ /* 0x000fe20000100800 */
[----:B------:R-:W-:-:S03]  /*10d40*/  LEA.HI.X.SX32 R3, R5, R3, 0x1, P2 ;  /* 0x0000000305037211 */ /* 0x000fc600010f0eff */
[----:B------:R-:W-:Y:S04]  /*10d50*/  STL [R1+0xf0c], R7 ;  /* 0x000f0c0701007387 */ /* 0x000fe80000100800 */
[----:B------:R-:W-:Y:S04]  /*10d60*/  STL [R1+0xf2c], R6 ;  /* 0x000f2c0601007387 */ /* 0x000fe80000100800 */
[----:B------:R-:W-:Y:S04]  /*10d70*/  STL [R1+0xf44], R4 ;  /* 0x000f440401007387 */ /* 0x000fe80000100800 */
[----:B------:R-:W-:Y:S04]  /*10d80*/  STL [R1+0x198], RZ ;  /* 0x000198ff01007387 */ /* 0x000fe80000100800 */
[----:B------:R0:W-:Y:S04]  /*10d90*/  STL [R1+0xf3c], R3 ;  /* 0x000f3c0301007387 */ /* 0x0001e80000100800 */
        /* <DEDUP_REMOVED lines=17> */
[----:B------:R-:W3:Y:S04]  /*10eb0*/  LDL R5, [R1+0xd34] ;  /* 0x000d340001057983 */ /* 0x000ee80000100800 */
[----:B0-----:R-:W0:Y:S04]  /*10ec0*/  S2R R3, SR_TID.X ;  /* 0x0000000000037919 */ /* 0x001e280000002100 */
[----:B------:R1:W-:Y:S04]  /*10ed0*/  STL [R1+0x530], RZ ;  /* 0x000530ff01007387 */ /* 0x0003e80000100800 */
[----:B------:R1:W-:Y:S04]  /*10ee0*/  STL [R1+0x534], RZ ;  /* 0x000534ff01007387 */ /* 0x0003e80000100800 */
[----:B------:R1:W-:Y:S04]  /*10ef0*/  STL [R1+0x538], RZ ;  /* 0x000538ff01007387 */ /* 0x0003e80000100800 */
[----:B------:R1:W-:Y:S04]  /*10f00*/  STL [R1+0x53c], RZ ;  /* 0x00053cff01007387 */ /* 0x0003e80000100800 */
[----:B------:R1:W-:Y:S04]  /*10f10*/  STL [R1+0x850], RZ ;  /* 0x000850ff01007387 */ /* 0x0003e80000100800 */
[----:B------:R1:W-:Y:S01]  /*10f20*/  STL [R1+0x854], RZ ;  /* 0x000854ff01007387 */ /* 0x0003e20000100800 */
[----:B0-----:R-:W-:-:S03]  /*10f30*/  LOP3.LUT R3, R3, 0xff, RZ, 0xc0, !PT ;  /* 0x000000ff03037812 */ /* 0x001fc600078ec0ff */
[----:B------:R1:W-:Y:S04]  /*10f40*/  STL [R1+0x858], RZ ;  /* 0x000858ff01007387 */ /* 0x0003e80000100800 */
[----:B------:R1:W-:Y:S04]  /*10f50*/  STL [R1+0x85c], RZ ;  /* 0x00085cff01007387 */ /* 0x0003e80000100800 */
[----:B------:R1:W-:Y:S01]  /*10f60*/  STL [R1+0x840], RZ ;  /* 0x000840ff01007387 */ /* 0x0003e20000100800 */
[----:B------:R-:W-:-:S03]  /*10f70*/  IMAD.SHL.U32 R3, R3, 0x2, RZ ;  /* 0x0000000203037824 */ /* 0x000fc600078e00ff */
[----:B------:R1:W-:Y:S04]  /*10f80*/  STL [R1+0x844], RZ ;  /* 0x000844ff01007387 */ /* 0x0003e80000100800 */
[----:B------:R1:W-:Y:S04]  /*10f90*/  STL [R1+0x848], RZ ;  /* 0x000848ff01007387 */ /* 0x0003e80000100800 */
[----:B------:R1:W-:Y:S04]  /*10fa0*/  STL [R1+0x84c], RZ ;  /* 0x00084cff01007387 */ /* 0x0003e80000100800 */
[----:B------:R1:W-:Y:S04]  /*10fb0*/  STL [R1+0x7b0], RZ ;  /* 0x0007b0ff01007387 */ /* 0x0003e80000100800 */
[----:B------:R1:W-:Y:S01]  /*10fc0*/  STL [R1+0x7b4], RZ ;  /* 0x0007b4ff01007387 */ /* 0x0003e20000100800 */
[----:B------:R-:W-:-:S03]  /*10fd0*/  LOP3.LUT R7, R3, 0x10, RZ, 0x3c, !PT ;  /* 0x0000001003077812 */ /* 0x000fc600078e3cff */
[----:B------:R1:W-:Y:S01]  /*10fe0*/  STL [R1+0x7b8], RZ ;  /* 0x0007b8ff01007387 */ /* 0x0003e20000100800 */
[----:B------:R-:W-:-:S03]  /*10ff0*/  LOP3.LUT R4, R3, 0x20, RZ, 0x3c, !PT ;  /* 0x0000002003047812 */ /* 0x000fc600078e3cff */
[----:B------:R1:W-:Y:S01]  /*11000*/  STL [R1+0x7bc], RZ ;  /* 0x0007bcff01007387 */ /* 0x0003e20000100800 */
[----:B------:R-:W-:-:S03]  /*11010*/  LOP3.LUT R6, R3, 0x30, RZ, 0x3c, !PT ;  /* 0x0000003003067812 */ /* 0x000fc600078e3cff */
[----:B------:R1:W-:Y:S01]  /*11020*/  STL [R1+0x750], RZ ;  /* 0x000750ff01007387 */ /* 0x0003e20000100800 */
[C---:B------:R-:W-:Y:S02]  /*11030*/  LOP3.LUT R7, R3.reuse, 0x40, RZ, 0x3c, !PT ;  /* 0x0000004003077812 */ /* 0x040fe400078e3cff */
[C---:B------:R-:W-:Y:S01]  /*11040*/  LOP3.LUT R4, R3.reuse, 0x50, RZ, 0x3c, !PT ;  /* 0x0000005003047812 */ /* 0x040fe200078e3cff */
[----:B------:R1:W-:Y:S01]  /*11050*/  STL [R1+0x754], RZ ;  /* 0x000754ff01007387 */ /* 0x0003e20000100800 */
[C---:B------:R-:W-:Y:S02]  /*11060*/  LOP3.LUT R6, R3.reuse, 0x60, RZ, 0x3c, !PT ;  /* 0x0000006003067812 */ /* 0x040fe400078e3cff */
[----:B------:R-:W-:Y:S01]  /*11070*/  LOP3.LUT R3, R3, 0x70, RZ, 0x3c, !PT ;  /* 0x0000007003037812 */ /* 0x000fe200078e3cff */
[----:B------:R1:W-:Y:S04]  /*11080*/  STL [R1+0x758], RZ ;  /* 0x000758ff01007387 */ /* 0x0003e80000100800 */
[----:B------:R1:W-:Y:S04]  /*11090*/  STL [R1+0x75c], RZ ;  /* 0x00075cff01007387 */ /* 0x0003e80000100800 */
[----:B------:R1:W-:Y:S04]  /*110a0*/  STL [R1+0x5d0], RZ ;  /* 0x0005d0ff01007387 */ /* 0x0003e80000100800 */
[----:B------:R1:W-:Y:S04]  /*110b0*/  STL [R1+0x5d4], RZ ;  /* 0x0005d4ff01007387 */ /* 0x0003e80000100800 */
[----:B------:R1:W-:Y:S04]  /*110c0*/  STL [R1+0x5d8], RZ ;  /* 0x0005d8ff01007387 */ /* 0x0003e80000100800 */
[----:B------:R1:W-:Y:S01]  /*110d0*/  STL [R1+0x5dc], RZ ;  /* 0x0005dcff01007387 */ /* 0x0003e20000100800 */
[----:B------:R-:W-:-:S02]  /*110e0*/  ULDC UR4, c[0x0][0x18c] ;  /* 0x0000630000047ab9 */ /* 0x000fc40000000800 */
[----:B------:R-:W-:Y:S01]  /*110f0*/  USHF.L.U32 UR4, UR4, 0x6, URZ ;  /* 0x0000000604047899 */ /* 0x000fe2000800063f */
[----:B------:R-:W-:-:S03]  /*11100*/  LOP3.LUT R4, R0, 0x40, RZ, 0x3c, !PT ;  /* 0x0000004000047812 */ /* 0x000fc600078e3cff */
[----:B------:R-:W-:Y:S02]  /*11110*/  USHF.R.S32.HI UR5, URZ, 0x1f, UR4 ;  /* 0x0000001f3f057899 */ /* 0x000fe40008011404 */
[----:B------:R-:W-:Y:S02]  /*11120*/  USHF.L.U32 UR8, UR4, 0x1, URZ ;  /* 0x0000000104087899 */ /* 0x000fe4000800063f */
[----:B------:R-:W-:Y:S01]  /*11130*/  USHF.L.U64.HI UR5, UR4, 0x1, UR5 ;  /* 0x0000000104057899 */ /* 0x000fe20008010205 */
[----:B--2---:R-:W-:Y:S02]  /*11140*/  LOP3.LUT R3, R28, 0x40, RZ, 0x3c, !PT ;  /* 0x000000401c037812 */ /* 0x004fe400078e3cff */
[----:B------:R1:W5:Y:S04]  /*11150*/  LDL.LU R28, [R1+0x1378] ;  /* 0x00137800011c7983 */ /* 0x0003680000300800 */
[----:B------:R1:W-:Y:S02]  /*11160*/  STL [R1+0xd30], R3 ;  /* 0x000d300301007387 */ /* 0x0003e40000100800 */
[----:B-1-3--:R-:W-:-:S02]  /*11170*/  LOP3.LUT R29, R5, 0x40, RZ, 0x3c, !PT ;  /* 0x00000040051d7812 */ /* 0x00afc400078e3cff */
.L_x_3:
[----:B-----5:R-:W2:Y:S01]  /*11180*/  LDL R5, [R1+0xd40] ;  /* 0x000d400001057983 */ /* 0x020ea20000100800 */
[----:B------:R-:W-:-:S03]  /*11190*/  IMAD.MOV.U32 R3, RZ, RZ, -0x40 ;  /* 0xffffffc0ff037424 */ /* 0x000fc600078e00ff */
[----:B0-2---:R0:W-:Y:S04]  /*111a0*/  STL [R1+0x3938], R5 ;  /* 0x0039380501007387 */ /* 0x0051e80000100800 */
[----:B------:R-:W2:Y:S04]  /*111b0*/  LDL R4, [R1+0xd44] ;  /* 0x000d440001047983 */ /* 0x000ea80000100800 */
[----:B0-----:R-:W3:Y:S04]  /*111c0*/  LDL R5, [R1+0xd4c] ;  /* 0x000d4c0001057983 */ /* 0x001ee80000100800 */
[----:B------:R-:W-:Y:S04]  /*111d0*/  STL [R1+0x38fc], R26 ;  /* 0x0038fc1a01007387 */ /* 0x000fe80000100800 */
        /* <DEDUP_REMOVED lines=53> */
[----:B-----5:R0:W-:Y:S04]  /*11530*/  STL [R1+0x1378], R28 ;  /* 0x0013781c01007387 */ /* 0x0201e80000100800 */
[----:B0-----:R-:W4:Y:S01]  /*11540*/  LDL.LU R28, [R1+0xf68] ;  /* 0x000f6800011c7983 */ /* 0x001f220000300800 */
[----:B---3--:R-:W-:-:S03]  /*11550*/  IMAD R3, R5, R3, c[0x0][0x180] ;  /* 0x0000600005037624 */ /* 0x008fc600078e0203 */
[----:B------:R-:W2:Y:S02]  /*11560*/  LDL.LU R5, [R1+0x3938] ;  /* 0x0039380001057983 */ /* 0x000ea40000300800 */
[C---:B------:R-:W-:Y:S02]  /*11570*/  ISETP.GT.AND P2, PT, R3.reuse, RZ, PT ;  /* 0x000000ff0300720c */ /* 0x040fe40003f44270 */
[----:B------:R-:W-:Y:S02]  /*11580*/  PRMT R2, RZ, 0x7610, R2 ;  /* 0x00007610ff027816 */ /* 0x000fe40000000002 */
[----:B------:R-:W-:-:S09]  /*11590*/  ISETP.GT.AND P3, PT, R3, 0x1, PT ;  /* 0x000000010300780c */ /* 0x000fd20003f64270 */
[----:B--2---:R0:W2:Y:S04]  /*115a0*/  @P2 LDG.E.U16 R2, [R4.64] ;  /* 0x0000000604022981 */ /* 0x0040a8000c1e1500 */
[----:B0-----:R-:W3:Y:S04]  /*115b0*/  LDL R4, [R1+0xf44] ;  /* 0x000f440001047983 */ /* 0x001ee80000100800 */
[----:B------:R-:W3:Y:S01]  /*115c0*/  LDL R5, [R1+0xf48] ;  /* 0x000f480001057983 */ /* 0x000ee20000100800 */
[----:B------:R-:W-:Y:S02]  /*115d0*/  PRMT R20, RZ, 0x7610, R20 ;  /* 0x00007610ff147816 */ /* 0x000fe40000000014 */
[----:B---3--:R-:W-:-:S04]  /*115e0*/  @P3 LOP3.LUT R5, R5, R4, RZ, 0x3c, !PT ;  /* 0x0000000405053212 */ /* 0x008fc800078e3cff */
[----:B------:R-:W-:-:S04]  /*115f0*/  @P3 LOP3.LUT R4, R5, R4, RZ, 0x3c, !PT ;  /* 0x0000000405043212 */ /* 0x000fc800078e3cff */
[----:B------:R-:W-:-:S05]  /*11600*/  @P3 LOP3.LUT R5, R5, R4, RZ, 0x3c, !PT ;  /* 0x0000000405053212 */ /* 0x000fca00078e3cff */
[----:B------:R-:W3:Y:S04]  /*11610*/  @P3 LDG.E.U16 R20, [R4.64] ;  /* 0x0000000604143981 */ /* 0x000ee8000c1e1500 */
[----:B--2---:R-:W-:Y:S01]  /*11620*/  STL [R1+0x388c], R2 ;  /* 0x00388c0201007387 */ /* 0x004fe20000100800 */
[----:B------:R-:W-:-:S03]  /*11630*/  ISETP.GT.AND P4, PT, R3, 0x2, PT ;  /* 0x000000020300780c */ /* 0x000fc60003f84270 */
[----:B---3--:R0:W-:Y:S04]  /*11640*/  STL [R1+0x54], R20 ;  /* 0x0000541401007387 */ /* 0x0081e80000100800 */
[----:B0-----:R-:W2:Y:S04]  /*11650*/  LDL.LU R20, [R1+0x3934] ;  /* 0x0039340001147983 */ /* 0x001ea80000300800 */
[----:B------:R-:W3:Y:S04]  /*11660*/  LDL R4, [R1+0xf3c] ;  /* 0x000f3c0001047983 */ /* 0x000ee80000100800 */
[----:B------:R-:W3:Y:S01]  /*11670*/  LDL R5, [R1+0xf40] ;  /* 0x000f400001057983 */ /* 0x000ee20000100800 */
[----:B------:R-:W-:-:S02]  /*11680*/  PRMT R26, RZ, 0x7610, R26 ;  /* 0x00007610ff1a7816 */ /* 0x000fc4000000001a */
[----:B---3--:R-:W-:-:S04]  /*11690*/  @P4 LOP3.LUT R5, R5, R4, RZ, 0x3c, !PT ;  /* 0x0000000405054212 */ /* 0x008fc800078e3cff */
[----:B------:R-:W-:-:S04]  /*116a0*/  @P4 LOP3.LUT R4, R5, R4, RZ, 0x3c, !PT ;  /* 0x0000000405044212 */ /* 0x000fc800078e3cff */
[----:B------:R-:W-:-:S05]  /*116b0*/  @P4 LOP3.LUT R5, R5, R4, RZ, 0x3c, !PT ;  /* 0x0000000405054212 */ /* 0x000fca00078e3cff */
[----:B------:R-:W3:Y:S01]  /*116c0*/  @P4 LDG.E.U16 R26, [R4.64] ;  /* 0x00000006041a4981 */ /* 0x000ee2000c1e1500 */
[----:B------:R-:W-:-:S03]  /*116d0*/  ISETP.GT.AND P1, PT, R3, 0x3, PT ;  /* 0x000000030300780c */ /* 0x000fc60003f24270 */
[----:B---3--:R0:W-:Y:S04]  /*116e0*/  STL [R1+0x80], R26 ;  /* 0x0000801a01007387 */ /* 0x0081e80000100800 */
[----:B0-----:R-:W3:Y:S04]  /*116f0*/  LDL.LU R26, [R1+0x3930] ;  /* 0x00393000011a7983 */ /* 0x001ee80000300800 */
[----:B------:R-:W3:Y:S04]  /*11700*/  LDL R4, [R1+0xf34] ;  /* 0x000f340001047983 */ /* 0x000ee80000100800 */
[----:B------:R-:W3:Y:S01]  /*11710*/  LDL R5, [R1+0xf38] ;  /* 0x000f380001057983 */ /* 0x000ee20000100800 */
[----:B--2---:R-:W-:-:S02]  /*11720*/  PRMT R20, RZ, 0x7610, R20 ;  /* 0x00007610ff147816 */ /* 0x004fc40000000014 */
[----:B---3--:R-:W-:-:S04]  /*11730*/  @P1 LOP3.LUT R5, R5, R4, RZ, 0x3c, !PT ;  /* 0x0000000405051212 */ /* 0x008fc800078e3cff */
[----:B------:R-:W-:-:S04]  /*11740*/  @P1 LOP3.LUT R4, R5, R4, RZ, 0x3c, !PT ;  /* 0x0000000405041212 */ /* 0x000fc800078e3cff */
[----:B------:R-:W-:-:S05]  /*11750*/  @P1 LOP3.LUT R5, R5, R4, RZ, 0x3c, !PT ;  /* 0x0000000405051212 */ /* 0x000fca00078e3cff */
[----:B------:R-:W2:Y:S01]  /*11760*/  @P1 LDG.E.U16 R20, [R4.64] ;  /* 0x0000000604141981 */ /* 0x000ea2000c1e1500 */
[----:B------:R-:W-:-:S03]  /*11770*/  ISETP.GT.AND P0, PT, R3, 0x4, PT ;  /* 0x000000040300780c */ /* 0x000fc60003f04270 */
[----:B--2---:R0:W-:Y:S04]  /*11780*/  STL [R1+0x8c], R20 ;  /* 0x00008c1401007387 */ /* 0x0041e80000100800 */
        /* <DEDUP_REMOVED lines=11> */
[----:B------:R-:W2:Y:S04]  /*11840*/  LDL R4, [R1+0xf24] ;  /* 0x000f240001047983 */ /* 0x000ea80000100800 */
[----:B------:R-:W2:Y:S01]  /*11850*/  LDL R5, [R1+0xf28] ;  /* 0x000f280001057983 */ /* 0x000ea20000100800 */
[----:B------:R-:W-:-:S02]  /*11860*/  PRMT R25, RZ, 0x7610, R25 ;  /* 0x00007610ff197816 */ /* 0x000fc40000000019 */
[----:B--2---:R-:W-:-:S04]  /*11870*/  @P2 LOP3.LUT R5, R5, R4, RZ, 0x3c, !PT ;  /* 0x0000000405052212 */ /* 0x004fc800078e3cff */
[----:B------:R-:W-:-:S04]  /*11880*/  @P2 LOP3.LUT R4, R5, R4, RZ, 0x3c, !PT ;  /* 0x0000000405042212 */ /* 0x000fc800078e3cff */
[----:B------:R-:W-:-:S05]  /*11890*/  @P2 LOP3.LUT R5, R5, R4, RZ, 0x3c, !PT ;  /* 0x0000000405052212 */ /* 0x000fca00078e3cff */
[----:B------:R-:W2:Y:S01]  /*118a0*/  @P2 LDG.E.U16 R25, [R4.64] ;  /* 0x0000000604192981 */ /* 0x000ea2000c1e1500 */
[----:B------:R-:W-:-:S03]  /*118b0*/  ISETP.GT.AND P3, PT, R3, 0x6, PT ;  /* 0x000000060300780c */ /* 0x000fc60003f64270 */
[----:B--2---:R0:W-:Y:S04]  /*118c0*/  STL [R1+0xc0], R25 ;  /* 0x0000c01901007387 */ /* 0x0041e80000100800 */
[----:B0-----:R-:W2:Y:S04]  /*118d0*/  LDL.LU R25, [R1+0x3924] ;  /* 0x0039240001197983 */ /* 0x001ea80000300800 */
        /* <DEDUP_REMOVED lines=12> */
[----:B---3--:R-:W-:-:S02]  /*119a0*/  PRMT R26, RZ, 0x7610, R26 ;  /* 0x00007610ff1a7816 */ /* 0x008fc4000000001a */
[----:B--2---:R-:W-:-:S04]  /*119b0*/  @P4 LOP3.LUT R5, R5, R4, RZ, 0x3c, !PT ;  /* 0x0000000405054212 */ /* 0x004fc800078e3cff */
        /* <DEDUP_REMOVED lines=92> */
[----:B------:R0:W2:Y:S04]  /*11f80*/  @P1 LDG.E.U16 R26, [R4.64] ;  /* 0x00000006041a1981 */ /* 0x0000a8000c1e1500 */
[----:B0-----:R-:W3:Y:S04]  /*11f90*/  LDL R4, [R1+0xec4] ;  /* 0x000ec40001047983 */ /* 0x001ee80000100800 */
[----:B------:R-:W3:Y:S01]  /*11fa0*/  LDL R5, [R1+0xec8] ;  /* 0x000ec80001057983 */ /* 0x000ee20000100800 */
[----:B------:R-:W-:Y:S02]  /*11fb0*/  ISETP.GT.AND P0, PT, R3, 0x11, PT ;  /* 0x000000110300780c */ /* 0x000fe40003f04270 */
[----:B------:R-:W-:-:S11]  /*11fc0*/  PRMT R20, RZ, 0x7610, R20 ;  /* 0x00007610ff147816 */ /* 0x000fd60000000014 */
        /* <DEDUP_REMOVED lines=73> */
[----:B------:R0:W2:Y:S04]  /*12460*/  @P1 LDG.E.U16 R20, [R4.64] ;  /* 0x0000000604141981 */ /* 0x0000a8000c1e1500 */
[----:B0-----:R-:W2:Y:S04]  /*12470*/  LDL R4, [R1+0xe84] ;  /* 0x000e840001047983 */ /* 0x001ea80000100800 */
[----:B------:R-:W2:Y:S01]  /*12480*/  LDL R5, [R1+0xe88] ;  /* 0x000e880001057983 */ /* 0x000ea20000100800 */
[----:B------:R-:W-:Y:S02]  /*12490*/  ISETP.GT.AND P0, PT, R3, 0x19, PT ;  /* 0x000000190300780c */ /* 0x000fe40003f04270 */
[----:B---3--:R-:W-:-:S11]  /*124a0*/  PRMT R25, RZ, 0x7610, R25 ;  /* 0x00007610ff197816 */ /* 0x008fd60000000019 */
[----:B--2---:R-:W-:-:S04]  /*124b0*/  @P0 LOP3.LUT R5, R5, R4, RZ, 0x3c, !PT ;  /* 0x0000000405050212 */ /* 0x004fc800078e3cff */
        /* <DEDUP_REMOVED lines=10> */
[----:B------:R-:W3:Y:S04]  /*12560*/  @P1 LDG.E.U16 R6, [R4.64] ;  /* 0x0000000604061981 */ /* 0x000ee8000c1e1500 */
[----:B--2---:R-:W-:Y:S04]  /*12570*/  STL [R1+0x386c], R25 ;  /* 0x00386c1901007387 */ /* 0x004fe80000100800 */
[----:B------:R-:W-:Y:S01]  /*12580*/  STL [R1+0x3870], R25 ;  /* 0x0038701901007387 */ /* 0x000fe20000100800 */
        /* <DEDUP_REMOVED lines=63> */
[----:B------:R-:W-:-:S11]  /*12980*/  PRMT R19, RZ, 0x7610, R19 ;  /* 0x00007610ff137816 */ /* 0x000fd60000000013 */
[----:B--2---:R-:W-:-:S04]  /*12990*/  @P0 LOP3.LUT R5, R5, R4, RZ, 0x3c, !PT ;  /* 0x0000000405050212 */ /* 0x004fc800078e3cff */
[----:B------:R-:W-:-:S04]  /*129a0*/  @P0 LOP3.LUT R4, R5, R4, RZ, 0x3c, !PT ;  /* 0x0000000405040212 */ /* 0x000fc800078e3cff */
[----:B------:R-:W-:-:S05]  /*129b0*/  @P0 LOP3.LUT R5, R5, R4, RZ, 0x3c, !PT ;  /* 0x0000000405050212 */ /* 0x000fca00078e3cff */
[----:B------:R0:W2:Y:S04]  /*129c0*/  @P0 LDG.E.U16 R19, [R4.64] ;  /* 0x0000000604130981 */ /* 0x0000a8000c1e1500 */
[----:B0-----:R-:W3:Y:S04]  /*129d0*/  LDL R4, [R1+0xe0c] ;  /* 0x000e0c0001047983 */ /* 0x001ee80000100800 */
[----:B------:R-:W3:Y:S01]  /*129e0*/  LDL R5, [R1+0xe10] ;  /* 0x000e100001057983 */ /* 0x000ee20000100800 */
[----:B------:R-:W-:Y:S02]  /*129f0*/  ISETP.GT.AND P1, PT, R3, 0x28, PT ;  /* 0x000000280300780c */ /* 0x000fe40003f24270 */
[----:B------:R-:W-:Y:S01]  /*12a00*/  PRMT R8, RZ, 0x7610, R8 ;  /* 0x00007610ff087816 */ /* 0x000fe20000000008 */
[----:B--2---:R-:W-:Y:S10]  /*12a10*/  STL [R1+0x3874], R19 ;  /* 0x0038741301007387 */ /* 0x004ff40000100800 */
        /* <DEDUP_REMOVED lines=11> */
[----:B------:R0:W3:Y:S04]  /*12ad0*/  @P0 LDG.E.U16 R7, [R4.64] ;  /* 0x0000000604070981 */ /* 0x0000e8000c1e1500 */
        /* <DEDUP_REMOVED lines=23> */
[----:B------:R-:W2:Y:S04]  /*12c50*/  @P1 LDG.E.U16 R21, [R4.64] ;  /* 0x0000000604151981 */ /* 0x000ea8000c1e1500 */
[----:B------:R-:W-:Y:S04]  /*12c60*/  STL [R1+0x3864], R23 ;  /* 0x0038641701007387 */ /* 0x000fe80000100800 */
[----:B------:R-:W-:Y:S01]  /*12c70*/  STL [R1+0x3868], R23 ;  /* 0x0038681701007387 */ /* 0x000fe20000100800 */
        /* <DEDUP_REMOVED lines=18> */
[----:B------:R0:W-:Y:S04]  /*12da0*/  STL [R1+0x1c], R25 ;  /* 0x00001c1901007387 */ /* 0x0001e80000100800 */
[----:B0-----:R-:W3:Y:S04]  /*12db0*/  LDL R25, [R1+0xe20] ;  /* 0x000e200001197983 */ /* 0x001ee80000100800 */
[----:B--2---:R0:W-:Y:S04]  /*12dc0*/  STL [R1+0x4c], R27 ;  /* 0x00004c1b01007387 */ /* 0x0041e80000100800 */
[----:B0-----:R-:W2:Y:S04]  /*12dd0*/  LDL.LU R27, [R1+0x38c0] ;  /* 0x0038c000011b7983 */ /* 0x001ea80000300800 */
[----:B------:R-:W2:Y:S04]  /*12de0*/  LDL R4, [R1+0xe04] ;  /* 0x000e040001047983 */ /* 0x000ea80000100800 */
[----:B------:R-:W2:Y:S01]  /*12df0*/  LDL R5, [R1+0xe08] ;  /* 0x000e080001057983 */ /* 0x000ea20000100800 */
[----:B------:R-:W-:-:S02]  /*12e00*/  ISETP.GT.AND P0, PT, R3, 0x29, PT ;  /* 0x000000290300780c */ /* 0x000fc40003f04270 */
        /* <DEDUP_REMOVED lines=21> */
[----:B0-----:R-:W2:Y:S01]  /*12f60*/  LDL R5, [R1+0xe1c] ;  /* 0x000e1c0001057983 */ /* 0x001ea20000100800 */
[----:B------:R-:W-:Y:S02]  /*12f70*/  ISETP.GT.AND P0, PT, R3, 0x26, PT ;  /* 0x000000260300780c */ /* 0x000fe40003f04270 */
[----:B------:R-:W-:-:S11]  /*12f80*/  PRMT R11, RZ, 0x7610, R11 ;  /* 0x00007610ff0b7816 */ /* 0x000fd6000000000b */
[----:B---3--:R-:W-:Y:S02]  /*12f90*/  @P0 IMAD.MOV.U32 R4, RZ, RZ, R25 ;  /* 0x000000ffff040224 */ /* 0x008fe400078e0019 */
[----:B------:R-:W3:Y:S04]  /*12fa0*/  LDL R25, [R1+0xdf0] ;  /* 0x000df00001197983 */ /* 0x000ee80000100800 */
[----:B--2---:R-:W2:Y:S01]  /*12fb0*/  @P0 LDG.E.U16 R11, [R4.64] ;  /* 0x00000006040b0981 */ /* 0x004ea2000c1e1500 */
        /* <DEDUP_REMOVED lines=28> */
[----:B0-----:R-:W4:Y:S01]  /*13180*/  LDL R5, [R1+0xdec] ;  /* 0x000dec0001057983 */ /* 0x001f220000100800 */
[----:B------:R-:W-:Y:S02]  /*13190*/  ISETP.GT.AND P0, PT, R3, 0x2c, PT ;  /* 0x0000002c0300780c */ /* 0x000fe40003f04270 */
[----:B------:R-:W-:-:S11]  /*131a0*/  PRMT R27, RZ, 0x7610, R27 ;  /* 0x00007610ff1b7816 */ /* 0x000fd6000000001b */
[----:B---3--:R-:W-:Y:S01]  /*131b0*/  @P0 IMAD.MOV.U32 R4, RZ, RZ, R25 ;  /* 0x000000ffff040224 */ /* 0x008fe200078e0019 */
[----:B--2---:R-:W-:Y:S01]  /*131c0*/  STL [R1+0x385c], R21 ;  /* 0x00385c1501007387 */ /* 0x004fe20000100800 */
[----:B------:R-:W-:Y:S02]  /*131d0*/  ISETP.GT.AND P1, PT, R3, 0x2d, PT ;  /* 0x0000002d0300780c */ /* 0x000fe40003f24270 */
[----:B------:R-:W-:Y:S01]  /*131e0*/  PRMT R17, RZ, 0x7610, R17 ;  /* 0x00007610ff117816 */ /* 0x000fe20000000011 */
[----:B------:R-:W2:Y:S04]  /*131f0*/  LDL R25, [R1+0xde0] ;  /* 0x000de00001197983 */ /* 0x000ea80000100800 */
[----:B----4-:R0:W3:Y:S04]  /*13200*/  @P0 LDG.E.U16 R27, [R4.64] ;  /* 0x00000006041b0981 */ /* 0x0100e8000c1e1500 */
[----:B0-----:R-:W4:Y:S04]  /*13210*/  LDL R4, [R1+0xde4] ;  /* 0x000de40001047983 */ /* 0x001f280000100800 */
[----:B------:R-:W4:Y:S02]  /*13220*/  LDL R5, [R1+0xde8] ;  /* 0x000de80001057983 */ /* 0x000f240000100800 */
[----:B----4-:R-:W-:-:S04]  /*13230*/  @P1 LOP3.LUT R5, R5, R4, RZ, 0x3c, !PT ;  /* 0x0000000405051212 */ /* 0x010fc800078e3cff */
[----:B------:R-:W-:-:S04]  /*13240*/  @P1 LOP3.LUT R4, R5, R4, RZ, 0x3c, !PT ;  /* 0x0000000405041212 */ /* 0x000fc800078e3cff */
[----:B------:R-:W-:-:S05]  /*13250*/  @P1 LOP3.LUT R5, R5, R4, RZ, 0x3c, !PT ;  /* 0x0000000405051212 */ /* 0x000fca00078e3cff */
[----:B------:R-:W4:Y:S04]  /*13260*/  @P1 LDG.E.U16 R17, [R4.64] ;  /* 0x0000000604111981 */ /* 0x000f28000c1e1500 */
[----:B---3--:R-:W-:Y:S04]  /*13270*/  STL [R1+0x3848], R27 ;  /* 0x0038481b01007387 */ /* 0x008fe80000100800 */
[----:B------:R-:W-:Y:S04]  /*13280*/  STL [R1+0x384c], R27 ;  /* 0x00384c1b01007387 */ /* 0x000fe80000100800 */
[----:B------:R-:W-:Y:S04]  /*13290*/  STL [R1+0x3850], R27 ;  /* 0x0038501b01007387 */ /* 0x000fe80000100800 */
[----:B------:R-:W-:Y:S04]  /*132a0*/  STL [R1+0x3854], R27 ;  /* 0x0038541b01007387 */ /* 0x000fe80000100800 */
[----:B----4-:R0:W-:Y:S04]  /*132b0*/  STL [R1+0x14], R17 ;  /* 0x0000141101007387 */ /* 0x0101e80000100800 */
[----:B0-----:R-:W3:Y:S04]  /*132c0*/  LDL.LU R17, [R1+0x38b4] ;  /* 0x0038b40001117983 */ /* 0x001ee80000300800 */
[----:B------:R-:W4:Y:S04]  /*132d0*/  LDL R4, [R1+0xdbc] ;  /* 0x000dbc0001047983 */ /* 0x000f280000100800 */
[----:B------:R-:W4:Y:S01]  /*132e0*/  LDL R5, [R1+0xdc0] ;  /* 0x000dc00001057983 */ /* 0x000f220000100800 */
[----:B------:R-:W-:-:S02]  /*132f0*/  ISETP.GT.AND P0, PT, R3, 0x32, PT ;  /* 0x000000320300780c */ /* 0x000fc40003f04270 */
[----:B------:R-:W-:-:S11]  /*13300*/  PRMT R11, RZ, 0x7610, R11 ;  /* 0x00007610ff0b7816 */ /* 0x000fd6000000000b */
[----:B----4-:R-:W-:-:S04]  /*13310*/  @P0 LOP3.LUT R5, R5, R4, RZ, 0x3c, !PT ;  /* 0x0000000405050212 */ /* 0x010fc800078e3cff */
[----:B------:R-:W-:-:S04]  /*13320*/  @P0 LOP3.LUT R4, R5, R4, RZ, 0x3c, !PT ;  /* 0x0000000405040212 */ /* 0x000fc800078e3cff */
[----:B------:R-:W-:-:S05]  /*13330*/  @P0 LOP3.LUT R5, R5, R4, RZ, 0x3c, !PT ;  /* 0x0000000405050212 */ /* 0x000fca00078e3cff */
[----:B------:R0:W4:Y:S04]  /*13340*/  @P0 LDG.E.U16 R11, [R4.64] ;  /* 0x00000006040b0981 */ /* 0x000128000c1e1500 */
        /* <DEDUP_REMOVED lines=11> */
[----:B------:R-:W-:Y:S02]  /*13400*/  @P0 IMAD.MOV.U32 R4, RZ, RZ, R25 ;  /* 0x000000ffff040224 */ /* 0x000fe400078e0019 */
        /* <DEDUP_REMOVED lines=30> */
[----:B0-----:R-:W2:Y:S01]  /*135f0*/  LDL R5, [R1+0xda4] ;  /* 0x000da40001057983 */ /* 0x001ea20000100800 */
[----:B------:R-:W-:Y:S02]  /*13600*/  ISETP.GT.AND P0, PT, R3, 0x35, PT ;  /* 0x000000350300780c */ /* 0x000fe40003f04270 */
[----:B------:R-:W-:-:S11]  /*13610*/  PRMT R0, RZ, 0x7610, R0 ;  /* 0x00007610ff007816 */ /* 0x000fd60000000000 */
[----:B------:R-:W-:Y:S01]  /*13620*/  @P0 IMAD.MOV.U32 R4, RZ, RZ, R25 ;  /* 0x000000ffff040224 */ /* 0x000fe200078e0019 */
[----:B---3--:R-:W-:Y:S01]  /*13630*/  STL [R1+0x3858], R22 ;  /* 0x0038581601007387 */ /* 0x008fe20000100800 */
[----:B------:R-:W-:Y:S02]  /*13640*/  ISETP.GT.AND P1, PT, R3, 0x36, PT ;  /* 0x000000360300780c */ /* 0x000fe40003f24270 */
[----:B------:R-:W-:Y:S01]  /*13650*/  PRMT R18, RZ, 0x7610, R18 ;  /* 0x00007610ff127816 */ /* 0x000fe20000000012 */
[----:B------:R-:W3:Y:S04]  /*13660*/  LDL R25, [R1+0xd64] ;  /* 0x000d640001197983 */ /* 0x000ee80000100800 */
[----:B--2---:R0:W2:Y:S04]  /*13670*/  @P0 LDG.E.U16 R0, [R4.64] ;  /* 0x0000000604000981 */ /* 0x0040a8000c1e1500 */
[----:B0-----:R-:W2:Y:S04]  /*13680*/  LDL R4, [R1+0xd9c] ;  /* 0x000d9c0001047983 */ /* 0x001ea80000100800 */
[----:B------:R-:W2:Y:S02]  /*13690*/  LDL R5, [R1+0xda0] ;  /* 0x000da00001057983 */ /* 0x000ea40000100800 */
[----:B--2---:R-:W-:-:S04]  /*136a0*/  @P1 LOP3.LUT R5, R5, R4, RZ, 0x3c, !PT ;  /* 0x0000000405051212 */ /* 0x004fc800078e3cff */
[----:B------:R-:W-:-:S04]  /*136b0*/  @P1 LOP3.LUT R4, R5, R4, RZ, 0x3c, !PT ;  /* 0x0000000405041212 */ /* 0x000fc800078e3cff */
[----:B------:R-:W-:-:S05]  /*136c0*/  @P1 LOP3.LUT R5, R5, R4, RZ, 0x3c, !PT ;  /* 0x0000000405051212 */ /* 0x000fca00078e3cff */
[----:B------:R-:W2:Y:S04]  /*136d0*/  @P1 LDG.E.U16 R18, [R4.64] ;  /* 0x0000000604121981 */ /* 0x000ea8000c1e1500 */
[----:B------:R0:W-:Y:S04]  /*136e0*/  STL [R1], R0 ;  /* 0x0000000001007387 */ /* 0x0001e80000100800 */
        /* <DEDUP_REMOVED lines=24> */
[----:B------:R-:W-:-:S02]  /*13870*/  ISETP.GT.AND P0, PT, R3, 0x3d, PT ;  /* 0x0000003d0300780c */ /* 0x000fc40003f04270 */
[----:B------:R-:W-:Y:S02]  /*13880*/  PRMT R18, RZ, 0x7610, R18 ;  /* 0x00007610ff127816 */ /* 0x000fe40000000012 */
[----:B--2---:R-:W-:-:S04]  /*13890*/  @P1 LOP3.LUT R5, R5, R4, RZ, 0x3c, !PT ;  /* 0x0000000405051212 */ /* 0x004fc800078e3cff */
[----:B------:R-:W-:-:S04]  /*138a0*/  @P1 LOP3.LUT R4, R5, R4, RZ, 0x3c, !PT ;  /* 0x0000000405041212 */ /* 0x000fc800078e3cff */
[----:B------:R-:W-:Y:S02]  /*138b0*/  @P1 LOP3.LUT R5, R5, R4, RZ, 0x3c, !PT ;  /* 0x0000000405051212 */ /* 0x000fe400078e3cff */
[----:B------:R-:W-:-:S03]  /*138c0*/  PRMT R24, RZ, 0x7610, R24 ;  /* 0x00007610ff187816 */ /* 0x000fc60000000018 */
[----:B------:R3:W2:Y:S02]  /*138d0*/  @P1 LDG.E.U16 R18, [R4.64] ;  /* 0x0000000604121981 */ /* 0x0006a4000c1e1500 */
[----:B---3--:R-:W-:Y:S02]  /*138e0*/  @P0 IMAD.MOV.U32 R4, RZ, RZ, R0 ;  /* 0x000000ffff040224 */ /* 0x008fe400078e0000 */
[----:B------:R-:W-:Y:S01]  /*138f0*/  @P0 IMAD.MOV.U32 R5, RZ, RZ, R25 ;  /* 0x000000ffff050224 */ /* 0x000fe200078e0019 */
[----:B------:R-:W0:Y:S04]  /*13900*/  S2R R0, SR_TID.X ;  /* 0x0000000000007919 */ /* 0x000e280000002100 */
[----:B------:R1:W3:Y:S01]  /*13910*/  @P0 LDG.E.U16 R24, [R4.64] ;  /* 0x0000000604180981 */ /* 0x0002e2000c1e1500 */
[----:B------:R-:W-:-:S02]  /*13920*/  ISETP.GT.AND P1, PT, R3, 0x3e, PT ;  /* 0x0000003e0300780c */ /* 0x000fc40003f24270 */
[----:B------:R-:W-:Y:S01]  /*13930*/  ISETP.GT.AND P2, PT, R3, 0x3f, PT ;  /* 0x0000003f0300780c */ /* 0x000fe20003f44270 */
[----:B------:R-:W2:Y:S04]  /*13940*/  LDL R25, [R1+0x1344] ;  /* 0x0013440001197983 */ /* 0x000ea80000100800 */
[----:B-1----:R-:W2:Y:S04]  /*13950*/  LDL R4, [R1+0xd5c] ;  /* 0x000d5c0001047983 */ /* 0x002ea80000100800 */
[----:B------:R-:W2:Y:S01]  /*13960*/  LDL R5, [R1+0xd60] ;  /* 0x000d600001057983 */ /* 0x000ea20000100800 */
[----:B0-----:R-:W-:-:S04]  /*13970*/  LOP3.LUT R0, R0, 0x3f, RZ, 0xc0, !PT ;  /* 0x0000003f00007812 */ /* 0x001fc800078ec0ff */
[----:B------:R-:W-:Y:S02]  /*13980*/  ISETP.GE.AND P0, PT, R0, R3, PT ;  /* 0x000000030000720c */ /* 0x000fe40003f06270 */
[----:B------:R-:W-:Y:S01]  /*13990*/  PRMT R3, RZ, 0x7610, R3 ;  /* 0x00007610ff037816 */ /* 0x000fe20000000003 */
[----:B---3--:R-:W-:Y:S01]  /*139a0*/  STL [R1+0x3820], R24 ;  /* 0x0038201801007387 */ /* 0x008fe20000100800 */
[----:B--2---:R-:W-:-:S04]  /*139b0*/  @P1 LOP3.LUT R5, R5, R4, RZ, 0x3c, !PT ;  /* 0x0000000405051212 */ /* 0x004fc800078e3cff */
[----:B------:R-:W-:-:S04]  /*139c0*/  @P1 LOP3.LUT R4, R5, R4, RZ, 0x3c, !PT ;  /* 0x0000000405041212 */ /* 0x000fc800078e3cff */
[----:B------:R-:W-:Y:S01]  /*139d0*/  @P1 LOP3.LUT R5, R5, R4, RZ, 0x3c, !PT ;  /* 0x0000000405051212 */ /* 0x000fe200078e3cff */
[----:B------:R-:W-:Y:S04]  /*139e0*/  STL [R1+0x3824], R24 ;  /* 0x0038241801007387 */ /* 0x000fe80000100800 */
[----:B------:R-:W2:Y:S04]  /*139f0*/  LDL.LU R0, [R1+0x38a0] ;  /* 0x0038a00001007983 */ /* 0x000ea80000300800 */
[----:B------:R0:W3:Y:S04]  /*13a00*/  @P1 LDG.E.U16 R3, [R4.64] ;  /* 0x0000000604031981 */ /* 0x0000e8000c1e1500 */
[----:B0-----:R-:W3:Y:S04]  /*13a10*/  LDL R4, [R1+0xd54] ;  /* 0x000d540001047983 */ /* 0x001ee80000100800 */
[----:B------:R-:W3:Y:S01]  /*13a20*/  LDL R5, [R1+0xd58] ;  /* 0x000d580001057983 */ /* 0x000ee20000100800 */
[----:B--2---:R-:W-:-:S02]  /*13a30*/  PRMT R0, RZ, 0x7610, R0 ;  /* 0x00007610ff007816 */ /* 0x004fc40000000000 */
[----:B---3--:R-:W-:-:S04]  /*13a40*/  @P2 LOP3.LUT R5, R5, R4, RZ, 0x3c, !PT ;  /* 0x0000000405052212 */ /* 0x008fc800078e3cff */
[----:B------:R-:W-:-:S04]  /*13a50*/  @P2 LOP3.LUT R4, R5, R4, RZ, 0x3c, !PT ;  /* 0x0000000405042212 */ /* 0x000fc800078e3cff */
[----:B------:R-:W-:-:S05]  /*13a60*/  @P2 LOP3.LUT R5, R5, R4, RZ, 0x3c, !PT ;  /* 0x0000000405052212 */ /* 0x000fca00078e3cff */
[----:B------:R-:W2:Y:S04]  /*13a70*/  @P2 LDG.E.U16 R0, [R4.64] ;  /* 0x0000000604002981 */ /* 0x000ea8000c1e1500 */
[----:B------:R-:W-:Y:S04]  /*13a80*/  STL [R1+0x3808], R3 ;  /* 0x0038080301007387 */ /* 0x000fe80000100800 */
[----:B------:R-:W-:Y:S06]  /*13a90*/  BAR.SYNC.DEFER_BLOCKING 0x0 ;  /* 0x0000000000007b1d */ /* 0x000fec0000010000 */
[----:B--2---:R0:W-:Y:S04]  /*13aa0*/  STL [R1+0x3c], R0 ;  /* 0x00003c0001007387 */ /* 0x0041e80000100800 */
[----:B0-----:R-:W2:Y:S04]  /*13ab0*/  LDL.LU R0, [R1+0x389c] ;  /* 0x00389c0001007983 */ /* 0x001ea80000300800 */
[----:B------:R-:W3:Y:S04]  /*13ac0*/  LDL R5, [R1+0xf6c] ;  /* 0x000f6c0001057983 */ /* 0x000ee80000100800 */
[----:B------:R0:W-:Y:S01]  /*13ad0*/  STL [R1+0x137c], R28 ;  /* 0x00137c1c01007387 */ /* 0x0001e20000100800 */
[----:B--2---:R-:W-:Y:S01]  /*13ae0*/  PRMT R0, RZ, 0x7610, R0 ;  /* 0x00007610ff007816 */ /* 0x004fe20000000000 */
[----:B---3--:R-:W-:-:S02]  /*13af0*/  @!P0 IMAD.MOV.U32 R4, RZ, RZ, R5 ;  /* 0x000000ffff048224 */ /* 0x008fc400078e0005 */
[----:B------:R-:W-:Y:S02]  /*13b00*/  @!P0 IMAD.MOV.U32 R5, RZ, RZ, R28 ;  /* 0x000000ffff058224 */ /* 0x000fe400078e001c */
[----:B0-----:R-:W2:Y:S04]  /*13b10*/  LDL R28, [R1+0x1340] ;  /* 0x00134000011c7983 */ /* 0x001ea80000100800 */
[----:B------:R0:W3:Y:S01]  /*13b20*/  @!P0 LDG.E.U16 R0, [R4.64] ;  /* 0x0000000604008981 */ /* 0x0000e2000c1e1500 */
[----:B------:R-:W-:Y:S01]  /*13b30*/  PRMT R23, RZ, 0x7610, R23 ;  /* 0x00007610ff177816 */ /* 0x000fe20000000017 */
[----:B0-----:R-:W-:Y:S02]  /*13b40*/  @!P0 IMAD.MOV.U32 R4, RZ, RZ, R25 ;  /* 0x000000ffff048224 */ /* 0x001fe400078e0019 */
[----:B--2---:R-:W-:Y:S01]  /*13b50*/  @!P0 IMAD.MOV.U32 R5, RZ, RZ, R28 ;  /* 0x000000ffff058224 */ /* 0x004fe200078e001c */
[----:B---3--:R0:W-:Y:S04]  /*13b60*/  STL [R1+0x238], R0 ;  /* 0x0002380001007387 */ /* 0x0081e80000100800 */
[----:B------:R1:W2:Y:S04]  /*13b70*/  @!P0 LDG.E.U16 R23, [R4.64] ;  /* 0x0000000604178981 */ /* 0x0002a8000c1e1500 */
[----:B0-----:R-:W3:Y:S04]  /*13b80*/  LDL.LU R0, [R1+0x3898] ;  /* 0x0038980001007983 */ /* 0x001ee80000300800 */
[----:B-1----:R-:W2:Y:S04]  /*13b90*/  LDL R4, [R1+0xf60] ;  /* 0x000f600001047983 */ /* 0x002ea80000100800 */
[----:B------:R-:W2:Y:S04]  /*13ba0*/  LDL R5, [R1+0x133c] ;  /* 0x00133c0001057983 */ /* 0x000ea80000100800 */
[----:B------:R-:W4:Y:S01]  /*13bb0*/  LDL R28, [R1+0x1310] ;  /* 0x00131000011c7983 */ /* 0x000f220000100800 */
[----:B---3--:R-:W-:-:S02]  /*13bc0*/  PRMT R0, RZ, 0x7610, R0 ;  /* 0x00007610ff007816 */ /* 0x008fc40000000000 */
[----:B--2---:R-:W-:-:S04]  /*13bd0*/  @!P0 LOP3.LUT R5, R5, R4, RZ, 0x3c, !PT ;  /* 0x0000000405058212 */ /* 0x004fc800078e3cff */
[----:B------:R-:W-:-:S04]  /*13be0*/  @!P0 LOP3.LUT R4, R5, R4, RZ, 0x3c, !PT ;  /* 0x0000000405048212 */ /* 0x000fc800078e3cff */
[----:B------:R-:W-:-:S05]  /*13bf0*/  @!P0 LOP3.LUT R5, R5, R4, RZ, 0x3c, !PT ;  /* 0x0000000405058212 */ /* 0x000fca00078e3cff */
[----:B------:R-:W2:Y:S04]  /*13c00*/  @!P0 LDG.E.U16 R0, [R4.64] ;  /* 0x0000000604008981 */ /* 0x000ea8000c1e1500 */
[----:B------:R0:W-:Y:S04]  /*13c10*/  STL [R1+0x2c], R23 ;  /* 0x00002c1701007387 */ /* 0x0001e80000100800 */
[----:B0-----:R-:W3:Y:S04]  /*13c20*/  LDL R23, [R1+0x1314] ;  /* 0x0013140001177983 */ /* 0x001ee80000100800 */
[----:B------:R-:W3:Y:S04]  /*13c30*/  LDL.LU R25, [R1+0x10] ;  /* 0x0000100001197983 */ /* 0x000ee80000300800 */
[----:B--2---:R0:W-:Y:S04]  /*13c40*/  STL [R1+0x38], R0 ;  /* 0x0000380001007387 */ /* 0x0041e80000100800 */
[----:B0-----:R-:W2:Y:S04]  /*13c50*/  LDL.LU R0, [R1+0x3894] ;  /* 0x0038940001007983 */ /* 0x001ea80000300800 */
[----:B------:R-:W3:Y:S04]  /*13c60*/  LDL R4, [R1+0xf58] ;  /* 0x000f580001047983 */ /* 0x000ee80000100800 */
[----:B------:R-:W3:Y:S01]  /*13c70*/  LDL R5, [R1+0x1334] ;  /* 0x0013340001057983 */ /* 0x000ee20000100800 */
[----:B--2---:R-:W-:-:S02]  /*13c80*/  PRMT R0, RZ, 0x7610, R0 ;  /* 0x00007610ff007816 */ /* 0x004fc40000000000 */
[----:B---3--:R-:W-:-:S04]  /*13c90*/  @!P0 LOP3.LUT R5, R5, R4, RZ, 0x3c, !PT ;  /* 0x0000000405058212 */ /* 0x008fc800078e3cff */
[----:B------:R-:W-:-:S04]  /*13ca0*/  @!P0 LOP3.LUT R4, R5, R4, RZ, 0x3c, !PT ;  /* 0x0000000405048212 */ /* 0x000fc800078e3cff */
[----:B------:R-:W-:-:S05]  /*13cb0*/  @!P0 LOP3.LUT R5, R5, R4, RZ, 0x3c, !PT ;  /* 0x0000000405058212 */ /* 0x000fca00078e3cff */
[----:B------:R-:W2:Y:S04]  /*13cc0*/  @!P0 LDG.E.U16 R0, [R4.64] ;  /* 0x0000000604008981 */ /* 0x000ea8000c1e1500 */
[----:B--2---:R0:W-:Y:S04]  /*13cd0*/  STL [R1+0x40], R0 ;  /* 0x0000400001007387 */ /* 0x0041e80000100800 */
[----:B0-----:R-:W2:Y:S04]  /*13ce0*/  LDL.LU R0, [R1+0x3890] ;  /* 0x0038900001007983 */ /* 0x001ea80000300800 */
[----:B------:R-:W3:Y:S04]  /*13cf0*/  LDL R4, [R1+0xf50] ;  /* 0x000f500001047983 */ /* 0x000ee80000100800 */
[----:B------:R-:W3:Y:S01]  /*13d00*/  LDL R5, [R1+0x132c] ;  /* 0x00132c0001057983 */ /* 0x000ee20000100800 */
[----:B------:R-:W-:-:S02]  /*13d10*/  PRMT R24, RZ, 0x7610, R24 ;  /* 0x00007610ff187816 */ /* 0x000fc40000000018 */
[----:B---3--:R-:W-:-:S04]  /*13d20*/  @!P0 LOP3.LUT R5, R5, R4, RZ, 0x3c, !PT ;  /* 0x0000000405058212 */ /* 0x008fc800078e3cff */
[----:B------:R-:W-:-:S04]  /*13d30*/  @!P0 LOP3.LUT R4, R5, R4, RZ, 0x3c, !PT ;  /* 0x0000000405048212 */ /* 0x000fc800078e3cff */
[----:B------:R-:W-:-:S05]  /*13d40*/  @!P0 LOP3.LUT R5, R5, R4, RZ, 0x3c, !PT ;  /* 0x0000000405058212 */ /* 0x000fca00078e3cff */
[----:B------:R0:W3:Y:S04]  /*13d50*/  @!P0 LDG.E.U16 R24, [R4.64] ;  /* 0x0000000604188981 */ /* 0x0000e8000c1e1500 */
[----:B0-----:R-:W2:Y:S04]  /*13d60*/  LDL R4, [R1+0x1320] ;  /* 0x0013200001047983 */ /* 0x001ea80000100800 */
[----:B------:R-:W2:Y:S01]  /*13d70*/  LDL R5, [R1+0x1324] ;  /* 0x0013240001057983 */ /* 0x000ea20000100800 */
[----:B------:R-:W-:Y:S02]  /*13d80*/  PRMT R29, RZ, 0x7610, R29 ;  /* 0x00007610ff1d7816 */ /* 0x000fe4000000001d */
[----:B--2---:R-:W-:-:S04]  /*13d90*/  @!P0 LOP3.LUT R5, R5, R4, RZ, 0x3c, !PT ;  /* 0x0000000405058212 */ /* 0x004fc800078e3cff */
[----:B------:R-:W-:-:S04]  /*13da0*/  @!P0 LOP3.LUT R4, R5, R4, RZ, 0x3c, !PT ;  /* 0x0000000405048212 */ /* 0x000fc800078e3cff */
[----:B------:R-:W-:-:S05]  /*13db0*/  @!P0 LOP3.LUT R5, R5, R4, RZ, 0x3c, !PT ;  /* 0x0000000405058212 */ /* 0x000fca00078e3cff */
[----:B------:R0:W2:Y:S01]  /*13dc0*/  @!P0 LDG.E.U16 R29, [R4.64] ;  /* 0x00000006041d8981 */ /* 0x0000a2000c1e1500 */
[----:B------:R-:W-:-:S03]  /*13dd0*/  PRMT R0, RZ, 0x7610, R0 ;  /* 0x00007610ff007816 */ /* 0x000fc60000000000 */
[----:B---3--:R1:W-:Y:S01]  /*13de0*/  STL [R1+0x44], R24 ;  /* 0x0000441801007387 */ /* 0x0083e20000100800 */
[----:B0-----:R-:W-:Y:S02]  /*13df0*/  @!P0 IMAD.MOV.U32 R4, RZ, RZ, R23 ;  /* 0x000000ffff048224 */ /* 0x001fe400078e0017 */
[----:B----4-:R-:W-:-:S05]  /*13e00*/  @!P0 IMAD.MOV.U32 R5, RZ, RZ, R28 ;  /* 0x000000ffff058224 */ /* 0x010fca00078e001c */
[----:B------:R0:W3:Y:S04]  /*13e10*/  @!P0 LDG.E.U16 R0, [R4.64] ;  /* 0x0000000604008981 */ /* 0x0000e8000c1e1500 */
[----:B--2---:R2:W-:Y:S04]  /*13e20*/  STL [R1+0x48], R29 ;  /* 0x0000481d01007387 */ /* 0x0045e80000100800 */
[----:B0-----:R-:W4:Y:S04]  /*13e30*/  LDL R4, [R1+0x1300] ;  /* 0x0013000001047983 */ /* 0x001f280000100800 */
[----:B------:R-:W4:Y:S01]  /*13e40*/  LDL R5, [R1+0x1304] ;  /* 0x0013040001057983 */ /* 0x000f220000100800 */
[----:B------:R-:W-:-:S03]  /*13e50*/  PRMT R2, RZ, 0x7610, R2 ;  /* 0x00007610ff027816 */ /* 0x000fc60000000002 */
[----:B-1----:R-:W2:Y:S04]  /*13e60*/  S2R R24, SR_TID.X ;  /* 0x0000000000187919 */ /* 0x002ea80000002100 */
[----:B------:R-:W2:Y:S04]  /*13e70*/  LDL R28, [R1+0x12d0] ;  /* 0x0012d000011c7983 */ /* 0x000ea80000100800 */
[----:B------:R-:W2:Y:S01]  /*13e80*/  LDL R23, [R1+0x12d4] ;  /* 0x0012d40001177983 */ /* 0x000ea20000100800 */
[----:B----4-:R-:W-:-:S04]  /*13e90*/  @!P0 LOP3.LUT R5, R5, R4, RZ, 0x3c, !PT ;  /* 0x0000000405058212 */ /* 0x010fc800078e3cff */
[----:B------:R-:W-:-:S04]  /*13ea0*/  @!P0 LOP3.LUT R4, R5, R4, RZ, 0x3c, !PT ;  /* 0x0000000405048212 */ /* 0x000fc800078e3cff */
[----:B------:R-:W-:-:S05]  /*13eb0*/  @!P0 LOP3.LUT R5, R5, R4, RZ, 0x3c, !PT ;  /* 0x0000000405058212 */ /* 0x000fca00078e3cff */
[----:B------:R-:W4:Y:S01]  /*13ec0*/  @!P0 LDG.E.U16 R2, [R4.64] ;  /* 0x0000000604028981 */ /* 0x000f22000c1e1500 */
[----:B--2---:R-:W-:-:S03]  /*13ed0*/  LOP3.LUT R29, R24, 0xff, RZ, 0xc0, !PT ;  /* 0x000000ff181d7812 */ /* 0x004fc600078ec0ff */
[----:B---3--:R-:W-:Y:S04]  /*13ee0*/  STL [R1+0x50], R0 ;  /* 0x0000500001007387 */ /* 0x008fe80000100800 */
[----:B------:R-:W-:Y:S04]  /*13ef0*/  STL [R1+0x3828], R29 ;  /* 0x0038281d01007387 */ /* 0x000fe80000100800 */
[----:B------:R-:W-:Y:S04]  /*13f00*/  STL [R1+0x382c], R29 ;  /* 0x00382c1d01007387 */ /* 0x000fe80000100800 */
[----:B----4-:R0:W-:Y:S04]  /*13f10*/  STL [R1+0x68], R2 ;  /* 0x0000680201007387 */ /* 0x0101e80000100800 */
[----:B0-----:R-:W2:Y:S01]  /*13f20*/  LDL.LU R2, [R1+0x388c] ;  /* 0x00388c0001027983 */ /* 0x001ea20000300800 */
[----:B------:R-:W-:-:S03]  /*13f30*/  IMAD.SHL.U32 R0, R29, 0x2, RZ ;  /* 0x000000021d007824 */ /* 0x000fc600078e00ff */
[----:B------:R-:W3:Y:S04]  /*13f40*/  LDL R4, [R1+0x12f0] ;  /* 0x0012f00001047983 */ /* 0x000ee80000100800 */
[----:B------:R-:W3:Y:S04]  /*13f50*/  LDL R5, [R1+0x12f4] ;  /* 0x0012f40001057983 */ /* 0x000ee80000100800 */
[----:B--2---:R0:W-:Y:S04]  /*13f60*/  STS.U16 [R0+0x10000], R2 ;  /* 0x0100000200007388 */ /* 0x0041e80000000400 */
[----:B0-----:R-:W2:Y:S01]  /*13f70*/  LDL.LU R2, [R1+0x3888] ;  /* 0x0038880001027983 */ /* 0x001ea20000300800 */
[----:B---3--:R-:W-:-:S04]  /*13f80*/  @!P0 LOP3.LUT R5, R5, R4, RZ, 0x3c, !PT ;  /* 0x0000000405058212 */ /* 0x008fc800078e3cff */
[----:B------:R-:W-:-:S04]  /*13f90*/  @!P0 LOP3.LUT R4, R5, R4, RZ, 0x3c, !PT ;  /* 0x0000000405048212 */ /* 0x000fc800078e3cff */
[----:B------:R-:W-:Y:S02]  /*13fa0*/  @!P0 LOP3.LUT R5, R5, R4, RZ, 0x3c, !PT ;  /* 0x0000000405058212 */ /* 0x000fe400078e3cff */
[----:B--2---:R-:W-:-:S06]  /*13fb0*/  PRMT R2, RZ, 0x7610, R2 ;  /* 0x00007610ff027816 */ /* 0x004fcc0000000002 */
[----:B------:R-:W2:Y:S04]  /*13fc0*/  @!P0 LDG.E.U16 R2, [R4.64] ;  /* 0x0000000604028981 */ /* 0x000ea8000c1e1500 */
        /* <DEDUP_REMOVED lines=8> */
[----:B------:R0:W2:Y:S01]  /*14050*/  @!P0 LDG.E.U16 R2, [R4.64] ;  /* 0x0000000604028981 */ /* 0x0000a2000c1e1500 */
[----:B------:R-:W-:-:S03]  /*14060*/  PRMT R22, RZ, 0x7610, R22 ;  /* 0x00007610ff167816 */ /* 0x000fc60000000016 */
[----:B------:R1:W-:Y:S01]  /*14070*/  STS.U16 [R0+0x11000], R25 ;  /* 0x0110001900007388 */ /* 0x0003e20000000400 */
[----:B0-----:R-:W-:Y:S02]  /*14080*/  @!P0 IMAD.MOV.U32 R4, RZ, RZ, R23 ;  /* 0x000000ffff048224 */ /* 0x001fe400078e0017 */
[----:B------:R-:W-:Y:S01]  /*14090*/  @!P0 IMAD.MOV.U32 R5, RZ, RZ, R28 ;  /* 0x000000ffff058224 */ /* 0x000fe200078e001c */
[----:B-1----:R-:W3:Y:S04]  /*140a0*/  LDL R25, [R1+0x12b4] ;  /* 0x0012b40001197983 */ /* 0x002ee80000100800 */
[----:B------:R0:W4:Y:S04]  /*140b0*/  @!P0 LDG.E.U16 R22, [R4.64] ;  /* 0x0000000604168981 */ /* 0x000128000c1e1500 */
[----:B--2---:R1:W-:Y:S04]  /*140c0*/  STL [R1+0x60], R2 ;  /* 0x0000600201007387 */ /* 0x0043e80000100800 */
[----:B-1----:R-:W2:Y:S04]  /*140d0*/  LDL.LU R2, [R1+0x3880] ;  /* 0x0038800001027983 */ /* 0x002ea80000300800 */
[----:B0-----:R-:W3:Y:S04]  /*140e0*/  LDL R4, [R1+0x12c0] ;  /* 0x0012c00001047983 */ /* 0x001ee80000100800 */
[----:B------:R-:W3:Y:S04]  /*140f0*/  LDL R5, [R1+0x12c4] ;  /* 0x0012c40001057983 */ /* 0x000ee80000100800 */
[----:B------:R-:W4:Y:S01]  /*14100*/  LDL R28, [R1+0x1290] ;  /* 0x00129000011c7983 */ /* 0x000f220000100800 */
[----:B--2---:R-:W-:-:S02]  /*14110*/  PRMT R2, RZ, 0x7610, R2 ;  /* 0x00007610ff027816 */ /* 0x004fc40000000002 */
[----:B---3--:R-:W-:-:S04]  /*14120*/  @!P0 LOP3.LUT R5, R5, R4, RZ, 0x3c, !PT ;  /* 0x0000000405058212 */ /* 0x008fc800078e3cff */
[----:B------:R-:W-:-:S04]  /*14130*/  @!P0 LOP3.LUT R4, R5, R4, RZ, 0x3c, !PT ;  /* 0x0000000405048212 */ /* 0x000fc800078e3cff */
[----:B------:R-:W-:-:S05]  /*14140*/  @!P0 LOP3.LUT R5, R5, R4, RZ, 0x3c, !PT ;  /* 0x0000000405058212 */ /* 0x000fca00078e3cff */
[----:B------:R-:W2:Y:S04]  /*14150*/  @!P0 LDG.E.U16 R2, [R4.64] ;  /* 0x0000000604028981 */ /* 0x000ea8000c1e1500 */
[----:B----4-:R0:W-:Y:S04]  /*14160*/  STL [R1+0x5c], R22 ;  /* 0x00005c1601007387 */ /* 0x0101e80000100800 */
[----:B0-----:R-:W3:Y:S04]  /*14170*/  LDL R22, [R1+0x1294] ;  /* 0x0012940001167983 */ /* 0x001ee80000100800 */
[----:B------:R-:W4:Y:S04]  /*14180*/  LDL.LU R23, [R1+0x54] ;  /* 0x0000540001177983 */ /* 0x000f280000300800 */
[----:B--2---:R0:W-:Y:S04]  /*14190*/  STL [R1+0x58], R2 ;  /* 0x0000580201007387 */ /* 0x0041e80000100800 */
[----:B0-----:R-:W2:Y:S04]  /*141a0*/  LDL.LU R2, [R1+0x387c] ;  /* 0x00387c0001027983 */ /* 0x001ea80000300800 */
[----:B------:R-:W2:Y:S01]  /*141b0*/  LDL R5, [R1+0x12b0] ;  /* 0x0012b00001057983 */ /* 0x000ea20000100800 */
[----:B------:R-:W-:Y:S01]  /*141c0*/  PRMT R27, RZ, 0x7610, R27 ;  /* 0x00007610ff1b7816 */ /* 0x000fe2000000001b */
[----:B------:R-:W-:-:S02]  /*141d0*/  @!P0 IMAD.MOV.U32 R4, RZ, RZ, R25 ;  /* 0x000000ffff048224 */ /* 0x000fc400078e0019 */
[----:B------:R-:W3:Y:S04]  /*141e0*/  LDL.LU R25, [R1+0x34] ;  /* 0x0000340001197983 */ /* 0x000ee80000300800 */
[----:B--2---:R0:W2:Y:S04]  /*141f0*/  @!P0 LDG.E.U16 R27, [R4.64] ;  /* 0x00000006041b8981 */ /* 0x0040a8000c1e1500 */
[----:B0-----:R-:W2:Y:S04]  /*14200*/  LDL R4, [R1+0x12a0] ;  /* 0x0012a00001047983 */ /* 0x001ea80000100800 */
[----:B------:R-:W2:Y:S01]  /*14210*/  LDL R5, [R1+0x12a4] ;  /* 0x0012a40001057983 */ /* 0x000ea20000100800 */
[----:B------:R-:W-:-:S02]  /*14220*/  PRMT R2, RZ, 0x7610, R2 ;  /* 0x00007610ff027816 */ /* 0x000fc40000000002 */
[----:B--2---:R-:W-:-:S04]  /*14230*/  @!P0 LOP3.LUT R5, R5, R4, RZ, 0x3c, !PT ;  /* 0x0000000405058212 */ /* 0x004fc800078e3cff */
[----:B------:R-:W-:-:S04]  /*14240*/  @!P0 LOP3.LUT R4, R5, R4, RZ, 0x3c, !PT ;  /* 0x0000000405048212 */ /* 0x000fc800078e3cff */
[----:B------:R-:W-:-:S05]  /*14250*/  @!P0 LOP3.LUT R5, R5, R4, RZ, 0x3c, !PT ;  /* 0x0000000405058212 */ /* 0x000fca00078e3cff */
[----:B------:R-:W2:Y:S04]  /*14260*/  @!P0 LDG.E.U16 R2, [R4.64] ;  /* 0x0000000604028981 */ /* 0x000ea8000c1e1500 */
[----:B------:R0:W-:Y:S04]  /*14270*/  STL [R1+0xb4], R27 ;  /* 0x0000b41b01007387 */ /* 0x0001e80000100800 */
[----:B0-----:R-:W4:Y:S04]  /*14280*/  LDL.LU R27, [R1+0xc] ;  /* 0x00000c00011b7983 */ /* 0x001f280000300800 */
[----:B--2---:R0:W-:Y:S04]  /*14290*/  STL [R1+0xb0], R2 ;  /* 0x0000b00201007387 */ /* 0x0041e80000100800 */
[----:B0-----:R-:W2:Y:S01]  /*142a0*/  LDL.LU R2, [R1+0x3878] ;  /* 0x0038780001027983 */ /* 0x001ea20000300800 */
[----:B---3--:R-:W-:-:S02]  /*142b0*/  @!P0 IMAD.MOV.U32 R4, RZ, RZ, R22 ;  /* 0x000000ffff048224 */ /* 0x008fc400078e0016 */
[----:B------:R-:W-:Y:S01]  /*142c0*/  @!P0 IMAD.MOV.U32 R5, RZ, RZ, R28 ;  /* 0x000000ffff058224 */ /* 0x000fe200078e001c */
[----:B------:R-:W3:Y:S01]  /*142d0*/  LDL R22, [R1+0x1250] ;  /* 0x0012500001167983 */ /* 0x000ee20000100800 */
[----:B--2---:R-:W-:-:S06]  /*142e0*/  PRMT R2, RZ, 0x7610, R2 ;  /* 0x00007610ff027816 */ /* 0x004fcc0000000002 */
[----:B------:R0:W2:Y:S04]  /*142f0*/  @!P0 LDG.E.U16 R2, [R4.64] ;  /* 0x0000000604028981 */ /* 0x0000a8000c1e1500 */
[----:B0-----:R-:W3:Y:S04]  /*14300*/  LDL R4, [R1+0x1280] ;  /* 0x0012800001047983 */ /* 0x001ee80000100800 */
[----:B------:R-:W3:Y:S04]  /*14310*/  LDL R5, [R1+0x1284] ;  /* 0x0012840001057983 */ /* 0x000ee80000100800 */
[----:B------:R-:W-:Y:S04]  /*14320*/  STS.U16 [R0+0x12000], R26 ;  /* 0x0120001a00007388 */ /* 0x000fe80000000400 */
[----:B------:R-:W-:Y:S04]  /*14330*/  STS.U16 [R0+0x13000], R20 ;  /* 0x0130001400007388 */ /* 0x000fe80000000400 */
[----:B------:R-:W-:Y:S04]  /*14340*/  STS.U16 [R0+0x14000], R14 ;  /* 0x0140000e00007388 */ /* 0x000fe80000000400 */
[----:B------:R-:W-:Y:S04]  /*14350*/  STS.U16 [R0+0x15000], R8 ;  /* 0x0150000800007388 */ /* 0x000fe80000000400 */
[----:B------:R-:W-:Y:S04]  /*14360*/  STS.U16 [R0+0x16000], R7 ;  /* 0x0160000700007388 */ /* 0x000fe80000000400 */
[----:B------:R-:W-:Y:S04]  /*14370*/  STS.U16 [R0+0x17000], R6 ;  /* 0x0170000600007388 */ /* 0x000fe80000000400 */
[----:B--2---:R0:W-:Y:S04]  /*14380*/  STL [R1+0xac], R2 ;  /* 0x0000ac0201007387 */ /* 0x0041e80000100800 */
[----:B0-----:R-:W2:Y:S01]  /*14390*/  LDL R2, [R1+0x1254] ;  /* 0x0012540001027983 */ /* 0x001ea20000100800 */
[----:B---3--:R-:W-:-:S03]  /*143a0*/  @!P0 LOP3.LUT R5, R5, R4, RZ, 0x3c, !PT ;  /* 0x0000000405058212 */ /* 0x008fc600078e3cff */
[----:B------:R-:W-:Y:S01]  /*143b0*/  STL [R1+0x380c], R0 ;  /* 0x00380c0001007387 */ /* 0x000fe20000100800 */
[----:B------:R-:W-:-:S03]  /*143c0*/  @!P0 LOP3.LUT R4, R5, R4, RZ, 0x3c, !PT ;  /* 0x0000000405048212 */ /* 0x000fc600078e3cff */
[----:B------:R-:W-:Y:S04]  /*143d0*/  STL [R1+0x3810], R0 ;  /* 0x0038100001007387 */ /* 0x000fe80000100800 */
[----:B------:R-:W-:Y:S01]  /*143e0*/  STL [R1+0x3814], R0 ;  /* 0x0038140001007387 */ /* 0x000fe20000100800 */
[----:B------:R-:W-:-:S03]  /*143f0*/  @!P0 LOP3.LUT R5, R5, R4, RZ, 0x3c, !PT ;  /* 0x0000000405058212 */ /* 0x000fc600078e3cff */
[----:B------:R-:W-:Y:S04]  /*14400*/  STL [R1+0x3818], R0 ;  /* 0x0038180001007387 */ /* 0x000fe80000100800 */
[----:B------:R0:W-:Y:S02]  /*14410*/  STL [R1+0x381c], R0 ;  /* 0x00381c0001007387 */ /* 0x0001e40000100800 */
[----:B0-----:R-:W-:-:S06]  /*14420*/  PRMT R0, RZ, 0x7610, R0 ;  /* 0x00007610ff007816 */ /* 0x001fcc0000000000 */
[----:B------:R0:W3:Y:S04]  /*14430*/  @!P0 LDG.E.U16 R0, [R4.64] ;  /* 0x0000000604008981 */ /* 0x0000e8000c1e1500 */
[----:B0-----:R-:W2:Y:S04]  /*14440*/  LDL R4, [R1+0x1270] ;  /* 0x0012700001047983 */ /* 0x001ea80000100800 */
[----:B------:R-:W2:Y:S01]  /*14450*/  LDL R5, [R1+0x1274] ;  /* 0x0012740001057983 */ /* 0x000ea20000100800 */
[----:B------:R-:W-:-:S03]  /*14460*/  PRMT R19, RZ, 0x7610, R19 ;  /* 0x00007610ff137816 */ /* 0x000fc60000000013 */
[----:B------:R-:W0:Y:S01]  /*14470*/  S2R R28, SR_TID.X ;  /* 0x00000000001c7919 */ /* 0x000e220000002100 */
[----:B--2---:R-:W-:-:S04]  /*14480*/  @!P0 LOP3.LUT R5, R5, R4, RZ, 0x3c, !PT ;  /* 0x0000000405058212 */ /* 0x004fc800078e3cff */
[----:B------:R-:W-:-:S04]  /*14490*/  @!P0 LOP3.LUT R4, R5, R4, RZ, 0x3c, !PT ;  /* 0x0000000405048212 */ /* 0x000fc800078e3cff */
[----:B------:R-:W-:-:S05]  /*144a0*/  @!P0 LOP3.LUT R5, R5, R4, RZ, 0x3c, !PT ;  /* 0x0000000405058212 */ /* 0x000fca00078e3cff */
[----:B------:R-:W2:Y:S01]  /*144b0*/  @!P0 LDG.E.U16 R19, [R4.64] ;  /* 0x0000000604138981 */ /* 0x000ea2000c1e1500 */
[----:B0-----:R-:W-:-:S05]  /*144c0*/  LOP3.LUT R28, R28, 0xff, RZ, 0xc0, !PT ;  /* 0x000000ff1c1c7812 */ /* 0x001fca00078ec0ff */
[----:B------:R-:W-:-:S05]  /*144d0*/  IMAD.SHL.U32 R28, R28, 0x2, RZ ;  /* 0x000000021c1c7824 */ /* 0x000fca00078e00ff */
[----:B------:R-:W-:-:S05]  /*144e0*/  LOP3.LUT R28, R28, 0x10, RZ, 0x3c, !PT ;  /* 0x000000101c1c7812 */ /* 0x000fca00078e3cff */
[----:B----4-:R0:W-:Y:S04]  /*144f0*/  STS.U16 [R28+0x10200], R23 ;  /* 0x010200171c007388 */ /* 0x0101e80000000400 */
[----:B0-----:R-:W4:Y:S04]  /*14500*/  LDL R23, [R1+0x1240] ;  /* 0x0012400001177983 */ /* 0x001f280000100800 */
[----:B---3--:R0:W-:Y:S04]  /*14510*/  STL [R1+0xa8], R0 ;  /* 0x0000a80001007387 */ /* 0x0081e80000100800 */
[----:B0-----:R-:W3:Y:S04]  /*14520*/  LDL R0, [R1+0x1244] ;  /* 0x0012440001007983 */ /* 0x001ee80000100800 */
[----:B------:R-:W-:Y:S04]  /*14530*/  STS.U16 [R28+0x11200], R25 ;  /* 0x011200191c007388 */ /* 0x000fe80000000400 */
[----:B--2---:R0:W-:Y:S04]  /*14540*/  STL [R1+0x28], R19 ;  /* 0x0000281301007387 */ /* 0x0041e80000100800 */
[----:B0-----:R-:W2:Y:S04]  /*14550*/  LDL.LU R19, [R1+0x3874] ;  /* 0x0038740001137983 */ /* 0x001ea80000300800 */
[----:B------:R-:W2:Y:S04]  /*14560*/  LDL R4, [R1+0x1260] ;  /* 0x0012600001047983 */ /* 0x000ea80000100800 */
[----:B------:R-:W2:Y:S04]  /*14570*/  LDL R5, [R1+0x1264] ;  /* 0x0012640001057983 */ /* 0x000ea80000100800 */
[----:B------:R-:W3:Y:S01]  /*14580*/  LDL.LU R25, [R1+0x3870] ;  /* 0x0038700001197983 */ /* 0x000ee20000300800 */
[----:B--2---:R-:W-:-:S04]  /*14590*/  @!P0 LOP3.LUT R5, R5, R4, RZ, 0x3c, !PT ;  /* 0x0000000405058212 */ /* 0x004fc800078e3cff */
[C---:B------:R-:W-:Y:S02]  /*145a0*/  @!P0 LOP3.LUT R4, R5.reuse, R4, RZ, 0x3c, !PT ;  /* 0x0000000405048212 */ /* 0x040fe400078e3cff */
[----:B---3--:R-:W-:Y:S02]  /*145b0*/  PRMT R25, RZ, 0x7610, R25 ;  /* 0x00007610ff197816 */ /* 0x008fe40000000019 */
[----:B------:R-:W-:-:S05]  /*145c0*/  @!P0 LOP3.LUT R5, R5, R4, RZ, 0x3c, !PT ;  /* 0x0000000405058212 */ /* 0x000fca00078e3cff */
[----:B------:R0:W2:Y:S01]  /*145d0*/  @!P0 LDG.E.U16 R25, [R4.64] ;  /* 0x0000000604198981 */ /* 0x0000a2000c1e1500 */
[----:B------:R-:W-:Y:S02]  /*145e0*/  PRMT R26, RZ, 0x7610, R26 ;  /* 0x00007610ff1a7816 */ /* 0x000fe4000000001a */
[----:B------:R-:W-:Y:S01]  /*145f0*/  PRMT R20, RZ, 0x7610, R20 ;  /* 0x00007610ff147816 */ /* 0x000fe20000000014 */
[----:B0-----:R-:W-:Y:S02]  /*14600*/  @!P0 IMAD.MOV.U32 R4, RZ, RZ, R2 ;  /* 0x000000ffff048224 */ /* 0x001fe400078e0002 */
[----:B------:R-:W-:-:S05]  /*14610*/  @!P0 IMAD.MOV.U32 R5, RZ, RZ, R22 ;  /* 0x000000ffff058224 */ /* 0x000fca00078e0016 */
[----:B------:R0:W3:Y:S02]  /*14620*/  @!P0 LDG.E.U16 R26, [R4.64] ;  /* 0x00000006041a8981 */ /* 0x0000e4000c1e1500 */
[----:B0-----:R-:W-:Y:S02]  /*14630*/  @!P0 IMAD.MOV.U32 R4, RZ, RZ, R0 ;  /* 0x000000ffff048224 */ /* 0x001fe400078e0000 */
[----:B----4-:R-:W-:-:S05]  /*14640*/  @!P0 IMAD.MOV.U32 R5, RZ, RZ, R23 ;  /* 0x000000ffff058224 */ /* 0x010fca00078e0017 */
[----:B------:R-:W4:Y:S04]  /*14650*/  @!P0 LDG.E.U16 R20, [R4.64] ;  /* 0x0000000604148981 */ /* 0x000f28000c1e1500 */
[----:B--2---:R0:W-:Y:S04]  /*14660*/  STL [R1+0x10], R25 ;  /* 0x0000101901007387 */ /* 0x0041e80000100800 */
[----:B0-----:R-:W2:Y:S04]  /*14670*/  LDL.LU R25, [R1+0x386c] ;  /* 0x00386c0001197983 */ /* 0x001ea80000300800 */
[----:B------:R-:W2:Y:S04]  /*14680*/  LDL R22, [R1+0x1230] ;  /* 0x0012300001167983 */ /* 0x000ea80000100800 */
[----:B------:R-:W2:Y:S04]  /*14690*/  LDL R2, [R1+0x1234] ;  /* 0x0012340001027983 */ /* 0x000ea80000100800 */
[----:B---3--:R-:W-:Y:S04]  /*146a0*/  STL [R1+0x378c], R26 ;  /* 0x00378c1a01007387 */ /* 0x008fe80000100800 */
[----:B------:R-:W-:Y:S04]  /*146b0*/  STL [R1+0x37f0], R26 ;  /* 0x0037f01a01007387 */ /* 0x000fe80000100800 */
[----:B------:R-:W3:Y:S04]  /*146c0*/  LDL R23, [R1+0x1220] ;  /* 0x0012200001177983 */ /* 0x000ee80000100800 */
[----:B------:R-:W3:Y:S01]  /*146d0*/  LDL R0, [R1+0x1224] ;  /* 0x0012240001007983 */ /* 0x000ee20000100800 */
[----:B------:R-:W-:-:S03]  /*146e0*/  PRMT R14, RZ, 0x7610, R14 ;  /* 0x00007610ff0e7816 */ /* 0x000fc6000000000e */
[----:B----4-:R-:W-:Y:S04]  /*146f0*/  STL [R1+0x3788], R20 ;  /* 0x0037881401007387 */ /* 0x010fe80000100800 */
[----:B------:R-:W-:Y:S04]  /*14700*/  STL [R1+0x3790], R20 ;  /* 0x0037901401007387 */ /* 0x000fe80000100800 */
[----:B------:R-:W-:Y:S04]  /*14710*/  STL [R1+0x37f4], R20 ;  /* 0x0037f41401007387 */ /* 0x000fe80000100800 */
[----:B------:R-:W-:Y:S04]  /*14720*/  STL [R1+0x3830], R20 ;  /* 0x0038301401007387 */ /* 0x000fe80000100800 */
[----:B------:R-:W-:Y:S04]  /*14730*/  STL [R1+0x3834], R20 ;  /* 0x0038341401007387 */ /* 0x000fe80000100800 */
[----:B------:R-:W-:Y:S01]  /*14740*/  STL [R1+0x3838], R20 ;  /* 0x0038381401007387 */ /* 0x000fe20000100800 */
[----:B--2---:R-:W-:-:S03]  /*14750*/  @!P0 IMAD.MOV.U32 R5, RZ, RZ, R22 ;  /* 0x000000ffff058224 */ /* 0x004fc600078e0016 */
[----:B------:R-:W2:Y:S01]  /*14760*/  LDL R22, [R1+0x1210] ;  /* 0x0012100001167983 */ /* 0x000ea20000100800 */
[----:B------:R-:W-:-:S03]  /*14770*/  @!P0 IMAD.MOV.U32 R4, RZ, RZ, R2 ;  /* 0x000000ffff048224 */ /* 0x000fc600078e0002 */
[----:B------:R-:W4:Y:S04]  /*14780*/  LDL R2, [R1+0x1214] ;  /* 0x0012140001027983 */ /* 0x000f280000100800 */
[----:B------:R3:W4:Y:S01]  /*14790*/  @!P0 LDG.E.U16 R14, [R4.64] ;  /* 0x00000006040e8981 */ /* 0x000722000c1e1500 */
[----:B------:R-:W-:Y:S01]  /*147a0*/  PRMT R8, RZ, 0x7610, R8 ;  /* 0x00007610ff087816 */ /* 0x000fe20000000008 */
[----:B---3--:R-:W-:Y:S02]  /*147b0*/  @!P0 IMAD.MOV.U32 R4, RZ, RZ, R0 ;  /* 0x000000ffff048224 */ /* 0x008fe400078e0000 */
[----:B------:R-:W-:Y:S01]  /*147c0*/  @!P0 IMAD.MOV.U32 R5, RZ, RZ, R23 ;  /* 0x000000ffff058224 */ /* 0x000fe200078e0017 */
[----:B------:R-:W-:-:S04]  /*147d0*/  PRMT R7, RZ, 0x7610, R7 ;  /* 0x00007610ff077816 */ /* 0x000fc80000000007 */
[----:B------:R2:W3:Y:S04]  /*147e0*/  @!P0 LDG.E.U16 R8, [R4.64] ;  /* 0x0000000604088981 */ /* 0x0004e8000c1e1500 */
[----:B------:R0:W-:Y:S01]  /*147f0*/  STS.U16 [R28+0x12200], R27 ;  /* 0x0122001b1c007388 */ /* 0x0001e20000000400 */
[----:B--2---:R-:W-:Y:S02]  /*14800*/  @!P0 IMAD.MOV.U32 R5, RZ, RZ, R22 ;  /* 0x000000ffff058224 */ /* 0x004fe400078e0016 */
[----:B----4-:R-:W-:Y:S01]  /*14810*/  @!P0 IMAD.MOV.U32 R4, RZ, RZ, R2 ;  /* 0x000000ffff048224 */ /* 0x010fe200078e0002 */
[----:B------:R-:W-:Y:S04]  /*14820*/  STL [R1+0x3784], R14 ;  /* 0x0037840e01007387 */ /* 0x000fe80000100800 */
[----:B------:R-:W-:Y:S04]  /*14830*/  STL [R1+0x3794], R14 ;  /* 0x0037940e01007387 */ /* 0x000fe80000100800 */
[----:B------:R-:W-:Y:S04]  /*14840*/  STL [R1+0x37f8], R14 ;  /* 0x0037f80e01007387 */ /* 0x000fe80000100800 */
[----:B------:R-:W-:Y:S04]  /*14850*/  STL [R1+0x37fc], R14 ;  /* 0x0037fc0e01007387 */ /* 0x000fe80000100800 */
[----:B------:R-:W-:Y:S04]  /*14860*/  STL [R1+0x3800], R14 ;  /* 0x0038000e01007387 */ /* 0x000fe80000100800 */
[----:B------:R1:W2:Y:S04]  /*14870*/  @!P0 LDG.E.U16 R7, [R4.64] ;  /* 0x0000000604078981 */ /* 0x0002a8000c1e1500 */
[----:B------:R-:W-:Y:S04]  /*14880*/  STL [R1+0x383c], R14 ;  /* 0x00383c0e01007387 */ /* 0x000fe80000100800 */
[----:B------:R-:W-:Y:S04]  /*14890*/  STL [R1+0x3840], R14 ;  /* 0x0038400e01007387 */ /* 0x000fe80000100800 */
[----:B0-----:R-:W4:Y:S04]  /*148a0*/  LDL R27, [R1+0x1200] ;  /* 0x00120000011b7983 */ /* 0x001f280000100800 */
[----:B------:R-:W4:Y:S04]  /*148b0*/  LDL R0, [R1+0x1204] ;  /* 0x0012040001007983 */ /* 0x000f280000100800 */
[----:B------:R-:W0:Y:S04]  /*148c0*/  S2R R2, SR_TID.X ;  /* 0x0000000000027919 */ /* 0x000e280000002100 */
[----:B------:R-:W4:Y:S04]  /*148d0*/  LDL.LU R23, [R1+0x6c] ;  /* 0x00006c0001177983 */ /* 0x000f280000300800 */
[----:B---3--:R-:W-:Y:S04]  /*148e0*/  STL [R1+0x3780], R8 ;  /* 0x0037800801007387 */ /* 0x008fe80000100800 */
[----:B------:R-:W-:Y:S04]  /*148f0*/  STL [R1+0x3798], R8 ;  /* 0x0037980801007387 */ /* 0x000fe80000100800 */
[----:B------:R-:W-:Y:S01]  /*14900*/  STL [R1+0x379c], R8 ;  /* 0x00379c0801007387 */ /* 0x000fe20000100800 */
[----:B0-----:R-:W-:-:S03]  /*14910*/  LOP3.LUT R2, R2, 0xff, RZ, 0xc0, !PT ;  /* 0x000000ff02027812 */ /* 0x001fc600078ec0ff */
[----:B------:R-:W-:Y:S02]  /*14920*/  STL [R1+0x37d0], R8 ;  /* 0x0037d00801007387 */ /* 0x000fe40000100800 */
[----:B------:R-:W-:Y:S02]  /*14930*/  IMAD.SHL.U32 R2, R2, 0x2, RZ ;  /* 0x0000000202027824 */ /* 0x000fe400078e00ff */
[----:B------:R-:W-:Y:S04]  /*14940*/  STS.U16 [R28+0x13200], R25 ;  /* 0x013200191c007388 */ /* 0x000fe80000000400 */
[----:B------:R-:W-:Y:S01]  /*14950*/  STL [R1+0x37d4], R8 ;  /* 0x0037d40801007387 */ /* 0x000fe20000100800 */
[----:B-1----:R-:W-:-:S03]  /*14960*/  LOP3.LUT R5, R2, 0x10, RZ, 0x3c, !PT ;  /* 0x0000001002057812 */ /* 0x002fc600078e3cff */
[----:B------:R-:W-:Y:S04]  /*14970*/  STS.U16 [R28+0x14200], R19 ;  /* 0x014200131c007388 */ /* 0x000fe80000000400 */
[----:B------:R-:W-:Y:S04]  /*14980*/  STL [R1+0x37d8], R8 ;  /* 0x0037d80801007387 */ /* 0x000fe80000100800 */
[----:B------:R-:W-:Y:S04]  /*14990*/  STS.U16 [R28+0x15200], R13 ;  /* 0x0152000d1c007388 */ /* 0x000fe80000000400 */
[----:B------:R-:W-:Y:S04]  /*149a0*/  STL [R1+0x3844], R8 ;  /* 0x0038440801007387 */ /* 0x000fe80000100800 */
[----:B------:R0:W-:Y:S04]  /*149b0*/  STS.U16 [R28+0x16200], R12 ;  /* 0x0162000c1c007388 */ /* 0x0001e80000000400 */
[----:B------:R-:W3:Y:S01]  /*149c0*/  LDL R22, [R1+0x11f4] ;  /* 0x0011f40001167983 */ /* 0x000ee20000100800 */
[----:B------:R-:W-:-:S03]  /*149d0*/  PRMT R6, RZ, 0x7610, R6 ;  /* 0x00007610ff067816 */ /* 0x000fc60000000006 */
[----:B0-----:R-:W3:Y:S04]  /*149e0*/  LDL.LU R28, [R1+0x8] ;  /* 0x00000800011c7983 */ /* 0x001ee80000300800 */
[----:B------:R4:W-:Y:S04]  /*149f0*/  STS.U16 [R5+0x17200], R10 ;  /* 0x0172000a05007388 */ /* 0x0009e80000000400 */
[----:B--2---:R-:W-:Y:S04]  /*14a00*/  STL [R1+0x377c], R7 ;  /* 0x00377c0701007387 */ /* 0x004fe80000100800 */
[----:B------:R-:W-:Y:S04]  /*14a10*/  STL [R1+0x37a0], R7 ;  /* 0x0037a00701007387 */ /* 0x000fe80000100800 */
[----:B------:R-:W-:Y:S04]  /*14a20*/  STL [R1+0x37a4], R7 ;  /* 0x0037a40701007387 */ /* 0x000fe80000100800 */
[----:B------:R-:W-:Y:S01]  /*14a30*/  STL [R1+0x37c8], R7 ;  /* 0x0037c80701007387 */ /* 0x000fe20000100800 */
[----:B----4-:R-:W-:-:S02]  /*14a40*/  @!P0 IMAD.MOV.U32 R5, RZ, RZ, R27 ;  /* 0x000000ffff058224 */ /* 0x010fc400078e001b */
[----:B------:R-:W-:Y:S01]  /*14a50*/  @!P0 IMAD.MOV.U32 R4, RZ, RZ, R0 ;  /* 0x000000ffff048224 */ /* 0x000fe200078e0000 */
[----:B------:R-:W-:Y:S04]  /*14a60*/  STL [R1+0x37cc], R7 ;  /* 0x0037cc0701007387 */ /* 0x000fe80000100800 */
[----:B------:R-:W-:Y:S04]  /*14a70*/  STL [R1+0x37e4], R7 ;  /* 0x0037e40701007387 */ /* 0x000fe80000100800 */
[----:B------:R-:W-:Y:S04]  /*14a80*/  STL [R1+0x37e8], R7 ;  /* 0x0037e80701007387 */ /* 0x000fe80000100800 */
[----:B------:R-:W-:Y:S04]  /*14a90*/  STL [R1+0x37ec], R7 ;  /* 0x0037ec0701007387 */ /* 0x000fe80000100800 */
[----:B------:R-:W2:Y:S04]  /*14aa0*/  LDL R27, [R1+0x11d0] ;  /* 0x0011d000011b7983 */ /* 0x000ea80000100800 */
[----:B------:R-:W4:Y:S04]  /*14ab0*/  LDL R0, [R1+0x11d4] ;  /* 0x0011d40001007983 */ /* 0x000f280000100800 */
[----:B------:R0:W2:Y:S04]  /*14ac0*/  @!P0 LDG.E.U16 R6, [R4.64] ;  /* 0x0000000604068981 */ /* 0x0000a8000c1e1500 */
[----:B0-----:R-:W2:Y:S04]  /*14ad0*/  LDL.LU R4, [R1+0x80] ;  /* 0x0000800001047983 */ /* 0x001ea80000300800 */
[----:B------:R-:W3:Y:S04]  /*14ae0*/  LDL R5, [R1+0x11f0] ;  /* 0x0011f00001057983 */ /* 0x000ee80000100800 */
[----:B------:R-:W0:Y:S01]  /*14af0*/  S2R R2, SR_TID.X ;  /* 0x0000000000027919 */ /* 0x000e220000002100 */
[----:B------:R-:W-:-:S02]  /*14b00*/  PRMT R20, RZ, 0x7610, R20 ;  /* 0x00007610ff147816 */ /* 0x000fc40000000014 */
[----:B0-----:R-:W-:-:S05]  /*14b10*/  LOP3.LUT R2, R2, 0xff, RZ, 0xc0, !PT ;  /* 0x000000ff02027812 */ /* 0x001fca00078ec0ff */
[----:B------:R-:W-:-:S05]  /*14b20*/  IMAD.SHL.U32 R2, R2, 0x2, RZ ;  /* 0x0000000202027824 */ /* 0x000fca00078e00ff */
[----:B------:R-:W-:-:S05]  /*14b30*/  LOP3.LUT R2, R2, 0x20, RZ, 0x3c, !PT ;  /* 0x0000002002027812 */ /* 0x000fca00078e3cff */
[----:B--2---:R3:W-:Y:S02]  /*14b40*/  STS.U16 [R2+0x10400], R4 ;  /* 0x0104000402007388 */ /* 0x0047e40000000400 */
[----:B---3--:R-:W-:-:S05]  /*14b50*/  @!P0 IMAD.MOV.U32 R4, RZ, RZ, R22 ;  /* 0x000000ffff048224 */ /* 0x008fca00078e0016 */
[----:B------:R0:W2:Y:S04]  /*14b60*/  @!P0 LDG.E.U16 R20, [R4.64] ;  /* 0x0000000604148981 */ /* 0x0000a8000c1e1500 */
[----:B------:R-:W-:Y:S04]  /*14b70*/  STL [R1+0x3778], R6 ;  /* 0x0037780601007387 */ /* 0x000fe80000100800 */
[----:B------:R-:W-:Y:S04]  /*14b80*/  STL [R1+0x37a8], R6 ;  /* 0x0037a80601007387 */ /* 0x000fe80000100800 */
[----:B------:R-:W-:Y:S04]  /*14b90*/  STL [R1+0x37ac], R6 ;  /* 0x0037ac0601007387 */ /* 0x000fe80000100800 */
[----:B0-----:R-:W3:Y:S04]  /*14ba0*/  LDL R4, [R1+0x11e0] ;  /* 0x0011e00001047983 */ /* 0x001ee80000100800 */
[----:B------:R-:W3:Y:S04]  /*14bb0*/  LDL R5, [R1+0x11e4] ;  /* 0x0011e40001057983 */ /* 0x000ee80000100800 */
[----:B------:R-:W4:Y:S04]  /*14bc0*/  LDL R22, [R1+0x11c0] ;  /* 0x0011c00001167983 */ /* 0x000f280000100800 */
[----:B------:R-:W-:Y:S04]  /*14bd0*/  STS.U16 [R2+0x11400], R23 ;  /* 0x0114001702007388 */ /* 0x000fe80000000400 */
[----:B--2---:R0:W-:Y:S04]  /*14be0*/  STL [R1+0xb8], R20 ;  /* 0x0000b81401007387 */ /* 0x0041e80000100800 */
[----:B0-----:R-:W2:Y:S04]  /*14bf0*/  LDL R20, [R1+0x11c4] ;  /* 0x0011c40001147983 */ /* 0x001ea80000100800 */
[----:B------:R-:W2:Y:S01]  /*14c00*/  LDL.LU R23, [R1+0x3868] ;  /* 0x0038680001177983 */ /* 0x000ea20000300800 */
[----:B---3--:R-:W-:-:S04]  /*14c10*/  @!P0 LOP3.LUT R5, R5, R4, RZ, 0x3c, !PT ;  /* 0x0000000405058212 */ /* 0x008fc800078e3cff */
[----:B------:R-:W-:-:S04]  /*14c20*/  @!P0 LOP3.LUT R4, R5, R4, RZ, 0x3c, !PT ;  /* 0x0000000405048212 */ /* 0x000fc800078e3cff */
[----:B------:R-:W-:Y:S02]  /*14c30*/  @!P0 LOP3.LUT R5, R5, R4, RZ, 0x3c, !PT ;  /* 0x0000000405058212 */ /* 0x000fe400078e3cff */
[----:B--2---:R-:W-:-:S06]  /*14c40*/  PRMT R23, RZ, 0x7610, R23 ;  /* 0x00007610ff177816 */ /* 0x004fcc0000000017 */
[----:B------:R-:W2:Y:S04]  /*14c50*/  @!P0 LDG.E.U16 R23, [R4.64] ;  /* 0x0000000604178981 */ /* 0x000ea8000c1e1500 */
[----:B--2---:R0:W-:Y:S04]  /*14c60*/  STL [R1+0xc], R23 ;  /* 0x00000c1701007387 */ /* 0x0041e80000100800 */
[----:B0-----:R-:W2:Y:S04]  /*14c70*/  LDL.LU R23, [R1+0x3864] ;  /* 0x0038640001177983 */ /* 0x001ea80000300800 */
[----:B------:R-:W3:Y:S01]  /*14c80*/  LDL.LU R5, [R1+0x24] ;  /* 0x0000240001057983 */ /* 0x000ee20000300800 */
[----:B------:R-:W-:Y:S01]  /*14c90*/  PRMT R25, RZ, 0x7610, R25 ;  /* 0x00007610ff197816 */ /* 0x000fe20000000019 */
[----:B----4-:R-:W-:-:S02]  /*14ca0*/  @!P0 IMAD.MOV.U32 R4, RZ, RZ, R0 ;  /* 0x000000ffff048224 */ /* 0x010fc400078e0000 */
[----:B------:R-:W4:Y:S04]  /*14cb0*/  LDL R0, [R1+0x11b4] ;  /* 0x0011b40001007983 */ /* 0x000f280000100800 */
[----:B---3--:R0:W-:Y:S02]  /*14cc0*/  STS.U16 [R2+0x12400], R5 ;  /* 0x0124000502007388 */ /* 0x0081e40000000400 */
[----:B0-----:R-:W-:Y:S02]  /*14cd0*/  @!P0 IMAD.MOV.U32 R5, RZ, RZ, R27 ;  /* 0x000000ffff058224 */ /* 0x001fe400078e001b */
[----:B------:R-:W3:Y:S04]  /*14ce0*/  LDL R27, [R1+0x11b0] ;  /* 0x0011b000011b7983 */ /* 0x000ee80000100800 */
[----:B------:R0:W2:Y:S01]  /*14cf0*/  @!P0 LDG.E.U16 R25, [R4.64] ;  /* 0x0000000604198981 */ /* 0x0000a2000c1e1500 */
[----:B------:R-:W-:-:S02]  /*14d00*/  PRMT R19, RZ, 0x7610, R19 ;  /* 0x00007610ff137816 */ /* 0x000fc40000000013 */
[----:B------:R-:W-:Y:S01]  /*14d10*/  PRMT R13, RZ, 0x7610, R13 ;  /* 0x00007610ff0d7816 */ /* 0x000fe2000000000d */
[----:B0-----:R-:W-:Y:S02]  /*14d20*/  @!P0 IMAD.MOV.U32 R4, RZ, RZ, R20 ;  /* 0x000000ffff048224 */ /* 0x001fe400078e0014 */
[----:B------:R-:W-:-:S05]  /*14d30*/  @!P0 IMAD.MOV.U32 R5, RZ, RZ, R22 ;  /* 0x000000ffff058224 */ /* 0x000fca00078e0016 */
[----:B------:R4:W2:Y:S02]  /*14d40*/  @!P0 LDG.E.U16 R19, [R4.64] ;  /* 0x0000000604138981 */ /* 0x0008a4000c1e1500 */
[----:B----4-:R-:W-:Y:S02]  /*14d50*/  @!P0 IMAD.MOV.U32 R4, RZ, RZ, R0 ;  /* 0x000000ffff048224 */ /* 0x010fe400078e0000 */
[----:B---3--:R-:W-:Y:S01]  /*14d60*/  @!P0 IMAD.MOV.U32 R5, RZ, RZ, R27 ;  /* 0x000000ffff058224 */ /* 0x008fe200078e001b */
[----:B--2---:R-:W-:Y:S04]  /*14d70*/  STL [R1+0x3768], R25 ;  /* 0x0037681901007387 */ /* 0x004fe80000100800 */
[----:B------:R-:W-:Y:S04]  /*14d80*/  STL [R1+0x376c], R25 ;  /* 0x00376c1901007387 */ /* 0x000fe80000100800 */
[----:B------:R-:W-:Y:S04]  /*14d90*/  STL [R1+0x37b0], R25 ;  /* 0x0037b01901007387 */ /* 0x000fe80000100800 */
[----:B------:R-:W-:Y:S04]  /*14da0*/  STL [R1+0x37b4], R25 ;  /* 0x0037b41901007387 */ /* 0x000fe80000100800 */
[----:B------:R-:W2:Y:S04]  /*14db0*/  LDL R22, [R1+0x11a0] ;  /* 0x0011a00001167983 */ /* 0x000ea80000100800 */
[----:B------:R-:W3:Y:S04]  /*14dc0*/  LDL R20, [R1+0x11a4] ;  /* 0x0011a40001147983 */ /* 0x000ee80000100800 */
[----:B------:R2:W4:Y:S04]  /*14dd0*/  @!P0 LDG.E.U16 R13, [R4.64] ;  /* 0x00000006040d8981 */ /* 0x000528000c1e1500 */
[----:B------:R0:W-:Y:S01]  /*14de0*/  STS.U16 [R2+0x13400], R28 ;  /* 0x0134001c02007388 */ /* 0x0001e20000000400 */
[----:B------:R-:W-:-:S03]  /*14df0*/  PRMT R12, RZ, 0x7610, R12 ;  /* 0x00007610ff0c7816 */ /* 0x000fc6000000000c */
[----:B0-----:R-:W4:Y:S04]  /*14e00*/  LDL.LU R28, [R1+0x84] ;  /* 0x00008400011c7983 */ /* 0x001f280000300800 */
[----:B------:R-:W-:Y:S04]  /*14e10*/  STL [R1+0x3764], R19 ;  /* 0x0037641301007387 */ /* 0x000fe80000100800 */
[----:B------:R-:W-:Y:S04]  /*14e20*/  STL [R1+0x3770], R19 ;  /* 0x0037701301007387 */ /* 0x000fe80000100800 */
[----:B------:R-:W-:Y:S04]  /*14e30*/  STL [R1+0x3774], R19 ;  /* 0x0037741301007387 */ /* 0x000fe80000100800 */
[----:B------:R-:W-:Y:S04]  /*14e40*/  STL [R1+0x37b8], R19 ;  /* 0x0037b81301007387 */ /* 0x000fe80000100800 */
[----:B------:R-:W-:Y:S04]  /*14e50*/  STL [R1+0x37bc], R19 ;  /* 0x0037bc1301007387 */ /* 0x000fe80000100800 */
[----:B------:R-:W-:Y:S04]  /*14e60*/  STL [R1+0x37c0], R19 ;  /* 0x0037c01301007387 */ /* 0x000fe80000100800 */
[----:B------:R-:W-:Y:S04]  /*14e70*/  STL [R1+0x37c4], R19 ;  /* 0x0037c41301007387 */ /* 0x000fe80000100800 */
[----:B------:R-:W4:Y:S01]  /*14e80*/  LDL R0, [R1+0x1184] ;  /* 0x0011840001007983 */ /* 0x000f220000100800 */
[----:B--2---:R-:W-:-:S02]  /*14e90*/  @!P0 IMAD.MOV.U32 R5, RZ, RZ, R22 ;  /* 0x000000ffff058224 */ /* 0x004fc400078e0016 */
[----:B---3--:R-:W-:Y:S01]  /*14ea0*/  @!P0 IMAD.MOV.U32 R4, RZ, RZ, R20 ;  /* 0x000000ffff048224 */ /* 0x008fe200078e0014 */
[----:B----4-:R-:W-:Y:S04]  /*14eb0*/  STL [R1+0x3760], R13 ;  /* 0x0037600d01007387 */ /* 0x010fe80000100800 */
[----:B------:R-:W2:Y:S04]  /*14ec0*/  LDL R20, [R1+0x1174] ;  /* 0x0011740001147983 */ /* 0x000ea80000100800 */
[----:B------:R-:W3:Y:S04]  /*14ed0*/  LDL.LU R27, [R1+0x20] ;  /* 0x00002000011b7983 */ /* 0x000ee80000300800 */
[----:B------:R0:W4:Y:S04]  /*14ee0*/  @!P0 LDG.E.U16 R12, [R4.64] ;  /* 0x00000006040c8981 */ /* 0x000128000c1e1500 */
[----:B0-----:R-:W2:Y:S04]  /*14ef0*/  LDL R4, [R1+0x1190] ;  /* 0x0011900001047983 */ /* 0x001ea80000100800 */
[----:B------:R-:W2:Y:S01]  /*14f00*/  LDL R5, [R1+0x1194] ;  /* 0x0011940001057983 */ /* 0x000ea20000100800 */
[----:B------:R-:W-:-:S03]  /*14f10*/  PRMT R10, RZ, 0x7610, R10 ;  /* 0x00007610ff0a7816 */ /* 0x000fc6000000000a */
[----:B------:R-:W-:Y:S04]  /*14f20*/  STS.U16 [R2+0x14400], R23 ;  /* 0x0144001702007388 */ /* 0x000fe80000000400 */
[----:B------:R-:W-:Y:S04]  /*14f30*/  STS.U16 [R2+0x15400], R16 ;  /* 0x0154001002007388 */ /* 0x000fe80000000400 */
[----:B------:R0:W-:Y:S01]  /*14f40*/  STS.U16 [R2+0x16400], R11 ;  /* 0x0164000b02007388 */ /* 0x0001e20000000400 */
[----:B--2---:R-:W-:-:S04]  /*14f50*/  @!P0 LOP3.LUT R5, R5, R4, RZ, 0x3c, !PT ;  /* 0x0000000405058212 */ /* 0x004fc800078e3cff */
[----:B------:R-:W-:-:S04]  /*14f60*/  @!P0 LOP3.LUT R4, R5, R4, RZ, 0x3c, !PT ;  /* 0x0000000405048212 */ /* 0x000fc800078e3cff */
[----:B------:R-:W-:-:S05]  /*14f70*/  @!P0 LOP3.LUT R5, R5, R4, RZ, 0x3c, !PT ;  /* 0x0000000405058212 */ /* 0x000fca00078e3cff */
[----:B------:R1:W2:Y:S04]  /*14f80*/  @!P0 LDG.E.U16 R10, [R4.64] ;  /* 0x00000006040a8981 */ /* 0x0002a8000c1e1500 */
[----:B-1----:R-:W1:Y:S04]  /*14f90*/  S2R R5, SR_TID.X ;  /* 0x0000000000057919 */ /* 0x002e680000002100 */
[----:B----4-:R-:W-:Y:S04]  /*14fa0*/  STL [R1+0x375c], R12 ;  /* 0x00375c0c01007387 */ /* 0x010fe80000100800 */
[----:B0-----:R-:W4:Y:S01]  /*14fb0*/  LDL.LU R2, [R1+0x3860] ;  /* 0x0038600001027983 */ /* 0x001f220000300800 */
[----:B-1----:R-:W-:-:S05]  /*14fc0*/  LOP3.LUT R5, R5, 0xff, RZ, 0xc0, !PT ;  /* 0x000000ff05057812 */ /* 0x002fca00078ec0ff */
[----:B------:R-:W-:-:S05]  /*14fd0*/  IMAD.SHL.U32 R5, R5, 0x2, RZ ;  /* 0x0000000205057824 */ /* 0x000fca00078e00ff */
[----:B------:R-:W-:Y:S02]  /*14fe0*/  LOP3.LUT R4, R5, 0x20, RZ, 0x3c, !PT ;  /* 0x0000002005047812 */ /* 0x000fe400078e3cff */
[----:B------:R-:W3:Y:S04]  /*14ff0*/  LDL R5, [R1+0x1180] ;  /* 0x0011800001057983 */ /* 0x000ee80000100800 */
[----:B------:R0:W-:Y:S02]  /*15000*/  STS.U16 [R4+0x17400], R9 ;  /* 0x0174000904007388 */ /* 0x0001e40000000400 */
[----:B0-----:R-:W-:Y:S01]  /*15010*/  PRMT R9, RZ, 0x7610, R9 ;  /* 0x00007610ff097816 */ /* 0x001fe20000000009 */
[----:B------:R-:W-:Y:S01]  /*15020*/  @!P0 IMAD.MOV.U32 R4, RZ, RZ, R0 ;  /* 0x000000ffff048224 */ /* 0x000fe200078e0000 */
[----:B--2---:R-:W-:Y:S04]  /*15030*/  STL [R1+0x3758], R10 ;  /* 0x0037580a01007387 */ /* 0x004fe80000100800 */
[----:B------:R-:W2:Y:S04]  /*15040*/  LDL R0, [R1+0x1154] ;  /* 0x0011540001007983 */ /* 0x000ea80000100800 */
[----:B---3--:R0:W3:Y:S04]  /*15050*/  @!P0 LDG.E.U16 R9, [R4.64] ;  /* 0x0000000604098981 */ /* 0x0080e8000c1e1500 */
[----:B0-----:R-:W2:Y:S04]  /*15060*/  LDL.LU R4, [R1+0x8c] ;  /* 0x00008c0001047983 */ /* 0x001ea80000300800 */
[----:B------:R-:W4:Y:S04]  /*15070*/  LDL R5, [R1+0x1170] ;  /* 0x0011700001057983 */ /* 0x000f280000100800 */
[----:B------:R-:W0:Y:S01]  /*15080*/  S2R R22, SR_TID.X ;  /* 0x0000000000167919 */ /* 0x000e220000002100 */
[----:B------:R-:W-:-:S02]  /*15090*/  PRMT R11, RZ, 0x7610, R11 ;  /* 0x00007610ff0b7816 */ /* 0x000fc4000000000b */
[----:B0-----:R-:W-:-:S05]  /*150a0*/  LOP3.LUT R22, R22, 0xff, RZ, 0xc0, !PT ;  /* 0x000000ff16167812 */ /* 0x001fca00078ec0ff */
[----:B------:R-:W-:-:S05]  /*150b0*/  IMAD.SHL.U32 R22, R22, 0x2, RZ ;  /* 0x0000000216167824 */ /* 0x000fca00078e00ff */
[----:B------:R-:W-:Y:S01]  /*150c0*/  LOP3.LUT R22, R22, 0x30, RZ, 0x3c, !PT ;  /* 0x0000003016167812 */ /* 0x000fe200078e3cff */
[----:B---3--:R-:W-:Y:S04]  /*150d0*/  STL [R1+0x3754], R9 ;  /* 0x0037540901007387 */ /* 0x008fe80000100800 */
[----:B--2---:R0:W-:Y:S02]  /*150e0*/  STS.U16 [R22+0x10600], R4 ;  /* 0x0106000416007388 */ /* 0x0041e40000000400 */
[----:B0-----:R-:W-:-:S05]  /*150f0*/  @!P0 IMAD.MOV.U32 R4, RZ, RZ, R20 ;  /* 0x000000ffff048224 */ /* 0x001fca00078e0014 */
[----:B----4-:R0:W2:Y:S04]  /*15100*/  @!P0 LDG.E.U16 R11, [R4.64] ;  /* 0x00000006040b8981 */ /* 0x0100a8000c1e1500 */
[----:B0-----:R-:W3:Y:S04]  /*15110*/  LDL R4, [R1+0x1160] ;  /* 0x0011600001047983 */ /* 0x001ee80000100800 */
[----:B------:R-:W3:Y:S01]  /*15120*/  LDL R5, [R1+0x1164] ;  /* 0x0011640001057983 */ /* 0x000ee20000100800 */
[----:B------:R-:W-:-:S03]  /*15130*/  PRMT R2, RZ, 0x7610, R2 ;  /* 0x00007610ff027816 */ /* 0x000fc60000000002 */
[----:B------:R0:W-:Y:S04]  /*15140*/  STS.U16 [R22+0x11600], R28 ;  /* 0x0116001c16007388 */ /* 0x0001e80000000400 */
[----:B--2---:R-:W-:Y:S04]  /*15150*/  STL [R1+0x3750], R11 ;  /* 0x0037500b01007387 */ /* 0x004fe80000100800 */
[----:B0-----:R-:W2:Y:S04]  /*15160*/  LDL R28, [R1+0x1130] ;  /* 0x00113000011c7983 */ /* 0x001ea80000100800 */
[----:B------:R-:W4:Y:S01]  /*15170*/  LDL R20, [R1+0x1134] ;  /* 0x0011340001147983 */ /* 0x000f220000100800 */
[----:B---3--:R-:W-:-:S04]  /*15180*/  @!P0 LOP3.LUT R5, R5, R4, RZ, 0x3c, !PT ;  /* 0x0000000405058212 */ /* 0x008fc800078e3cff */
[----:B------:R-:W-:-:S04]  /*15190*/  @!P0 LOP3.LUT R4, R5, R4, RZ, 0x3c, !PT ;  /* 0x0000000405048212 */ /* 0x000fc800078e3cff */
[----:B------:R-:W-:-:S05]  /*151a0*/  @!P0 LOP3.LUT R5, R5, R4, RZ, 0x3c, !PT ;  /* 0x0000000405058212 */ /* 0x000fca00078e3cff */
[----:B------:R0:W3:Y:S04]  /*151b0*/  @!P0 LDG.E.U16 R2, [R4.64] ;  /* 0x0000000604028981 */ /* 0x0000e8000c1e1500 */
[----:B0-----:R-:W2:Y:S04]  /*151c0*/  LDL.LU R4, [R1+0x78] ;  /* 0x0000780001047983 */ /* 0x001ea80000300800 */
[----:B------:R-:W4:Y:S01]  /*151d0*/  LDL R5, [R1+0x1150] ;  /* 0x0011500001057983 */ /* 0x000f220000100800 */
[----:B------:R-:W-:-:S03]  /*151e0*/  PRMT R14, RZ, 0x7610, R14 ;  /* 0x00007610ff0e7816 */ /* 0x000fc6000000000e */
[----:B---3--:R-:W-:Y:S04]  /*151f0*/  STL [R1+0x374c], R2 ;  /* 0x00374c0201007387 */ /* 0x008fe80000100800 */
[----:B--2---:R0:W-:Y:S02]  /*15200*/  STS.U16 [R22+0x12600], R4 ;  /* 0x0126000416007388 */ /* 0x0041e40000000400 */
[----:B0-----:R-:W-:Y:S01]  /*15210*/  @!P0 IMAD.MOV.U32 R4, RZ, RZ, R0 ;  /* 0x000000ffff048224 */ /* 0x001fe200078e0000 */
[----:B------:R-:W-:Y:S01]  /*15220*/  PRMT R21, RZ, 0x7610, R21 ;  /* 0x00007610ff157816 */ /* 0x000fe20000000015 */
[----:B------:R-:W2:Y:S04]  /*15230*/  LDL R0, [R1+0x1124] ;  /* 0x0011240001007983 */ /* 0x000ea80000100800 */
[----:B----4-:R0:W3:Y:S04]  /*15240*/  @!P0 LDG.E.U16 R14, [R4.64] ;  /* 0x00000006040e8981 */ /* 0x0100e8000c1e1500 */
[----:B0-----:R-:W4:Y:S04]  /*15250*/  LDL R4, [R1+0x1140] ;  /* 0x0011400001047983 */ /* 0x001f280000100800 */
[----:B------:R-:W4:Y:S02]  /*15260*/  LDL R5, [R1+0x1144] ;  /* 0x0011440001057983 */ /* 0x000f240000100800 */
[----:B----4-:R-:W-:-:S04]  /*15270*/  @!P0 LOP3.LUT R5, R5, R4, RZ, 0x3c, !PT ;  /* 0x0000000405058212 */ /* 0x010fc800078e3cff */
[----:B------:R-:W-:-:S04]  /*15280*/  @!P0 LOP3.LUT R4, R5, R4, RZ, 0x3c, !PT ;  /* 0x0000000405048212 */ /* 0x000fc800078e3cff */
[----:B------:R-:W-:-:S05]  /*15290*/  @!P0 LOP3.LUT R5, R5, R4, RZ, 0x3c, !PT ;  /* 0x0000000405058212 */ /* 0x000fca00078e3cff */
[----:B------:R-:W4:Y:S04]  /*152a0*/  @!P0 LDG.E.U16 R21, [R4.64] ;  /* 0x0000000604158981 */ /* 0x000f28000c1e1500 */
[----:B---3--:R0:W-:Y:S04]  /*152b0*/  STL [R1+0xc8], R14 ;  /* 0x0000c80e01007387 */ /* 0x0081e80000100800 */
[----:B------:R1:W-:Y:S04]  /*152c0*/  STS.U16 [R22+0x13600], R27 ;  /* 0x0136001b16007388 */ /* 0x0003e80000000400 */
[----:B0-----:R-:W3:Y:S04]  /*152d0*/  LDL R14, [R1+0x1114] ;  /* 0x00111400010e7983 */ /* 0x001ee80000100800 */
[----:B-1----:R-:W2:Y:S04]  /*152e0*/  LDL.LU R27, [R1+0x94] ;  /* 0x00009400011b7983 */ /* 0x002ea80000300800 */
[----:B----4-:R0:W-:Y:S04]  /*152f0*/  STL [R1+0xc4], R21 ;  /* 0x0000c41501007387 */ /* 0x0101e80000100800 */
[----:B0-----:R-:W4:Y:S04]  /*15300*/  LDL.LU R21, [R1+0x385c] ;  /* 0x00385c0001157983 */ /* 0x001f280000300800 */
[----:B------:R-:W2:Y:S01]  /*15310*/  LDL.LU R5, [R1+0x4] ;  /* 0x0000040001057983 */ /* 0x000ea20000300800 */
[----:B------:R-:W-:Y:S01]  /*15320*/  PRMT R23, RZ, 0x7610, R23 ;  /* 0x00007610ff177816 */ /* 0x000fe20000000017 */
[----:B------:R-:W-:-:S02]  /*15330*/  @!P0 IMAD.MOV.U32 R4, RZ, RZ, R20 ;  /* 0x000000ffff048224 */ /* 0x000fc400078e0014 */
[----:B--2---:R0:W-:Y:S02]  /*15340*/  STS.U16 [R22+0x14600], R5 ;  /* 0x0146000516007388 */ /* 0x0041e40000000400 */
[----:B0-----:R-:W-:Y:S02]  /*15350*/  @!P0 IMAD.MOV.U32 R5, RZ, RZ, R28 ;  /* 0x000000ffff058224 */ /* 0x001fe400078e001c */
[----:B------:R-:W2:Y:S04]  /*15360*/  LDL R28, [R1+0x10f4] ;  /* 0x0010f400011c7983 */ /* 0x000ea80000100800 */
[----:B------:R-:W2:Y:S04]  /*15370*/  LDL.LU R20, [R1+0x74] ;  /* 0x0000740001147983 */ /* 0x000ea80000300800 */
[----:B------:R0:W2:Y:S04]  /*15380*/  @!P0 LDG.E.U16 R23, [R4.64] ;  /* 0x0000000604178981 */ /* 0x0000a8000c1e1500 */
[----:B0-----:R-:W3:Y:S01]  /*15390*/  LDL R5, [R1+0x1120] ;  /* 0x0011200001057983 */ /* 0x001ee20000100800 */
[----:B------:R-:W-:-:S03]  /*153a0*/  @!P0 IMAD.MOV.U32 R4, RZ, RZ, R0 ;  /* 0x000000ffff048224 */ /* 0x000fc600078e0000 */
[----:B----4-:R0:W-:Y:S02]  /*153b0*/  STS.U16 [R22+0x15600], R21 ;  /* 0x0156001516007388 */ /* 0x0101e40000000400 */
[----:B0-----:R-:W-:Y:S02]  /*153c0*/  PRMT R21, RZ, 0x7610, R21 ;  /* 0x00007610ff157816 */ /* 0x001fe40000000015 */
[----:B--2---:R-:W-:Y:S04]  /*153d0*/  STL [R1+0x3744], R23 ;  /* 0x0037441701007387 */ /* 0x004fe80000100800 */
[----:B---3--:R0:W2:Y:S04]  /*153e0*/  @!P0 LDG.E.U16 R21, [R4.64] ;  /* 0x0000000604158981 */ /* 0x0080a8000c1e1500 */
[----:B0-----:R-:W3:Y:S01]  /*153f0*/  LDL R5, [R1+0x1110] ;  /* 0x0011100001057983 */ /* 0x001ee20000100800 */
[----:B------:R-:W-:Y:S01]  /*15400*/  PRMT R16, RZ, 0x7610, R16 ;  /* 0x00007610ff107816 */ /* 0x000fe20000000010 */
[----:B------:R-:W-:-:S02]  /*15410*/  @!P0 IMAD.MOV.U32 R4, RZ, RZ, R14 ;  /* 0x000000ffff048224 */ /* 0x000fc400078e000e */
[----:B------:R-:W-:Y:S04]  /*15420*/  STS.U16 [R22+0x16600], R17 ;  /* 0x0166001116007388 */ /* 0x000fe80000000400 */
[----:B------:R-:W4:Y:S04]  /*15430*/  LDL R14, [R1+0x10d4] ;  /* 0x0010d400010e7983 */ /* 0x000f280000100800 */
[----:B---3--:R0:W3:Y:S04]  /*15440*/  @!P0 LDG.E.U16 R16, [R4.64] ;  /* 0x0000000604108981 */ /* 0x0080e8000c1e1500 */
[----:B0-----:R-:W2:Y:S04]  /*15450*/  LDL R4, [R1+0x1100] ;  /* 0x0011000001047983 */ /* 0x001ea80000100800 */
[----:B------:R-:W2:Y:S04]  /*15460*/  LDL R5, [R1+0x1104] ;  /* 0x0011040001057983 */ /* 0x000ea80000100800 */
[----:B------:R0:W-:Y:S02]  /*15470*/  STS.U16 [R22+0x17600], R15 ;  /* 0x0176000f16007388 */ /* 0x0001e40000000400 */
[----:B0-----:R-:W-:-:S02]  /*15480*/  PRMT R15, RZ, 0x7610, R15 ;  /* 0x00007610ff0f7816 */ /* 0x001fc4000000000f */
[----:B------:R-:W3:Y:S04]  /*15490*/  LDL.LU R22, [R1+0x3858] ;  /* 0x0038580001167983 */ /* 0x000ee80000300800 */
[----:B------:R-:W0:Y:S01]  /*154a0*/  S2R R0, SR_TID.X ;  /* 0x0000000000007919 */ /* 0x000e220000002100 */
[----:B--2---:R-:W-:-:S04]  /*154b0*/  @!P0 LOP3.LUT R5, R5, R4, RZ, 0x3c, !PT ;  /* 0x0000000405058212 */ /* 0x004fc800078e3cff */
[----:B------:R-:W-:-:S04]  /*154c0*/  @!P0 LOP3.LUT R4, R5, R4, RZ, 0x3c, !PT ;  /* 0x0000000405048212 */ /* 0x000fc800078e3cff */
[----:B------:R-:W-:-:S05]  /*154d0*/  @!P0 LOP3.LUT R5, R5, R4, RZ, 0x3c, !PT ;  /* 0x0000000405058212 */ /* 0x000fca00078e3cff */
[----:B------:R1:W2:Y:S04]  /*154e0*/  @!P0 LDG.E.U16 R15, [R4.64] ;  /* 0x00000006040f8981 */ /* 0x0002a8000c1e1500 */
[----:B-1----:R-:W2:Y:S04]  /*154f0*/  LDL.LU R4, [R1+0x9c] ;  /* 0x00009c0001047983 */ /* 0x002ea80000300800 */
[----:B------:R-:W3:Y:S01]  /*15500*/  LDL R5, [R1+0x10f0] ;  /* 0x0010f00001057983 */ /* 0x000ee20000100800 */
[----:B0-----:R-:W-:-:S05]  /*15510*/  LOP3.LUT R0, R0, 0xff, RZ, 0xc0, !PT ;  /* 0x000000ff00007812 */ /* 0x001fca00078ec0ff */
[----:B------:R-:W-:-:S05]  /*15520*/  IMAD.SHL.U32 R0, R0, 0x2, RZ ;  /* 0x0000000200007824 */ /* 0x000fca00078e00ff */
[----:B------:R-:W-:Y:S02]  /*15530*/  LOP3.LUT R0, R0, 0x40, RZ, 0x3c, !PT ;  /* 0x0000004000007812 */ /* 0x000fe400078e3cff */
[----:B------:R-:W-:-:S03]  /*15540*/  PRMT R17, RZ, 0x7610, R17 ;  /* 0x00007610ff117816 */ /* 0x000fc60000000011 */
[----:B--2---:R0:W-:Y:S02]  /*15550*/  STS.U16 [R0+0x10800], R4 ;  /* 0x0108000400007388 */ /* 0x0041e40000000400 */
[----:B0-----:R-:W-:Y:S02]  /*15560*/  @!P0 IMAD.MOV.U32 R4, RZ, RZ, R28 ;  /* 0x000000ffff048224 */ /* 0x001fe400078e001c */
[----:B------:R0:W-:Y:S04]  /*15570*/  STS.U16 [R0+0x11800], R27 ;  /* 0x0118001b00007388 */ /* 0x0001e80000000400 */
[----:B---3--:R1:W2:Y:S04]  /*15580*/  @!P0 LDG.E.U16 R17, [R4.64] ;  /* 0x0000000604118981 */ /* 0x0082a8000c1e1500 */
[----:B------:R-:W3:Y:S04]  /*15590*/  LDL R28, [R1+0x10b4] ;  /* 0x0010b400011c7983 */ /* 0x000ee80000100800 */
[----:B-1----:R-:W2:Y:S04]  /*155a0*/  LDL R4, [R1+0x10e0] ;  /* 0x0010e00001047983 */ /* 0x002ea80000100800 */
[----:B------:R-:W2:Y:S04]  /*155b0*/  LDL R5, [R1+0x10e4] ;  /* 0x0010e40001057983 */ /* 0x000ea80000100800 */
[----:B0-----:R-:W3:Y:S01]  /*155c0*/  LDL.LU R27, [R1+0x3854] ;  /* 0x00385400011b7983 */ /* 0x001ee20000300800 */
[----:B--2---:R-:W-:-:S04]  /*155d0*/  @!P0 LOP3.LUT R5, R5, R4, RZ, 0x3c, !PT ;  /* 0x0000000405058212 */ /* 0x004fc800078e3cff */
[C---:B------:R-:W-:Y:S02]  /*155e0*/  @!P0 LOP3.LUT R4, R5.reuse, R4, RZ, 0x3c, !PT ;  /* 0x0000000405048212 */ /* 0x040fe400078e3cff */
[----:B---3--:R-:W-:Y:S02]  /*155f0*/  PRMT R27, RZ, 0x7610, R27 ;  /* 0x00007610ff1b7816 */ /* 0x008fe4000000001b */
[----:B------:R-:W-:-:S05]  /*15600*/  @!P0 LOP3.LUT R5, R5, R4, RZ, 0x3c, !PT ;  /* 0x0000000405058212 */ /* 0x000fca00078e3cff */
[----:B------:R-:W2:Y:S04]  /*15610*/  @!P0 LDG.E.U16 R27, [R4.64] ;  /* 0x00000006041b8981 */ /* 0x000ea8000c1e1500 */
[----:B--2---:R0:W-:Y:S04]  /*15620*/  STL [R1+0xd4], R27 ;  /* 0x0000d41b01007387 */ /* 0x0041e80000100800 */
[----:B0-----:R-:W2:Y:S04]  /*15630*/  LDL.LU R27, [R1+0x3850] ;  /* 0x00385000011b7983 */ /* 0x001ea80000300800 */
[----:B------:R-:W3:Y:S04]  /*15640*/  LDL.LU R4, [R1+0x88] ;  /* 0x0000880001047983 */ /* 0x000ee80000300800 */
[----:B------:R-:W4:Y:S01]  /*15650*/  LDL R5, [R1+0x10d0] ;  /* 0x0010d00001057983 */ /* 0x000f220000100800 */
[----:B--2---:R-:W-:-:S03]  /*15660*/  PRMT R27, RZ, 0x7610, R27 ;  /* 0x00007610ff1b7816 */ /* 0x004fc6000000001b */
[----:B---3--:R4:W-:Y:S02]  /*15670*/  STS.U16 [R0+0x12800], R4 ;  /* 0x0128000400007388 */ /* 0x0089e40000000400 */
[----:B----4-:R-:W-:Y:S02]  /*15680*/  @!P0 IMAD.MOV.U32 R4, RZ, RZ, R14 ;  /* 0x000000ffff048224 */ /* 0x010fe400078e000e */
[----:B------:R-:W2:Y:S04]  /*15690*/  LDL.LU R14, [R1+0xc0] ;  /* 0x0000c000010e7983 */ /* 0x000ea80000300800 */
[----:B------:R-:W3:Y:S04]  /*156a0*/  @!P0 LDG.E.U16 R27, [R4.64] ;  /* 0x00000006041b8981 */ /* 0x000ee8000c1e1500 */
[----:B---3--:R0:W-:Y:S04]  /*156b0*/  STL [R1+0xec], R27 ;  /* 0x0000ec1b01007387 */ /* 0x0081e80000100800 */
[----:B0-----:R-:W3:Y:S04]  /*156c0*/  LDL.LU R27, [R1+0x384c] ;  /* 0x00384c00011b7983 */ /* 0x001ee80000300800 */
[----:B------:R-:W4:Y:S04]  /*156d0*/  LDL R4, [R1+0x10c0] ;  /* 0x0010c00001047983 */ /* 0x000f280000100800 */
[----:B------:R-:W4:Y:S01]  /*156e0*/  LDL R5, [R1+0x10c4] ;  /* 0x0010c40001057983 */ /* 0x000f220000100800 */
[----:B---3--:R-:W-:-:S02]  /*156f0*/  PRMT R27, RZ, 0x7610, R27 ;  /* 0x00007610ff1b7816 */ /* 0x008fc4000000001b */
[----:B----4-:R-:W-:-:S04]  /*15700*/  @!P0 LOP3.LUT R5, R5, R4, RZ, 0x3c, !PT ;  /* 0x0000000405058212 */ /* 0x010fc800078e3cff */
[----:B------:R-:W-:-:S04]  /*15710*/  @!P0 LOP3.LUT R4, R5, R4, RZ, 0x3c, !PT ;  /* 0x0000000405048212 */ /* 0x000fc800078e3cff */
[----:B------:R-:W-:-:S05]  /*15720*/  @!P0 LOP3.LUT R5, R5, R4, RZ, 0x3c, !PT ;  /* 0x0000000405058212 */ /* 0x000fca00078e3cff */
[----:B------:R-:W3:Y:S04]  /*15730*/  @!P0 LDG.E.U16 R27, [R4.64] ;  /* 0x00000006041b8981 */ /* 0x000ee8000c1e1500 */
[----:B------:R0:W-:Y:S04]  /*15740*/  STS.U16 [R0+0x13800], R20 ;  /* 0x0138001400007388 */ /* 0x0001e80000000400 */
[----:B0-----:R-:W4:Y:S04]  /*15750*/  LDL.LU R20, [R1+0xa4] ;  /* 0x0000a40001147983 */ /* 0x001f280000300800 */
[----:B---3--:R0:W-:Y:S04]  /*15760*/  STL [R1+0xe8], R27 ;  /* 0x0000e81b01007387 */ /* 0x0081e80000100800 */
[----:B0-----:R-:W3:Y:S04]  /*15770*/  LDL.LU R27, [R1+0x3848] ;  /* 0x00384800011b7983 */ /* 0x001ee80000300800 */
[----:B------:R-:W2:Y:S04]  /*15780*/  LDL.LU R4, [R1+0x1c] ;  /* 0x00001c0001047983 */ /* 0x000ea80000300800 */
[----:B------:R-:W3:Y:S01]  /*15790*/  LDL R5, [R1+0x10b0] ;  /* 0x0010b00001057983 */ /* 0x000ee20000100800 */
[----:B------:R-:W-:-:S03]  /*157a0*/  PRMT R29, RZ, 0x7610, R29 ;  /* 0x00007610ff1d7816 */ /* 0x000fc6000000001d */
[----:B--2---:R0:W-:Y:S02]  /*157b0*/  STS.U16 [R0+0x14800], R4 ;  /* 0x0148000400007388 */ /* 0x0041e40000000400 */
[----:B0-----:R-:W-:Y:S01]  /*157c0*/  @!P0 IMAD.MOV.U32 R4, RZ, RZ, R28 ;  /* 0x000000ffff048224 */ /* 0x001fe200078e001c */
[----:B------:R-:W-:Y:S01]  /*157d0*/  PRMT R26, RZ, 0x7610, R26 ;  /* 0x00007610ff1a7816 */ /* 0x000fe2000000001a */
[----:B------:R-:W2:Y:S04]  /*157e0*/  LDL R28, [R1+0x1084] ;  /* 0x00108400011c7983 */ /* 0x000ea80000100800 */
[----:B---3--:R0:W3:Y:S04]  /*157f0*/  @!P0 LDG.E.U16 R29, [R4.64] ;  /* 0x00000006041d8981 */ /* 0x0080e8000c1e1500 */
[----:B0-----:R-:W2:Y:S04]  /*15800*/  LDL R4, [R1+0x10a0] ;  /* 0x0010a00001047983 */ /* 0x001ea80000100800 */
[----:B------:R-:W2:Y:S04]  /*15810*/  LDL R5, [R1+0x10a4] ;  /* 0x0010a40001057983 */ /* 0x000ea80000100800 */
[----:B---3--:R0:W-:Y:S04]  /*15820*/  STL [R1+0xe4], R29 ;  /* 0x0000e41d01007387 */ /* 0x0081e80000100800 */
[----:B0-----:R-:W3:Y:S01]  /*15830*/  LDL.LU R29, [R1+0x90] ;  /* 0x00009000011d7983 */ /* 0x001ee20000300800 */
[----:B--2---:R-:W-:-:S04]  /*15840*/  @!P0 LOP3.LUT R5, R5, R4, RZ, 0x3c, !PT ;  /* 0x0000000405058212 */ /* 0x004fc800078e3cff */
[----:B------:R-:W-:-:S04]  /*15850*/  @!P0 LOP3.LUT R4, R5, R4, RZ, 0x3c, !PT ;  /* 0x0000000405048212 */ /* 0x000fc800078e3cff */
[----:B------:R-:W-:-:S05]  /*15860*/  @!P0 LOP3.LUT R5, R5, R4, RZ, 0x3c, !PT ;  /* 0x0000000405058212 */ /* 0x000fca00078e3cff */
[----:B------:R0:W2:Y:S04]  /*15870*/  @!P0 LDG.E.U16 R26, [R4.64] ;  /* 0x00000006041a8981 */ /* 0x0000a8000c1e1500 */
[----:B0-----:R-:W3:Y:S04]  /*15880*/  LDL R4, [R1+0x1090] ;  /* 0x0010900001047983 */ /* 0x001ee80000100800 */
[----:B------:R-:W3:Y:S01]  /*15890*/  LDL R5, [R1+0x1094] ;  /* 0x0010940001057983 */ /* 0x000ee20000100800 */
[----:B------:R-:W-:-:S03]  /*158a0*/  PRMT R3, RZ, 0x7610, R3 ;  /* 0x00007610ff037816 */ /* 0x000fc60000000003 */
[----:B--2---:R0:W-:Y:S04]  /*158b0*/  STL [R1+0xe0], R26 ;  /* 0x0000e01a01007387 */ /* 0x0041e80000100800 */
[----:B0-----:R-:W2:Y:S01]  /*158c0*/  LDL.LU R26, [R1+0x4c] ;  /* 0x00004c00011a7983 */ /* 0x001ea20000300800 */
[----:B---3--:R-:W-:-:S04]  /*158d0*/  @!P0 LOP3.LUT R5, R5, R4, RZ, 0x3c, !PT ;  /* 0x0000000405058212 */ /* 0x008fc800078e3cff */
[----:B------:R-:W-:-:S04]  /*158e0*/  @!P0 LOP3.LUT R4, R5, R4, RZ, 0x3c, !PT ;  /* 0x0000000405048212 */ /* 0x000fc800078e3cff */
[----:B------:R-:W-:-:S05]  /*158f0*/  @!P0 LOP3.LUT R5, R5, R4, RZ, 0x3c, !PT ;  /* 0x0000000405058212 */ /* 0x000fca00078e3cff */
[----:B------:R0:W3:Y:S04]  /*15900*/  @!P0 LDG.E.U16 R3, [R4.64] ;  /* 0x0000000604038981 */ /* 0x0000e8000c1e1500 */
[----:B0-----:R-:W2:Y:S01]  /*15910*/  LDL R5, [R1+0x1080] ;  /* 0x0010800001057983 */ /* 0x001ea20000100800 */
[----:B------:R-:W-:Y:S01]  /*15920*/  PRMT R8, RZ, 0x7610, R8 ;  /* 0x00007610ff087816 */ /* 0x000fe20000000008 */
[----:B------:R-:W-:Y:S01]  /*15930*/  @!P0 IMAD.MOV.U32 R4, RZ, RZ, R28 ;  /* 0x000000ffff048224 */ /* 0x000fe200078e001c */
[----:B------:R-:W-:Y:S01]  /*15940*/  LOP3.LUT R24, R24, 0xff, RZ, 0xc0, !PT ;  /* 0x000000ff18187812 */ /* 0x000fe200078ec0ff */
[----:B------:R-:W-:Y:S04]  /*15950*/  STS.U16 [R0+0x15800], R27 ;  /* 0x0158001b00007388 */ /* 0x000fe80000000400 */
[----:B--2---:R-:W2:Y:S04]  /*15960*/  @!P0 LDG.E.U16 R8, [R4.64] ;  /* 0x0000000604088981 */ /* 0x004ea8000c1e1500 */
[----:B------:R-:W-:Y:S04]  /*15970*/  STS.U16 [R0+0x16800], R22 ;  /* 0x0168001600007388 */ /* 0x000fe80000000400 */
[----:B---3--:R0:W-:Y:S04]  /*15980*/  STL [R1+0xdc], R3 ;  /* 0x0000dc0301007387 */ /* 0x0081e80000100800 */
[----:B------:R1:W-:Y:S01]  /*15990*/  STS.U16 [R0+0x17800], R18 ;  /* 0x0178001200007388 */ /* 0x0003e20000000400 */
[----:B0-----:R-:W-:-:S03]  /*159a0*/  IMAD.SHL.U32 R3, R24, 0x2, RZ ;  /* 0x0000000218037824 */ /* 0x001fc600078e00ff */
[----:B-1----:R-:W3:Y:S04]  /*159b0*/  LDL R0, [R1+0x1054] ;  /* 0x0010540001007983 */ /* 0x002ee80000100800 */
[----:B------:R-:W3:Y:S04]  /*159c0*/  LDL.LU R24, [R1+0x14] ;  /* 0x0000140001187983 */ /* 0x000ee80000300800 */
[----:B------:R-:W3:Y:S01]  /*159d0*/  LDL.LU R28, [R1] ;  /* 0x00000000011c7983 */ /* 0x000ee20000300800 */
[----:B------:R-:W-:-:S05]  /*159e0*/  LOP3.LUT R3, R3, 0x50, RZ, 0x3c, !PT ;  /* 0x0000005003037812 */ /* 0x000fca00078e3cff */
        /* <DEDUP_REMOVED lines=10> */
[----:B------:R-:W2:Y:S04]  /*15a90*/  @!P0 LDG.E.U16 R14, [R4.64] ;  /* 0x00000006040e8981 */ /* 0x000ea8000c1e1500 */
[----:B----4-:R-:W-:Y:S04]  /*15aa0*/  STS.U16 [R3+0x11a00], R20 ;  /* 0x011a001403007388 */ /* 0x010fe80000000400 */
[----:B--2---:R0:W-:Y:S04]  /*15ab0*/  STL [R1+0xf0], R14 ;  /* 0x0000f00e01007387 */ /* 0x0041e80000100800 */
[----:B0-----:R-:W2:Y:S04]  /*15ac0*/  LDL.LU R14, [R1+0x383c] ;  /* 0x00383c00010e7983 */ /* 0x001ea80000300800 */
[----:B------:R-:W3:Y:S04]  /*15ad0*/  LDL R4, [R1+0x1060] ;  /* 0x0010600001047983 */ /* 0x000ee80000100800 */
[----:B------:R-:W3:Y:S04]  /*15ae0*/  LDL R5, [R1+0x1064] ;  /* 0x0010640001057983 */ /* 0x000ee80000100800 */
[----:B------:R-:W4:Y:S01]  /*15af0*/  LDL.LU R20, [R1+0x3838] ;  /* 0x0038380001147983 */ /* 0x000f220000300800 */
[----:B---3--:R-:W-:-:S04]  /*15b00*/  @!P0 LOP3.LUT R5, R5, R4, RZ, 0x3c, !PT ;  /* 0x0000000405058212 */ /* 0x008fc800078e3cff */
[C---:B------:R-:W-:Y:S02]  /*15b10*/  @!P0 LOP3.LUT R4, R5.reuse, R4, RZ, 0x3c, !PT ;  /* 0x0000000405048212 */ /* 0x040fe400078e3cff */
[----:B----4-:R-:W-:Y:S02]  /*15b20*/  PRMT R20, RZ, 0x7610, R20 ;  /* 0x00007610ff147816 */ /* 0x010fe40000000014 */
[----:B------:R-:W-:-:S05]  /*15b30*/  @!P0 LOP3.LUT R5, R5, R4, RZ, 0x3c, !PT ;  /* 0x0000000405058212 */ /* 0x000fca00078e3cff */
[----:B------:R-:W3:Y:S04]  /*15b40*/  @!P0 LDG.E.U16 R20, [R4.64] ;  /* 0x0000000604148981 */ /* 0x000ee8000c1e1500 */
[----:B---3--:R0:W-:Y:S04]  /*15b50*/  STL [R1+0xf8], R20 ;  /* 0x0000f81401007387 */ /* 0x0081e80000100800 */
[----:B0-----:R-:W3:Y:S04]  /*15b60*/  LDL.LU R20, [R1+0x3834] ;  /* 0x0038340001147983 */ /* 0x001ee80000300800 */
[----:B------:R-:W4:Y:S04]  /*15b70*/  LDL.LU R4, [R1+0x98] ;  /* 0x0000980001047983 */ /* 0x000f280000300800 */
[----:B------:R-:W2:Y:S01]  /*15b80*/  LDL R5, [R1+0x1050] ;  /* 0x0010500001057983 */ /* 0x000ea20000100800 */
[----:B---3--:R-:W-:-:S03]  /*15b90*/  PRMT R20, RZ, 0x7610, R20 ;  /* 0x00007610ff147816 */ /* 0x008fc60000000014 */
[----:B----4-:R0:W-:Y:S02]  /*15ba0*/  STS.U16 [R3+0x12a00], R4 ;  /* 0x012a000403007388 */ /* 0x0101e40000000400 */
[----:B0-----:R-:W-:Y:S02]  /*15bb0*/  @!P0 IMAD.MOV.U32 R4, RZ, RZ, R0 ;  /* 0x000000ffff048224 */ /* 0x001fe400078e0000 */
[----:B------:R-:W3:Y:S04]  /*15bc0*/  LDL.LU R0, [R1+0xf4] ;  /* 0x0000f40001007983 */ /* 0x000ee80000300800 */
[----:B--2---:R-:W2:Y:S04]  /*15bd0*/  @!P0 LDG.E.U16 R20, [R4.64] ;  /* 0x0000000604148981 */ /* 0x004ea8000c1e1500 */
[----:B--2---:R0:W-:Y:S04]  /*15be0*/  STL [R1+0xfc], R20 ;  /* 0x0000fc1401007387 */ /* 0x0041e80000100800 */
[----:B0-----:R-:W2:Y:S04]  /*15bf0*/  LDL.LU R20, [R1+0x3830] ;  /* 0x0038300001147983 */ /* 0x001ea80000300800 */
[----:B------:R-:W4:Y:S04]  /*15c00*/  LDL R4, [R1+0x1040] ;  /* 0x0010400001047983 */ /* 0x000f280000100800 */
[----:B------:R-:W4:Y:S01]  /*15c10*/  LDL R5, [R1+0x1044] ;  /* 0x0010440001057983 */ /* 0x000f220000100800 */
[----:B------:R-:W-:-:S03]  /*15c20*/  PRMT R25, RZ, 0x7610, R25 ;  /* 0x00007610ff197816 */ /* 0x000fc60000000019 */
[----:B------:R0:W-:Y:S04]  /*15c30*/  STS.U16 [R3+0x13a00], R29 ;  /* 0x013a001d03007388 */ /* 0x0001e80000000400 */
[----:B0-----:R-:W2:Y:S01]  /*15c40*/  LDL.LU R29, [R1+0x382c] ;  /* 0x00382c00011d7983 */ /* 0x001ea20000300800 */
[----:B----4-:R-:W-:-:S04]  /*15c50*/  @!P0 LOP3.LUT R5, R5, R4, RZ, 0x3c, !PT ;  /* 0x0000000405058212 */ /* 0x010fc800078e3cff */
[----:B------:R-:W-:-:S04]  /*15c60*/  @!P0 LOP3.LUT R4, R5, R4, RZ, 0x3c, !PT ;  /* 0x0000000405048212 */ /* 0x000fc800078e3cff */
[----:B------:R-:W-:-:S05]  /*15c70*/  @!P0 LOP3.LUT R5, R5, R4, RZ, 0x3c, !PT ;  /* 0x0000000405058212 */ /* 0x000fca00078e3cff */
[----:B------:R0:W4:Y:S04]  /*15c80*/  @!P0 LDG.E.U16 R25, [R4.64] ;  /* 0x0000000604198981 */ /* 0x000128000c1e1500 */
[----:B0-----:R-:W3:Y:S04]  /*15c90*/  LDL R4, [R1+0x1030] ;  /* 0x0010300001047983 */ /* 0x001ee80000100800 */
[----:B------:R-:W3:Y:S01]  /*15ca0*/  LDL R5, [R1+0x1034] ;  /* 0x0010340001057983 */ /* 0x000ee20000100800 */
[----:B--2---:R-:W-:Y:S02]  /*15cb0*/  PRMT R29, RZ, 0x7610, R29 ;  /* 0x00007610ff1d7816 */ /* 0x004fe4000000001d */
[----:B---3--:R-:W-:-:S04]  /*15cc0*/  @!P0 LOP3.LUT R5, R5, R4, RZ, 0x3c, !PT ;  /* 0x0000000405058212 */ /* 0x008fc800078e3cff */
[----:B------:R-:W-:-:S04]  /*15cd0*/  @!P0 LOP3.LUT R4, R5, R4, RZ, 0x3c, !PT ;  /* 0x0000000405048212 */ /* 0x000fc800078e3cff */
[----:B------:R-:W-:-:S05]  /*15ce0*/  @!P0 LOP3.LUT R5, R5, R4, RZ, 0x3c, !PT ;  /* 0x0000000405058212 */ /* 0x000fca00078e3cff */
[----:B------:R-:W2:Y:S04]  /*15cf0*/  @!P0 LDG.E.U16 R29, [R4.64] ;  /* 0x00000006041d8981 */ /* 0x000ea8000c1e1500 */
[----:B------:R0:W-:Y:S04]  /*15d00*/  STS.U16 [R3+0x14a00], R26 ;  /* 0x014a001a03007388 */ /* 0x0001e80000000400 */
[----:B0-----:R-:W3:Y:S04]  /*15d10*/  LDL R26, [R1+0x1004] ;  /* 0x00100400011a7983 */ /* 0x001ee80000100800 */
[----:B----4-:R0:W-:Y:S04]  /*15d20*/  STL [R1+0x114], R25 ;  /* 0x0001141901007387 */ /* 0x0101e80000100800 */
[----:B0-----:R-:W4:Y:S04]  /*15d30*/  LDL.LU R25, [R1+0xbc] ;  /* 0x0000bc0001197983 */ /* 0x001f280000300800 */
[----:B--2---:R0:W-:Y:S04]  /*15d40*/  STL [R1+0x110], R29 ;  /* 0x0001101d01007387 */ /* 0x0041e80000100800 */
[----:B0-----:R-:W2:Y:S04]  /*15d50*/  LDL.LU R29, [R1+0x3828] ;  /* 0x00382800011d7983 */ /* 0x001ea80000300800 */
[----:B------:R-:W2:Y:S04]  /*15d60*/  LDL R4, [R1+0x1020] ;  /* 0x0010200001047983 */ /* 0x000ea80000100800 */
[----:B------:R-:W2:Y:S01]  /*15d70*/  LDL R5, [R1+0x1024] ;  /* 0x0010240001057983 */ /* 0x000ea20000100800 */
[----:B------:R-:W-:-:S03]  /*15d80*/  PRMT R8, RZ, 0x7610, R8 ;  /* 0x00007610ff087816 */ /* 0x000fc60000000008 */
[----:B------:R0:W-:Y:S04]  /*15d90*/  STS.U16 [R3+0x15a00], R24 ;  /* 0x015a001803007388 */ /* 0x0001e80000000400 */
[----:B0-----:R-:W3:Y:S01]  /*15da0*/  LDL.LU R24, [R1+0x3824] ;  /* 0x0038240001187983 */ /* 0x001ee20000300800 */
[----:B--2---:R-:W-:-:S04]  /*15db0*/  @!P0 LOP3.LUT R5, R5, R4, RZ, 0x3c, !PT ;  /* 0x0000000405058212 */ /* 0x004fc800078e3cff */
[----:B------:R-:W-:-:S04]  /*15dc0*/  @!P0 LOP3.LUT R4, R5, R4, RZ, 0x3c, !PT ;  /* 0x0000000405048212 */ /* 0x000fc800078e3cff */
[----:B------:R-:W-:-:S05]  /*15dd0*/  @!P0 LOP3.LUT R5, R5, R4, RZ, 0x3c, !PT ;  /* 0x0000000405058212 */ /* 0x000fca00078e3cff */
[----:B------:R0:W2:Y:S04]  /*15de0*/  @!P0 LDG.E.U16 R8, [R4.64] ;  /* 0x0000000604088981 */ /* 0x0000a8000c1e1500 */
[----:B0-----:R-:W2:Y:S04]  /*15df0*/  LDL R4, [R1+0x1010] ;  /* 0x0010100001047983 */ /* 0x001ea80000100800 */
[----:B------:R-:W2:Y:S01]  /*15e00*/  LDL R5, [R1+0x1014] ;  /* 0x0010140001057983 */ /* 0x000ea20000100800 */
[----:B---3--:R-:W-:Y:S02]  /*15e10*/  PRMT R24, RZ, 0x7610, R24 ;  /* 0x00007610ff187816 */ /* 0x008fe40000000018 */
[----:B--2---:R-:W-:-:S04]  /*15e20*/  @!P0 LOP3.LUT R5, R5, R4, RZ, 0x3c, !PT ;  /* 0x0000000405058212 */ /* 0x004fc800078e3cff */
[----:B------:R-:W-:-:S04]  /*15e30*/  @!P0 LOP3.LUT R4, R5, R4, RZ, 0x3c, !PT ;  /* 0x0000000405048212 */ /* 0x000fc800078e3cff */
[----:B------:R-:W-:-:S05]  /*15e40*/  @!P0 LOP3.LUT R5, R5, R4, RZ, 0x3c, !PT ;  /* 0x0000000405058212 */ /* 0x000fca00078e3cff */
[----:B------:R-:W2:Y:S04]  /*15e50*/  @!P0 LDG.E.U16 R24, [R4.64] ;  /* 0x0000000604188981 */ /* 0x000ea8000c1e1500 */
[----:B------:R0:W-:Y:S04]  /*15e60*/  STL [R1+0x10c], R8 ;  /* 0x00010c0801007387 */ /* 0x0001e80000100800 */
[----:B------:R1:W-:Y:S04]  /*15e70*/  STS.U16 [R3+0x16a00], R28 ;  /* 0x016a001c03007388 */ /* 0x0003e80000000400 */
[----:B0-----:R-:W3:Y:S04]  /*15e80*/  LDL R8, [R1+0xfe4] ;  /* 0x000fe40001087983 */ /* 0x001ee80000100800 */
[----:B-1----:R-:W3:Y:S04]  /*15e90*/  LDL.LU R28, [R1+0x7c] ;  /* 0x00007c00011c7983 */ /* 0x002ee80000300800 */
[----:B--2---:R0:W-:Y:S04]  /*15ea0*/  STL [R1+0x108], R24 ;  /* 0x0001081801007387 */ /* 0x0041e80000100800 */
[----:B0-----:R-:W2:Y:S04]  /*15eb0*/  LDL.LU R24, [R1+0x3820] ;  /* 0x0038200001187983 */ /* 0x001ea80000300800 */
[----:B------:R-:W2:Y:S01]  /*15ec0*/  LDL R5, [R1+0x1000] ;  /* 0x0010000001057983 */ /* 0x000ea20000100800 */
[----:B------:R-:W-:Y:S01]  /*15ed0*/  PRMT R7, RZ, 0x7610, R7 ;  /* 0x00007610ff077816 */ /* 0x000fe20000000007 */
[----:B------:R-:W-:-:S02]  /*15ee0*/  @!P0 IMAD.MOV.U32 R4, RZ, RZ, R26 ;  /* 0x000000ffff048224 */ /* 0x000fc400078e001a */
[----:B------:R-:W-:-:S03]  /*15ef0*/  IMAD.SHL.U32 R29, R29, 0x2, RZ ;  /* 0x000000021d1d7824 */ /* 0x000fc600078e00ff */
[----:B--2---:R0:W2:Y:S02]  /*15f00*/  @!P0 LDG.E.U16 R7, [R4.64] ;  /* 0x0000000604078981 */ /* 0x0040a4000c1e1500 */
[----:B------:R-:W-:Y:S02]  /*15f10*/  LOP3.LUT R29, R29, 0x60, RZ, 0x3c, !PT ;  /* 0x000000601d1d7812 */ /* 0x000fe400078e3cff */
[----:B------:R1:W-:Y:S04]  /*15f20*/  STS.U16 [R3+0x17a00], R24 ;  /* 0x017a001803007388 */ /* 0x0003e80000000400 */
[----:B-1----:R-:W3:Y:S04]  /*15f30*/  LDL.LU R3, [R1+0x30] ;  /* 0x0000300001037983 */ /* 0x002ee80000300800 */
        /* <DEDUP_REMOVED lines=14> */
[----:B------:R-:W3:Y:S04]  /*16020*/  LDL.LU R4, [R1+0xd0] ;  /* 0x0000d00001047983 */ /* 0x000ee80000300800 */
[----:B------:R-:W4:Y:S01]  /*16030*/  LDL R5, [R1+0xfe0] ;  /* 0x000fe00001057983 */ /* 0x000f220000100800 */
[----:B--2---:R-:W-:-:S03]  /*16040*/  PRMT R0, RZ, 0x7610, R0 ;  /* 0x00007610ff007816 */ /* 0x004fc60000000000 */
[----:B---3--:R0:W-:Y:S02]  /*16050*/  STS.U16 [R29+0x11c00], R4 ;  /* 0x011c00041d007388 */ /* 0x0081e40000000400 */
[----:B0-----:R-:W-:Y:S02]  /*16060*/  @!P0 IMAD.MOV.U32 R4, RZ, RZ, R8 ;  /* 0x000000ffff048224 */ /* 0x001fe400078e0008 */
[----:B------:R-:W2:Y:S04]  /*16070*/  LDL R8, [R1+0xfb4] ;  /* 0x000fb40001087983 */ /* 0x000ea80000100800 */
[----:B----4-:R-:W3:Y:S04]  /*16080*/  @!P0 LDG.E.U16 R0, [R4.64] ;  /* 0x0000000604008981 */ /* 0x010ee8000c1e1500 */
        /* <DEDUP_REMOVED lines=13> */
[----:B------:R-:W2:Y:S01]  /*16160*/  LDL.LU R5, [R1+0xa0] ;  /* 0x0000a00001057983 */ /* 0x000ea20000300800 */
[----:B------:R-:W-:Y:S01]  /*16170*/  PRMT R6, RZ, 0x7610, R6 ;  /* 0x00007610ff067816 */ /* 0x000fe20000000006 */
[----:B------:R-:W-:-:S02]  /*16180*/  @!P0 IMAD.MOV.U32 R4, RZ, RZ, R7 ;  /* 0x000000ffff048224 */ /* 0x000fc400078e0007 */
[----:B--2---:R0:W-:Y:S02]  /*16190*/  STS.U16 [R29+0x13c00], R5 ;  /* 0x013c00051d007388 */ /* 0x0041e40000000400 */
[----:B0-----:R-:W-:Y:S01]  /*161a0*/  @!P0 IMAD.MOV.U32 R5, RZ, RZ, R26 ;  /* 0x000000ffff058224 */ /* 0x001fe200078e001a */
[----:B---3--:R-:W-:Y:S01]  /*161b0*/  PRMT R0, RZ, 0x7610, R0 ;  /* 0x00007610ff007816 */ /* 0x008fe20000000000 */
[----:B------:R-:W2:Y:S04]  /*161c0*/  LDL R26, [R1+0xf94] ;  /* 0x000f9400011a7983 */ /* 0x000ea80000100800 */
[----:B------:R0:W3:Y:S04]  /*161d0*/  @!P0 LDG.E.U16 R6, [R4.64] ;  /* 0x0000000604068981 */ /* 0x0000e8000c1e1500 */
[----:B0-----:R-:W2:Y:S01]  /*161e0*/  LDL R5, [R1+0xfb0] ;  /* 0x000fb00001057983 */ /* 0x001ea20000100800 */
[----:B------:R-:W-:-:S05]  /*161f0*/  @!P0 IMAD.MOV.U32 R4, RZ, RZ, R8 ;  /* 0x000000ffff048224 */ /* 0x000fca00078e0008 */
[----:B--2---:R-:W2:Y:S04]  /*16200*/  @!P0 LDG.E.U16 R0, [R4.64] ;  /* 0x0000000604008981 */ /* 0x004ea8000c1e1500 */
[----:B---3--:R0:W-:Y:S04]  /*16210*/  STL [R1+0xf4], R6 ;  /* 0x0000f40601007387 */ /* 0x0081e80000100800 */
[----:B------:R1:W-:Y:S04]  /*16220*/  STS.U16 [R29+0x14c00], R28 ;  /* 0x014c001c1d007388 */ /* 0x0003e80000000400 */
[----:B0-----:R-:W3:Y:S04]  /*16230*/  LDL.LU R6, [R1+0x230] ;  /* 0x0002300001067983 */ /* 0x001ee80000300800 */
[----:B------:R-:W3:Y:S04]  /*16240*/  LDL R7, [R1+0xf84] ;  /* 0x000f840001077983 */ /* 0x000ee80000100800 */
[----:B-1----:R-:W3:Y:S04]  /*16250*/  LDL.LU R28, [R1+0xf74] ;  /* 0x000f7400011c7983 */ /* 0x002ee80000300800 */
[----:B------:R-:W3:Y:S04]  /*16260*/  LDL.LU R8, [R1+0x22c] ;  /* 0x00022c0001087983 */ /* 0x000ee80000300800 */
        /* <DEDUP_REMOVED lines=11> */
[----:B0-----:R-:W3:Y:S04]  /*16320*/  LDL.LU R4, [R1+0x18] ;  /* 0x0000180001047983 */ /* 0x001ee80000300800 */
[----:B------:R-:W3:Y:S04]  /*16330*/  LDL R5, [R1+0xf90] ;  /* 0x000f900001057983 */ /* 0x000ee80000100800 */
[----:B--2---:R0:W-:Y:S04]  /*16340*/  STL [R1+0xc0], R20 ;  /* 0x0000c01401007387 */ /* 0x0041e80000100800 */
[----:B0-----:R-:W2:Y:S04]  /*16350*/  LDL.LU R20, [R1+0x228] ;  /* 0x0002280001147983 */ /* 0x001ea80000300800 */
[----:B---3--:R0:W-:Y:S04]  /*16360*/  STS.U16 [R29+0x16c00], R4 ;  /* 0x016c00041d007388 */ /* 0x0081e80000000400 */
[----:B0-----:R-:W3:Y:S01]  /*16370*/  LDL.LU R29, [R1+0x3804] ;  /* 0x00380400011d7983 */ /* 0x001ee20000300800 */
[----:B------:R-:W-:-:S03]  /*16380*/  @!P0 IMAD.MOV.U32 R4, RZ, RZ, R26 ;  /* 0x000000ffff048224 */ /* 0x000fc600078e001a */
[----:B------:R-:W2:Y:S01]  /*16390*/  LDL.LU R26, [R1+0x224] ;  /* 0x00022400011a7983 */ /* 0x000ea20000300800 */
[----:B---3--:R-:W-:-:S06]  /*163a0*/  PRMT R29, RZ, 0x7610, R29 ;  /* 0x00007610ff1d7816 */ /* 0x008fcc000000001d */
[----:B------:R0:W3:Y:S04]  /*163b0*/  @!P0 LDG.E.U16 R29, [R4.64] ;  /* 0x00000006041d8981 */ /* 0x0000e8000c1e1500 */
[----:B0-----:R-:W0:Y:S02]  /*163c0*/  S2R R5, SR_TID.X ;  /* 0x0000000000057919 */ /* 0x001e240000002100 */
[----:B0-----:R-:W-:-:S05]  /*163d0*/  LOP3.LUT R5, R5, 0xff, RZ, 0xc0, !PT ;  /* 0x000000ff05057812 */ /* 0x001fca00078ec0ff */
[----:B------:R-:W-:-:S05]  /*163e0*/  IMAD.SHL.U32 R5, R5, 0x2, RZ ;  /* 0x0000000205057824 */ /* 0x000fca00078e00ff */
[----:B------:R-:W-:Y:S02]  /*163f0*/  LOP3.LUT R4, R5, 0x60, RZ, 0x3c, !PT ;  /* 0x0000006005047812 */ /* 0x000fe400078e3cff */
[----:B------:R-:W2:Y:S01]  /*16400*/  LDL R5, [R1+0xf80] ;  /* 0x000f800001057983 */ /* 0x000ea20000100800 */
[----:B------:R-:W-:-:S03]  /*16410*/  PRMT R14, RZ, 0x7610, R14 ;  /* 0x00007610ff0e7816 */ /* 0x000fc6000000000e */
[----:B------:R0:W-:Y:S02]  /*16420*/  STS.U16 [R4+0x17c00], R3 ;  /* 0x017c000304007388 */ /* 0x0001e40000000400 */
[----:B0-----:R-:W-:Y:S02]  /*16430*/  @!P0 IMAD.MOV.U32 R4, RZ, RZ, R7 ;  /* 0x000000ffff048224 */ /* 0x001fe400078e0007 */
[----:B------:R-:W3:Y:S04]  /*16440*/  LDL.LU R7, [R1+0x220] ;  /* 0x0002200001077983 */ /* 0x000ee80000300800 */
[----:B--2---:R-:W2:Y:S04]  /*16450*/  @!P0 LDG.E.U16 R14, [R4.64] ;  /* 0x00000006040e8981 */ /* 0x004ea8000c1e1500 */
[----:B--2---:R0:W-:Y:S04]  /*16460*/  STL [R1+0xa4], R14 ;  /* 0x0000a40e01007387 */ /* 0x0041e80000100800 */
[----:B0-----:R-:W2:Y:S04]  /*16470*/  LDL.LU R14, [R1+0x3800] ;  /* 0x00380000010e7983 */ /* 0x001ea80000300800 */
[----:B------:R-:W3:Y:S01]  /*16480*/  LDL R5, [R1+0xf70] ;  /* 0x000f700001057983 */ /* 0x000ee20000100800 */
[----:B------:R-:W-:Y:S01]  /*16490*/  @!P0 IMAD.MOV.U32 R4, RZ, RZ, R28 ;  /* 0x000000ffff048224 */ /* 0x000fe200078e001c */
[----:B--2---:R-:W-:-:S06]  /*164a0*/  PRMT R14, RZ, 0x7610, R14 ;  /* 0x00007610ff0e7816 */ /* 0x004fcc000000000e */
[----:B---3--:R-:W2:Y:S01]  /*164b0*/  @!P0 LDG.E.U16 R14, [R4.64] ;  /* 0x00000006040e8981 */ /* 0x008ea2000c1e1500 */
[----:B------:R-:W-:-:S05]  /*164c0*/  LOP3.LUT R0, R0, 0x70, RZ, 0x3c, !PT ;  /* 0x0000007000007812 */ /* 0x000fca00078e3cff */
[----:B----4-:R0:W-:Y:S04]  /*164d0*/  STS.U16 [R0+0x10e00], R25 ;  /* 0x010e001900007388 */ /* 0x0101e80000000400 */
[----:B0-----:R-:W3:Y:S04]  /*164e0*/  LDL.LU R25, [R1+0x70] ;  /* 0x0000700001197983 */ /* 0x001ee80000300800 */
[----:B------:R-:W-:Y:S04]  /*164f0*/  STL [R1+0x1380], R28 ;  /* 0x0013801c01007387 */ /* 0x000fe80000100800 */
[----:B--2---:R0:W-:Y:S04]  /*16500*/  STL [R1+0xa0], R14 ;  /* 0x0000a00e01007387 */ /* 0x0041e80000100800 */
[----:B0-----:R-:W2:Y:S04]  /*16510*/  LDL.LU R14, [R1+0x37fc] ;  /* 0x0037fc00010e7983 */ /* 0x001ea80000300800 */
[----:B------:R-:W4:Y:S04]  /*16520*/  LDL R4, [R1+0xd50] ;  /* 0x000d500001047983 */ /* 0x000f280000100800 */
[----:B------:R-:W4:Y:S01]  /*16530*/  LDL R5, [R1+0xf64] ;  /* 0x000f640001057983 */ /* 0x000f220000100800 */
[----:B--2---:R-:W-:-:S02]  /*16540*/  PRMT R14, RZ, 0x7610, R14 ;  /* 0x00007610ff0e7816 */ /* 0x004fc4000000000e */
[----:B----4-:R-:W-:-:S04]  /*16550*/  @!P0 LOP3.LUT R5, R5, R4, RZ, 0x3c, !PT ;  /* 0x0000000405058212 */ /* 0x010fc800078e3cff */
[----:B------:R-:W-:-:S04]  /*16560*/  @!P0 LOP3.LUT R4, R5, R4, RZ, 0x3c, !PT ;  /* 0x0000000405048212 */ /* 0x000fc800078e3cff */
[----:B------:R-:W-:-:S05]  /*16570*/  @!P0 LOP3.LUT R5, R5, R4, RZ, 0x3c, !PT ;  /* 0x0000000405058212 */ /* 0x000fca00078e3cff */
[----:B------:R-:W2:Y:S04]  /*16580*/  @!P0 LDG.E.U16 R14, [R4.64] ;  /* 0x00000006040e8981 */ /* 0x000ea8000c1e1500 */
[----:B------:R0:W-:Y:S04]  /*16590*/  STS.U16 [R0+0x11e00], R6 ;  /* 0x011e000600007388 */ /* 0x0001e80000000400 */
[----:B0-----:R-:W4:Y:S04]  /*165a0*/  LDL.LU R6, [R1+0x3c] ;  /* 0x00003c0001067983 */ /* 0x001f280000300800 */
        /* <DEDUP_REMOVED lines=8> */
[----:B------:R0:W2:Y:S04]  /*16630*/  @!P0 LDG.E.U16 R14, [R4.64] ;  /* 0x00000006040e8981 */ /* 0x0000a8000c1e1500 */
[----:B------:R1:W-:Y:S04]  /*16640*/  STS.U16 [R0+0x12e00], R8 ;  /* 0x012e000800007388 */ /* 0x0003e80000000400 */
[----:B-1----:R-:W3:Y:S04]  /*16650*/  LDL.LU R8, [R1+0x2c] ;  /* 0x00002c0001087983 */ /* 0x002ee80000300800 */
[----:B0-----:R-:W3:Y:S04]  /*16660*/  LDL R4, [R1+0xf54] ;  /* 0x000f540001047983 */ /* 0x001ee80000100800 */
[----:B------:R-:W3:Y:S04]  /*16670*/  LDL R5, [R1+0x1330] ;  /* 0x0013300001057983 */ /* 0x000ee80000100800 */
[----:B------:R-:W-:Y:S04]  /*16680*/  STS.U16 [R0+0x13e00], R20 ;  /* 0x013e001400007388 */ /* 0x000fe80000000400 */
[----:B--2---:R0:W-:Y:S04]  /*16690*/  STL [R1+0x98], R14 ;  /* 0x0000980e01007387 */ /* 0x0041e80000100800 */
[----:B0-----:R-:W2:Y:S04]  /*166a0*/  LDL.LU R14, [R1+0x38] ;  /* 0x00003800010e7983 */ /* 0x001ea80000300800 */
[----:B------:R-:W2:Y:S01]  /*166b0*/  LDL.LU R20, [R1+0x37f4] ;  /* 0x0037f40001147983 */ /* 0x000ea20000300800 */
[----:B---3--:R-:W-:-:S04]  /*166c0*/  @!P0 LOP3.LUT R5, R5, R4, RZ, 0x3c, !PT ;  /* 0x0000000405058212 */ /* 0x008fc800078e3cff */
[----:B------:R-:W-:-:S04]  /*166d0*/  @!P0 LOP3.LUT R4, R5, R4, RZ, 0x3c, !PT ;  /* 0x0000000405048212 */ /* 0x000fc800078e3cff */
[----:B------:R-:W-:Y:S02]  /*166e0*/  @!P0 LOP3.LUT R5, R5, R4, RZ, 0x3c, !PT ;  /* 0x0000000405058212 */ /* 0x000fe400078e3cff */
[----:B--2---:R-:W-:-:S06]  /*166f0*/  PRMT R20, RZ, 0x7610, R20 ;  /* 0x00007610ff147816 */ /* 0x004fcc0000000014 */
[----:B------:R0:W2:Y:S04]  /*16700*/  @!P0 LDG.E.U16 R20, [R4.64] ;  /* 0x0000000604148981 */ /* 0x0000a8000c1e1500 */
[----:B------:R-:W-:Y:S04]  /*16710*/  STS.U16 [R0+0x14e00], R26 ;  /* 0x014e001a00007388 */ /* 0x000fe80000000400 */
[----:B0-----:R-:W3:Y:S04]  /*16720*/  LDL R4, [R1+0xf4c] ;  /* 0x000f4c0001047983 */ /* 0x001ee80000100800 */
[----:B------:R-:W3:Y:S04]  /*16730*/  LDL R5, [R1+0x1328] ;  /* 0x0013280001057983 */ /* 0x000ee80000100800 */
        /* <DEDUP_REMOVED lines=28> */
[----:B------:R0:W-:Y:S04]  /*16900*/  STS.U16 [R0+0x16e00], R25 ;  /* 0x016e001900007388 */ /* 0x0001e80000000400 */
[----:B0-----:R-:W3:Y:S04]  /*16910*/  LDL.LU R25, [R1+0x48] ;  /* 0x0000480001197983 */ /* 0x001ee80000300800 */
[----:B----4-:R-:W-:Y:S04]  /*16920*/  STS.U16 [R0+0x17e00], R6 ;  /* 0x017e000600007388 */ /* 0x010fe80000000400 */
[----:B--2---:R0:W-:Y:S04]  /*16930*/  STL [R1+0x88], R7 ;  /* 0x0000880701007387 */ /* 0x0041e80000100800 */
[----:B0-----:R-:W2:Y:S04]  /*16940*/  LDL.LU R7, [R1+0x37e4] ;  /* 0x0037e40001077983 */ /* 0x001ea80000300800 */
[----:B------:R-:W4:Y:S04]  /*16950*/  LDL R4, [R1+0x12f8] ;  /* 0x0012f80001047983 */ /* 0x000f280000100800 */
[----:B------:R-:W4:Y:S04]  /*16960*/  LDL R5, [R1+0x12fc] ;  /* 0x0012fc0001057983 */ /* 0x000f280000100800 */
[----:B------:R-:W2:Y:S04]  /*16970*/  LDL.LU R0, [R1+0x37e0] ;  /* 0x0037e00001007983 */ /* 0x000ea80000300800 */
[----:B------:R-:W3:Y:S01]  /*16980*/  LDL.LU R6, [R1+0x50] ;  /* 0x0000500001067983 */ /* 0x000ee20000300800 */
[----:B----4-:R-:W-:-:S04]  /*16990*/  @!P0 LOP3.LUT R5, R5, R4, RZ, 0x3c, !PT ;  /* 0x0000000405058212 */ /* 0x010fc800078e3cff */
[C---:B------:R-:W-:Y:S02]  /*169a0*/  @!P0 LOP3.LUT R4, R5.reuse, R4, RZ, 0x3c, !PT ;  /* 0x0000000405048212 */ /* 0x040fe400078e3cff */
[----:B--2---:R-:W-:Y:S02]  /*169b0*/  PRMT R0, RZ, 0x7610, R0 ;  /* 0x00007610ff007816 */ /* 0x004fe40000000000 */
[----:B------:R-:W-:-:S05]  /*169c0*/  @!P0 LOP3.LUT R5, R5, R4, RZ, 0x3c, !PT ;  /* 0x0000000405058212 */ /* 0x000fca00078e3cff */
[----:B------:R-:W2:Y:S04]  /*169d0*/  @!P0 LDG.E.U16 R0, [R4.64] ;  /* 0x0000000604008981 */ /* 0x000ea8000c1e1500 */
[----:B--2---:R0:W-:Y:S04]  /*169e0*/  STL [R1+0x84], R0 ;  /* 0x0000840001007387 */ /* 0x0041e80000100800 */
[----:B0-----:R-:W2:Y:S04]  /*169f0*/  LDL.LU R0, [R1+0x37dc] ;  /* 0x0037dc0001007983 */ /* 0x001ea80000300800 */
[----:B------:R-:W4:Y:S04]  /*16a00*/  LDL R4, [R1+0x12e8] ;  /* 0x0012e80001047983 */ /* 0x000f280000100800 */
[----:B------:R-:W4:Y:S04]  /*16a10*/  LDL R5, [R1+0x12ec] ;  /* 0x0012ec0001057983 */ /* 0x000f280000100800 */
[----:B--2---:R0:W-:Y:S04]  /*16a20*/  STS.U16 [R0], R8 ;  /* 0x0000000800007388 */ /* 0x0041e80000000400 */
[----:B0-----:R-:W2:Y:S01]  /*16a30*/  LDL.LU R8, [R1+0x37d8] ;  /* 0x0037d80001087983 */ /* 0x001ea20000300800 */
[----:B----4-:R-:W-:-:S04]  /*16a40*/  @!P0 LOP3.LUT R5, R5, R4, RZ, 0x3c, !PT ;  /* 0x0000000405058212 */ /* 0x010fc800078e3cff */
[----:B------:R-:W-:-:S04]  /*16a50*/  @!P0 LOP3.LUT R4, R5, R4, RZ, 0x3c, !PT ;  /* 0x0000000405048212 */ /* 0x000fc800078e3cff */
[----:B------:R-:W-:Y:S02]  /*16a60*/  @!P0 LOP3.LUT R5, R5, R4, RZ, 0x3c, !PT ;  /* 0x0000000405058212 */ /* 0x000fe400078e3cff */
[----:B--2---:R-:W-:-:S06]  /*16a70*/  PRMT R8, RZ, 0x7610, R8 ;  /* 0x00007610ff087816 */ /* 0x004fcc0000000008 */
[----:B------:R-:W2:Y:S04]  /*16a80*/  @!P0 LDG.E.U16 R8, [R4.64] ;  /* 0x0000000604088981 */ /* 0x000ea8000c1e1500 */
        /* <DEDUP_REMOVED lines=14> */
[----:B------:R-:W3:Y:S04]  /*16b70*/  LDL R5, [R1+0x12cc] ;  /* 0x0012cc0001057983 */ /* 0x000ee80000100800 */
[----:B------:R0:W-:Y:S04]  /*16b80*/  STS.U16 [R0+0x800], R20 ;  /* 0x0008001400007388 */ /* 0x0001e80000000400 */
[----:B0-----:R-:W4:Y:S01]  /*16b90*/  LDL.LU R20, [R1+0x60] ;  /* 0x0000600001147983 */ /* 0x001f220000300800 */
[----:B--2---:R-:W-:-:S02]  /*16ba0*/  PRMT R8, RZ, 0x7610, R8 ;  /* 0x00007610ff087816 */ /* 0x004fc40000000008 */
[----:B---3--:R-:W-:-:S04]  /*16bb0*/  @!P0 LOP3.LUT R5, R5, R4, RZ, 0x3c, !PT ;  /* 0x0000000405058212 */ /* 0x008fc800078e3cff */
[----:B------:R-:W-:-:S04]  /*16bc0*/  @!P0 LOP3.LUT R4, R5, R4, RZ, 0x3c, !PT ;  /* 0x0000000405048212 */ /* 0x000fc800078e3cff */
[----:B------:R-:W-:-:S05]  /*16bd0*/  @!P0 LOP3.LUT R5, R5, R4, RZ, 0x3c, !PT ;  /* 0x0000000405058212 */ /* 0x000fca00078e3cff */
[----:B------:R0:W2:Y:S04]  /*16be0*/  @!P0 LDG.E.U16 R8, [R4.64] ;  /* 0x0000000604088981 */ /* 0x0000a8000c1e1500 */
[----:B0-----:R-:W3:Y:S04]  /*16bf0*/  LDL R4, [R1+0x12b8] ;  /* 0x0012b80001047983 */ /* 0x001ee80000100800 */
[----:B------:R-:W3:Y:S01]  /*16c00*/  LDL R5, [R1+0x12bc] ;  /* 0x0012bc0001057983 */ /* 0x000ee20000100800 */
[----:B------:R-:W-:Y:S02]  /*16c10*/  PRMT R7, RZ, 0x7610, R7 ;  /* 0x00007610ff077816 */ /* 0x000fe40000000007 */
[----:B---3--:R-:W-:-:S04]  /*16c20*/  @!P0 LOP3.LUT R5, R5, R4, RZ, 0x3c, !PT ;  /* 0x0000000405058212 */ /* 0x008fc800078e3cff */
[----:B------:R-:W-:-:S04]  /*16c30*/  @!P0 LOP3.LUT R4, R5, R4, RZ, 0x3c, !PT ;  /* 0x0000000405048212 */ /* 0x000fc800078e3cff */
[----:B------:R-:W-:-:S05]  /*16c40*/  @!P0 LOP3.LUT R5, R5, R4, RZ, 0x3c, !PT ;  /* 0x0000000405058212 */ /* 0x000fca00078e3cff */
[----:B------:R-:W3:Y:S04]  /*16c50*/  @!P0 LDG.E.U16 R7, [R4.64] ;  /* 0x0000000604078981 */ /* 0x000ee8000c1e1500 */
[----:B--2---:R0:W-:Y:S04]  /*16c60*/  STL [R1+0x78], R8 ;  /* 0x0000780801007387 */ /* 0x0041e80000100800 */
[----:B------:R1:W-:Y:S04]  /*16c70*/  STS.U16 [R0+0xc00], R26 ;  /* 0x000c001a00007388 */ /* 0x0003e80000000400 */
[----:B0-----:R-:W2:Y:S04]  /*16c80*/  LDL R8, [R1+0x128c] ;  /* 0x00128c0001087983 */ /* 0x001ea80000100800 */
[----:B-1----:R-:W2:Y:S04]  /*16c90*/  LDL.LU R26, [R1+0x5c] ;  /* 0x00005c00011a7983 */ /* 0x002ea80000300800 */
[----:B---3--:R0:W-:Y:S04]  /*16ca0*/  STL [R1+0x74], R7 ;  /* 0x0000740701007387 */ /* 0x0081e80000100800 */
[----:B0-----:R-:W3:Y:S04]  /*16cb0*/  LDL.LU R7, [R1+0x37cc] ;  /* 0x0037cc0001077983 */ /* 0x001ee80000300800 */
[----:B------:R-:W2:Y:S04]  /*16cc0*/  LDL R4, [R1+0x12a8] ;  /* 0x0012a80001047983 */ /* 0x000ea80000100800 */
[----:B------:R-:W2:Y:S01]  /*16cd0*/  LDL R5, [R1+0x12ac] ;  /* 0x0012ac0001057983 */ /* 0x000ea20000100800 */
[----:B---3--:R-:W-:-:S02]  /*16ce0*/  PRMT R7, RZ, 0x7610, R7 ;  /* 0x00007610ff077816 */ /* 0x008fc40000000007 */
[----:B--2---:R-:W-:-:S04]  /*16cf0*/  @!P0 LOP3.LUT R5, R5, R4, RZ, 0x3c, !PT ;  /* 0x0000000405058212 */ /* 0x004fc800078e3cff */
[----:B------:R-:W-:-:S04]  /*16d00*/  @!P0 LOP3.LUT R4, R5, R4, RZ, 0x3c, !PT ;  /* 0x0000000405048212 */ /* 0x000fc800078e3cff */
[----:B------:R-:W-:-:S05]  /*16d10*/  @!P0 LOP3.LUT R5, R5, R4, RZ, 0x3c, !PT ;  /* 0x0000000405058212 */ /* 0x000fca00078e3cff */
[----:B------:R-:W2:Y:S04]  /*16d20*/  @!P0 LDG.E.U16 R7, [R4.64] ;  /* 0x0000000604078981 */ /* 0x000ea8000c1e1500 */
[----:B------:R0:W-:Y:S04]  /*16d30*/  STS.U16 [R0+0x1000], R25 ;  /* 0x0010001900007388 */ /* 0x0001e80000000400 */
[----:B0-----:R-:W3:Y:S04]  /*16d40*/  LDL.LU R25, [R1+0x58] ;  /* 0x0000580001197983 */ /* 0x001ee80000300800 */
        /* <DEDUP_REMOVED lines=11> */
[----:B0-----:R-:W3:Y:S04]  /*16e00*/  LDL.LU R4, [R1+0x68] ;  /* 0x0000680001047983 */ /* 0x001ee80000300800 */
[----:B------:R-:W2:Y:S01]  /*16e10*/  LDL R5, [R1+0x1288] ;  /* 0x0012880001057983 */ /* 0x000ea20000100800 */
[----:B------:R-:W-:-:S03]  /*16e20*/  PRMT R19, RZ, 0x7610, R19 ;  /* 0x00007610ff137816 */ /* 0x000fc60000000013 */
[----:B---3--:R0:W-:Y:S02]  /*16e30*/  STS.U16 [R0+0x1800], R4 ;  /* 0x0018000400007388 */ /* 0x0081e40000000400 */
[----:B0-----:R-:W-:-:S05]  /*16e40*/  @!P0 IMAD.MOV.U32 R4, RZ, RZ, R8 ;  /* 0x000000ffff048224 */ /* 0x001fca00078e0008 */
[----:B--2---:R-:W2:Y:S04]  /*16e50*/  @!P0 LDG.E.U16 R19, [R4.64] ;  /* 0x0000000604138981 */ /* 0x004ea8000c1e1500 */
[----:B------:R0:W-:Y:S04]  /*16e60*/  STL [R1+0x6c], R7 ;  /* 0x00006c0701007387 */ /* 0x0001e80000100800 */
[----:B0-----:R-:W3:Y:S04]  /*16e70*/  LDL.LU R7, [R1+0xb0] ;  /* 0x0000b00001077983 */ /* 0x001ee80000300800 */
        /* <DEDUP_REMOVED lines=10> */
[----:B----4-:R0:W-:Y:S04]  /*16f20*/  STS.U16 [R0+0x1c00], R14 ;  /* 0x001c000e00007388 */ /* 0x0101e80000000400 */
[----:B0-----:R-:W3:Y:S04]  /*16f30*/  LDL.LU R14, [R1+0xa8] ;  /* 0x0000a800010e7983 */ /* 0x001ee80000300800 */
        /* <DEDUP_REMOVED lines=33> */
[----:B------:R-:W-:Y:S04]  /*17150*/  STS.U16 [R0+0x2c00], R6 ;  /* 0x002c000600007388 */ /* 0x000fe80000000400 */
[----:B--2---:R0:W-:Y:S04]  /*17160*/  STL [R1+0x58], R25 ;  /* 0x0000581901007387 */ /* 0x0041e80000100800 */
[----:B0-----:R-:W2:Y:S04]  /*17170*/  LDL.LU R25, [R1+0x37b0] ;  /* 0x0037b00001197983 */ /* 0x001ea80000300800 */
[----:B------:R-:W3:Y:S04]  /*17180*/  LDL R4, [R1+0x1238] ;  /* 0x0012380001047983 */ /* 0x000ee80000100800 */
[----:B------:R-:W3:Y:S04]  /*17190*/  LDL R5, [R1+0x123c] ;  /* 0x00123c0001057983 */ /* 0x000ee80000100800 */
[----:B------:R-:W2:Y:S01]  /*171a0*/  LDL.LU R6, [R1+0x37ac] ;  /* 0x0037ac0001067983 */ /* 0x000ea20000300800 */
[----:B---3--:R-:W-:-:S04]  /*171b0*/  @!P0 LOP3.LUT R5, R5, R4, RZ, 0x3c, !PT ;  /* 0x0000000405058212 */ /* 0x008fc800078e3cff */
[C---:B------:R-:W-:Y:S02]  /*171c0*/  @!P0 LOP3.LUT R4, R5.reuse, R4, RZ, 0x3c, !PT ;  /* 0x0000000405048212 */ /* 0x040fe400078e3cff */
[----:B--2---:R-:W-:Y:S02]  /*171d0*/  PRMT R6, RZ, 0x7610, R6 ;  /* 0x00007610ff067816 */ /* 0x004fe40000000006 */
        /* <DEDUP_REMOVED lines=24> */
[----:B--2---:R0:W-:Y:S04]  /*17360*/  STL [R1+0x4c], R8 ;  /* 0x00004c0801007387 */ /* 0x0041e80000100800 */
[----:B0-----:R-:W2:Y:S04]  /*17370*/  LDL.LU R8, [R1+0x3798] ;  /* 0x0037980001087983 */ /* 0x001ea80000300800 */
[----:B------:R-:W3:Y:S04]  /*17380*/  LDL R4, [R1+0x1208] ;  /* 0x0012080001047983 */ /* 0x000ee80000100800 */
[----:B------:R-:W3:Y:S01]  /*17390*/  LDL R5, [R1+0x120c] ;  /* 0x00120c0001057983 */ /* 0x000ee20000100800 */
[----:B------:R-:W-:-:S03]  /*173a0*/  PRMT R23, RZ, 0x7610, R23 ;  /* 0x00007610ff177816 */ /* 0x000fc60000000017 */
[----:B------:R0:W-:Y:S04]  /*173b0*/  STS.U16 [R0+0x3800], R14 ;  /* 0x0038000e00007388 */ /* 0x0001e80000000400 */
[----:B0-----:R-:W2:Y:S01]  /*173c0*/  LDL.LU R14, [R1+0x3794] ;  /* 0x00379400010e7983 */ /* 0x001ea20000300800 */
[----:B---3--:R-:W-:-:S04]  /*173d0*/  @!P0 LOP3.LUT R5, R5, R4, RZ, 0x3c, !PT ;  /* 0x0000000405058212 */ /* 0x008fc800078e3cff */
[----:B------:R-:W-:-:S04]  /*173e0*/  @!P0 LOP3.LUT R4, R5, R4, RZ, 0x3c, !PT ;  /* 0x0000000405048212 */ /* 0x000fc800078e3cff */
[----:B------:R-:W-:-:S05]  /*173f0*/  @!P0 LOP3.LUT R5, R5, R4, RZ, 0x3c, !PT ;  /* 0x0000000405058212 */ /* 0x000fca00078e3cff */
[----:B------:R0:W3:Y:S04]  /*17400*/  @!P0 LDG.E.U16 R23, [R4.64] ;  /* 0x0000000604178981 */ /* 0x0000e8000c1e1500 */
[----:B0-----:R-:W2:Y:S04]  /*17410*/  LDL R4, [R1+0x11f8] ;  /* 0x0011f80001047983 */ /* 0x001ea80000100800 */
[----:B------:R-:W2:Y:S01]  /*17420*/  LDL R5, [R1+0x11fc] ;  /* 0x0011fc0001057983 */ /* 0x000ea20000100800 */
[----:B------:R-:W-:-:S03]  /*17430*/  PRMT R28, RZ, 0x7610, R28 ;  /* 0x00007610ff1c7816 */ /* 0x000fc6000000001c */
[----:B----4-:R-:W-:Y:S04]  /*17440*/  STS.U16 [R0+0x3c00], R20 ;  /* 0x003c001400007388 */ /* 0x010fe80000000400 */
[----:B---3--:R0:W-:Y:S04]  /*17450*/  STL [R1+0x48], R23 ;  /* 0x0000481701007387 */ /* 0x0081e80000100800 */
[----:B0-----:R-:W3:Y:S01]  /*17460*/  LDL R23, [R1+0x11cc] ;  /* 0x0011cc0001177983 */ /* 0x001ee20000100800 */
[----:B--2---:R-:W-:-:S03]  /*17470*/  @!P0 LOP3.LUT R5, R5, R4, RZ, 0x3c, !PT ;  /* 0x0000000405058212 */ /* 0x004fc600078e3cff */
[----:B------:R-:W2:Y:S01]  /*17480*/  LDL.LU R20, [R1+0x3790] ;  /* 0x0037900001147983 */ /* 0x000ea20000300800 */
[----:B------:R-:W-:-:S04]  /*17490*/  @!P0 LOP3.LUT R4, R5, R4, RZ, 0x3c, !PT ;  /* 0x0000000405048212 */ /* 0x000fc800078e3cff */
[----:B------:R-:W-:-:S05]  /*174a0*/  @!P0 LOP3.LUT R5, R5, R4, RZ, 0x3c, !PT ;  /* 0x0000000405058212 */ /* 0x000fca00078e3cff */
[----:B------:R0:W4:Y:S04]  /*174b0*/  @!P0 LDG.E.U16 R28, [R4.64] ;  /* 0x00000006041c8981 */ /* 0x000128000c1e1500 */
[----:B0-----:R-:W2:Y:S04]  /*174c0*/  LDL R4, [R1+0x11e8] ;  /* 0x0011e80001047983 */ /* 0x001ea80000100800 */
[----:B------:R-:W2:Y:S01]  /*174d0*/  LDL R5, [R1+0x11ec] ;  /* 0x0011ec0001057983 */ /* 0x000ea20000100800 */
[----:B------:R-:W-:-:S03]  /*174e0*/  PRMT R25, RZ, 0x7610, R25 ;  /* 0x00007610ff197816 */ /* 0x000fc60000000019 */
[----:B------:R-:W-:Y:S04]  /*174f0*/  STS.U16 [R0+0x4000], R26 ;  /* 0x0040001a00007388 */ /* 0x000fe80000000400 */
[----:B----4-:R0:W-:Y:S04]  /*17500*/  STL [R1+0x44], R28 ;  /* 0x0000441c01007387 */ /* 0x0101e80000100800 */
[----:B0-----:R-:W4:Y:S01]  /*17510*/  LDL R28, [R1+0x11bc] ;  /* 0x0011bc00011c7983 */ /* 0x001f220000100800 */
[----:B--2---:R-:W-:-:S03]  /*17520*/  @!P0 LOP3.LUT R5, R5, R4, RZ, 0x3c, !PT ;  /* 0x0000000405058212 */ /* 0x004fc600078e3cff */
[----:B------:R-:W2:Y:S01]  /*17530*/  LDL.LU R26, [R1+0x378c] ;  /* 0x00378c00011a7983 */ /* 0x000ea20000300800 */
[----:B------:R-:W-:-:S04]  /*17540*/  @!P0 LOP3.LUT R4, R5, R4, RZ, 0x3c, !PT ;  /* 0x0000000405048212 */ /* 0x000fc800078e3cff */
[----:B------:R-:W-:-:S05]  /*17550*/  @!P0 LOP3.LUT R5, R5, R4, RZ, 0x3c, !PT ;  /* 0x0000000405058212 */ /* 0x000fca00078e3cff */
[----:B------:R0:W2:Y:S04]  /*17560*/  @!P0 LDG.E.U16 R25, [R4.64] ;  /* 0x0000000604198981 */ /* 0x0000a8000c1e1500 */
[----:B0-----:R-:W2:Y:S04]  /*17570*/  LDL R4, [R1+0x11d8] ;  /* 0x0011d80001047983 */ /* 0x001ea80000100800 */
[----:B------:R-:W2:Y:S01]  /*17580*/  LDL R5, [R1+0x11dc] ;  /* 0x0011dc0001057983 */ /* 0x000ea20000100800 */
[----:B------:R-:W-:Y:S02]  /*17590*/  PRMT R20, RZ, 0x7610, R20 ;  /* 0x00007610ff147816 */ /* 0x000fe40000000014 */
[----:B--2---:R-:W-:-:S04]  /*175a0*/  @!P0 LOP3.LUT R5, R5, R4, RZ, 0x3c, !PT ;  /* 0x0000000405058212 */ /* 0x004fc800078e3cff */
[----:B------:R-:W-:-:S04]  /*175b0*/  @!P0 LOP3.LUT R4, R5, R4, RZ, 0x3c, !PT ;  /* 0x0000000405048212 */ /* 0x000fc800078e3cff */
[----:B------:R-:W-:-:S05]  /*175c0*/  @!P0 LOP3.LUT R5, R5, R4, RZ, 0x3c, !PT ;  /* 0x0000000405058212 */ /* 0x000fca00078e3cff */
[----:B------:R-:W2:Y:S04]  /*175d0*/  @!P0 LDG.E.U16 R20, [R4.64] ;  /* 0x0000000604148981 */ /* 0x000ea8000c1e1500 */
[----:B------:R0:W-:Y:S04]  /*175e0*/  STL [R1+0x40], R25 ;  /* 0x0000401901007387 */ /* 0x0001e80000100800 */
[----:B0-----:R-:W3:Y:S04]  /*175f0*/  LDL.LU R25, [R1+0xc] ;  /* 0x00000c0001197983 */ /* 0x001ee80000300800 */
[----:B--2---:R0:W-:Y:S04]  /*17600*/  STL [R1+0x3c], R20 ;  /* 0x00003c1401007387 */ /* 0x0041e80000100800 */
[----:B0-----:R-:W2:Y:S04]  /*17610*/  LDL.LU R20, [R1+0x3788] ;  /* 0x0037880001147983 */ /* 0x001ea80000300800 */
[----:B------:R-:W2:Y:S01]  /*17620*/  LDL R5, [R1+0x11c8] ;  /* 0x0011c80001057983 */ /* 0x000ea20000100800 */
[----:B------:R-:W-:Y:S01]  /*17630*/  PRMT R14, RZ, 0x7610, R14 ;  /* 0x00007610ff0e7816 */ /* 0x000fe2000000000e */
[----:B---3--:R-:W-:-:S02]  /*17640*/  @!P0 IMAD.MOV.U32 R4, RZ, RZ, R23 ;  /* 0x000000ffff048224 */ /* 0x008fc400078e0017 */
[----:B------:R-:W3:Y:S04]  /*17650*/  LDL R23, [R1+0x118c] ;  /* 0x00118c0001177983 */ /* 0x000ee80000100800 */
[----:B--2---:R-:W2:Y:S01]  /*17660*/  @!P0 LDG.E.U16 R14, [R4.64] ;  /* 0x00000006040e8981 */ /* 0x004ea2000c1e1500 */
[----:B------:R-:W-:-:S03]  /*17670*/  PRMT R8, RZ, 0x7610, R8 ;  /* 0x00007610ff087816 */ /* 0x000fc60000000008 */
[----:B--2---:R0:W-:Y:S04]  /*17680*/  STL [R1+0x38], R14 ;  /* 0x0000380e01007387 */ /* 0x0041e80000100800 */
[----:B0-----:R-:W2:Y:S04]  /*17690*/  LDL.LU R14, [R1+0x3784] ;  /* 0x00378400010e7983 */ /* 0x001ea80000300800 */
[----:B------:R-:W2:Y:S01]  /*176a0*/  LDL R5, [R1+0x11b8] ;  /* 0x0011b80001057983 */ /* 0x000ea20000100800 */
[----:B----4-:R-:W-:-:S03]  /*176b0*/  @!P0 IMAD.MOV.U32 R4, RZ, RZ, R28 ;  /* 0x000000ffff048224 */ /* 0x010fc600078e001c */
[----:B------:R-:W4:Y:S04]  /*176c0*/  LDL R28, [R1+0x117c] ;  /* 0x00117c00011c7983 */ /* 0x000f280000100800 */
[----:B--2---:R-:W2:Y:S04]  /*176d0*/  @!P0 LDG.E.U16 R8, [R4.64] ;  /* 0x0000000604088981 */ /* 0x004ea8000c1e1500 */
[----:B--2---:R0:W-:Y:S04]  /*176e0*/  STL [R1+0x34], R8 ;  /* 0x0000340801007387 */ /* 0x0041e80000100800 */
[----:B0-----:R-:W2:Y:S04]  /*176f0*/  LDL.LU R8, [R1+0x3780] ;  /* 0x0037800001087983 */ /* 0x001ea80000300800 */
[----:B------:R-:W2:Y:S04]  /*17700*/  LDL R4, [R1+0x11a8] ;  /* 0x0011a80001047983 */ /* 0x000ea80000100800 */
[----:B------:R-:W2:Y:S01]  /*17710*/  LDL R5, [R1+0x11ac] ;  /* 0x0011ac0001057983 */ /* 0x000ea20000100800 */
[----:B------:R-:W-:-:S02]  /*17720*/  PRMT R7, RZ, 0x7610, R7 ;  /* 0x00007610ff077816 */ /* 0x000fc40000000007 */
[----:B--2---:R-:W-:-:S04]  /*17730*/  @!P0 LOP3.LUT R5, R5, R4, RZ, 0x3c, !PT ;  /* 0x0000000405058212 */ /* 0x004fc800078e3cff */
[----:B------:R-:W-:-:S04]  /*17740*/  @!P0 LOP3.LUT R4, R5, R4, RZ, 0x3c, !PT ;  /* 0x0000000405048212 */ /* 0x000fc800078e3cff */
[----:B------:R-:W-:-:S05]  /*17750*/  @!P0 LOP3.LUT R5, R5, R4, RZ, 0x3c, !PT ;  /* 0x0000000405058212 */ /* 0x000fca00078e3cff */
[----:B------:R-:W2:Y:S04]  /*17760*/  @!P0 LDG.E.U16 R7, [R4.64] ;  /* 0x0000000604078981 */ /* 0x000ea8000c1e1500 */
        /* <DEDUP_REMOVED lines=8> */
[----:B------:R-:W2:Y:S01]  /*177f0*/  @!P0 LDG.E.U16 R6, [R4.64] ;  /* 0x0000000604068981 */ /* 0x000ea2000c1e1500 */
[----:B------:R-:W-:-:S03]  /*17800*/  PRMT R19, RZ, 0x7610, R19 ;  /* 0x00007610ff137816 */ /* 0x000fc60000000013 */
[----:B--2---:R0:W-:Y:S04]  /*17810*/  STL [R1+0x2c], R6 ;  /* 0x00002c0601007387 */ /* 0x0041e80000100800 */
[----:B0-----:R-:W2:Y:S04]  /*17820*/  LDL.LU R6, [R1+0x3778] ;  /* 0x0037780001067983 */ /* 0x001ea80000300800 */
[----:B------:R-:W2:Y:S01]  /*17830*/  LDL R5, [R1+0x1188] ;  /* 0x0011880001057983 */ /* 0x000ea20000100800 */
[----:B---3--:R-:W-:-:S03]  /*17840*/  @!P0 IMAD.MOV.U32 R4, RZ, RZ, R23 ;  /* 0x000000ffff048224 */ /* 0x008fc600078e0017 */
[----:B------:R-:W3:Y:S04]  /*17850*/  LDL R23, [R1+0x114c] ;  /* 0x00114c0001177983 */ /* 0x000ee80000100800 */
[----:B--2---:R-:W2:Y:S04]  /*17860*/  @!P0 LDG.E.U16 R19, [R4.64] ;  /* 0x0000000604138981 */ /* 0x004ea8000c1e1500 */
[----:B--2---:R0:W-:Y:S04]  /*17870*/  STL [R1+0x28], R19 ;  /* 0x0000281301007387 */ /* 0x0041e80000100800 */
[----:B0-----:R-:W2:Y:S04]  /*17880*/  LDL.LU R19, [R1+0x3774] ;  /* 0x0037740001137983 */ /* 0x001ea80000300800 */
[----:B------:R-:W3:Y:S04]  /*17890*/  LDL.LU R4, [R1+0xb8] ;  /* 0x0000b80001047983 */ /* 0x000ee80000300800 */
[----:B------:R-:W4:Y:S01]  /*178a0*/  LDL R5, [R1+0x1178] ;  /* 0x0011780001057983 */ /* 0x000f220000100800 */
[----:B--2---:R-:W-:-:S03]  /*178b0*/  PRMT R19, RZ, 0x7610, R19 ;  /* 0x00007610ff137816 */ /* 0x004fc60000000013 */
[----:B---3--:R4:W-:Y:S02]  /*178c0*/  STS.U16 [R0+0x5c00], R4 ;  /* 0x005c000400007388 */ /* 0x0089e40000000400 */
[----:B----4-:R-:W-:Y:S02]  /*178d0*/  @!P0 IMAD.MOV.U32 R4, RZ, RZ, R28 ;  /* 0x000000ffff048224 */ /* 0x010fe400078e001c */
[----:B------:R-:W2:Y:S04]  /*178e0*/  LDL R28, [R1+0x113c] ;  /* 0x00113c00011c7983 */ /* 0x000ea80000100800 */
[----:B------:R-:W3:Y:S04]  /*178f0*/  @!P0 LDG.E.U16 R19, [R4.64] ;  /* 0x0000000604138981 */ /* 0x000ee8000c1e1500 */
[----:B------:R-:W-:Y:S04]  /*17900*/  STS.U16 [R0+0x6000], R25 ;  /* 0x0060001900007388 */ /* 0x000fe80000000400 */
[----:B---3--:R0:W-:Y:S04]  /*17910*/  STL [R1+0x24], R19 ;  /* 0x0000241301007387 */ /* 0x0081e80000100800 */
[----:B0-----:R-:W3:Y:S04]  /*17920*/  LDL.LU R19, [R1+0x3770] ;  /* 0x0037700001137983 */ /* 0x001ee80000300800 */
[----:B------:R-:W4:Y:S04]  /*17930*/  LDL R4, [R1+0x1168] ;  /* 0x0011680001047983 */ /* 0x000f280000100800 */
[----:B------:R-:W4:Y:S04]  /*17940*/  LDL R5, [R1+0x116c] ;  /* 0x00116c0001057983 */ /* 0x000f280000100800 */
[----:B------:R-:W2:Y:S01]  /*17950*/  LDL.LU R25, [R1+0x376c] ;  /* 0x00376c0001197983 */ /* 0x000ea20000300800 */
        /* <DEDUP_REMOVED lines=8> */
[----:B------:R-:W4:Y:S01]  /*179e0*/  LDL R5, [R1+0x115c] ;  /* 0x00115c0001057983 */ /* 0x000f220000100800 */
[----:B---3--:R-:W-:-:S02]  /*179f0*/  PRMT R19, RZ, 0x7610, R19 ;  /* 0x00007610ff137816 */ /* 0x008fc40000000013 */
[----:B----4-:R-:W-:-:S04]  /*17a00*/  @!P0 LOP3.LUT R5, R5, R4, RZ, 0x3c, !PT ;  /* 0x0000000405058212 */ /* 0x010fc800078e3cff */
[----:B------:R-:W-:-:S04]  /*17a10*/  @!P0 LOP3.LUT R4, R5, R4, RZ, 0x3c, !PT ;  /* 0x0000000405048212 */ /* 0x000fc800078e3cff */
[----:B------:R-:W-:-:S05]  /*17a20*/  @!P0 LOP3.LUT R5, R5, R4, RZ, 0x3c, !PT ;  /* 0x0000000405058212 */ /* 0x000fca00078e3cff */
[----:B------:R-:W3:Y:S01]  /*17a30*/  @!P0 LDG.E.U16 R19, [R4.64] ;  /* 0x0000000604138981 */ /* 0x000ee2000c1e1500 */
[----:B------:R-:W-:-:S03]  /*17a40*/  PRMT R13, RZ, 0x7610, R13 ;  /* 0x00007610ff0d7816 */ /* 0x000fc6000000000d */
[----:B---3--:R0:W-:Y:S04]  /*17a50*/  STL [R1+0x1c], R19 ;  /* 0x00001c1301007387 */ /* 0x0081e80000100800 */
[----:B0-----:R-:W3:Y:S04]  /*17a60*/  LDL.LU R19, [R1+0x3764] ;  /* 0x0037640001137983 */ /* 0x001ee80000300800 */
[----:B------:R-:W4:Y:S01]  /*17a70*/  LDL R5, [R1+0x1148] ;  /* 0x0011480001057983 */ /* 0x000f220000100800 */
[----:B------:R-:W-:-:S03]  /*17a80*/  @!P0 IMAD.MOV.U32 R4, RZ, RZ, R23 ;  /* 0x000000ffff048224 */ /* 0x000fc600078e0017 */
[----:B------:R-:W2:Y:S04]  /*17a90*/  LDL.LU R23, [R1+0xc8] ;  /* 0x0000c80001177983 */ /* 0x000ea80000300800 */
[----:B----4-:R-:W4:Y:S01]  /*17aa0*/  @!P0 LDG.E.U16 R13, [R4.64] ;  /* 0x00000006040d8981 */ /* 0x010f22000c1e1500 */
[----:B------:R-:W-:-:S03]  /*17ab0*/  PRMT R12, RZ, 0x7610, R12 ;  /* 0x00007610ff0c7816 */ /* 0x000fc6000000000c */
[----:B----4-:R0:W-:Y:S04]  /*17ac0*/  STL [R1+0x18], R13 ;  /* 0x0000180d01007387 */ /* 0x0101e80000100800 */
[----:B0-----:R-:W4:Y:S04]  /*17ad0*/  LDL.LU R13, [R1+0x3760] ;  /* 0x00376000010d7983 */ /* 0x001f280000300800 */
[----:B------:R-:W2:Y:S01]  /*17ae0*/  LDL R5, [R1+0x1138] ;  /* 0x0011380001057983 */ /* 0x000ea20000100800 */
[----:B------:R-:W-:-:S03]  /*17af0*/  @!P0 IMAD.MOV.U32 R4, RZ, RZ, R28 ;  /* 0x000000ffff048224 */ /* 0x000fc600078e001c */
[----:B------:R-:W3:Y:S04]  /*17b00*/  LDL.LU R28, [R1+0xc4] ;  /* 0x0000c400011c7983 */ /* 0x000ee80000300800 */
        /* <DEDUP_REMOVED lines=47> */
[----:B------:R0:W2:Y:S04]  /*17e00*/  @!P0 LDG.E.U16 R2, [R4.64] ;  /* 0x0000000604028981 */ /* 0x0000a8000c1e1500 */
[----:B0-----:R-:W3:Y:S04]  /*17e10*/  LDL R4, [R1+0x10d8] ;  /* 0x0010d80001047983 */ /* 0x001ee80000100800 */
[----:B------:R-:W3:Y:S01]  /*17e20*/  LDL R5, [R1+0x10dc] ;  /* 0x0010dc0001057983 */ /* 0x000ee20000100800 */
[----:B------:R-:W-:-:S03]  /*17e30*/  PRMT R27, RZ, 0x7610, R27 ;  /* 0x00007610ff1b7816 */ /* 0x000fc6000000001b */
[----:B------:R-:W-:Y:S04]  /*17e40*/  STS.U16 [R0+0x8400], R23 ;  /* 0x0084001700007388 */ /* 0x000fe80000000400 */
[----:B--2---:R0:W-:Y:S04]  /*17e50*/  STL [R1+0x36d8], R2 ;  /* 0x0036d80201007387 */ /* 0x0041e80000100800 */
[----:B0-----:R-:W2:Y:S01]  /*17e60*/  LDL R2, [R1+0x10cc] ;  /* 0x0010cc0001027983 */ /* 0x001ea20000100800 */
[----:B---3--:R-:W-:-:S03]  /*17e70*/  @!P0 LOP3.LUT R5, R5, R4, RZ, 0x3c, !PT ;  /* 0x0000000405058212 */ /* 0x008fc600078e3cff */
[----:B------:R-:W3:Y:S01]  /*17e80*/  LDL.LU R23, [R1+0x3744] ;  /* 0x0037440001177983 */ /* 0x000ee20000300800 */
[----:B------:R-:W-:-:S04]  /*17e90*/  @!P0 LOP3.LUT R4, R5, R4, RZ, 0x3c, !PT ;  /* 0x0000000405048212 */ /* 0x000fc800078e3cff */
[----:B------:R-:W-:-:S05]  /*17ea0*/  @!P0 LOP3.LUT R5, R5, R4, RZ, 0x3c, !PT ;  /* 0x0000000405058212 */ /* 0x000fca00078e3cff */
[----:B------:R0:W3:Y:S04]  /*17eb0*/  @!P0 LDG.E.U16 R27, [R4.64] ;  /* 0x00000006041b8981 */ /* 0x0000e8000c1e1500 */
[----:B0-----:R-:W4:Y:S04]  /*17ec0*/  LDL R5, [R1+0x10c8] ;  /* 0x0010c80001057983 */ /* 0x001f280000100800 */
[----:B------:R0:W-:Y:S04]  /*17ed0*/  STS.U16 [R0+0x4400], R26 ;  /* 0x0044001a00007388 */ /* 0x0001e80000000400 */
[----:B------:R-:W-:Y:S01]  /*17ee0*/  STS.U16 [R0+0x8800], R28 ;  /* 0x0088001c00007388 */ /* 0x000fe20000000400 */
[----:B0-----:R-:W-:Y:S01]  /*17ef0*/  PRMT R26, RZ, 0x7610, R26 ;  /* 0x00007610ff1a7816 */ /* 0x001fe2000000001a */
[----:B--2---:R-:W-:-:S02]  /*17f00*/  @!P0 IMAD.MOV.U32 R4, RZ, RZ, R2 ;  /* 0x000000ffff048224 */ /* 0x004fc400078e0002 */
[----:B---3--:R0:W-:Y:S04]  /*17f10*/  STL [R1+0x36dc], R27 ;  /* 0x0036dc1b01007387 */ /* 0x0081e80000100800 */
[----:B0-----:R-:W2:Y:S04]  /*17f20*/  LDL R27, [R1+0x10ac] ;  /* 0x0010ac00011b7983 */ /* 0x001ea80000100800 */
[----:B------:R-:W3:Y:S04]  /*17f30*/  LDL.LU R28, [R1+0x1078] ;  /* 0x00107800011c7983 */ /* 0x000ee80000300800 */
[----:B----4-:R0:W4:Y:S04]  /*17f40*/  @!P0 LDG.E.U16 R26, [R4.64] ;  /* 0x00000006041a8981 */ /* 0x010128000c1e1500 */
[----:B------:R1:W-:Y:S04]  /*17f50*/  STS.U16 [R0+0x6400], R25 ;  /* 0x0064001900007388 */ /* 0x0003e80000000400 */
[----:B------:R-:W2:Y:S04]  /*17f60*/  LDL R2, [R1+0x109c] ;  /* 0x00109c0001027983 */ /* 0x000ea80000100800 */
[----:B0-----:R-:W2:Y:S04]  /*17f70*/  LDL R4, [R1+0x10b8] ;  /* 0x0010b80001047983 */ /* 0x001ea80000100800 */
[----:B------:R-:W2:Y:S01]  /*17f80*/  LDL R5, [R1+0x10bc] ;  /* 0x0010bc0001057983 */ /* 0x000ea20000100800 */
[----:B-1----:R-:W-:-:S02]  /*17f90*/  PRMT R25, RZ, 0x7610, R25 ;  /* 0x00007610ff197816 */ /* 0x002fc40000000019 */
[----:B--2---:R-:W-:-:S04]  /*17fa0*/  @!P0 LOP3.LUT R5, R5, R4, RZ, 0x3c, !PT ;  /* 0x0000000405058212 */ /* 0x004fc800078e3cff */
[----:B------:R-:W-:-:S04]  /*17fb0*/  @!P0 LOP3.LUT R4, R5, R4, RZ, 0x3c, !PT ;  /* 0x0000000405048212 */ /* 0x000fc800078e3cff */
[----:B------:R-:W-:Y:S01]  /*17fc0*/  @!P0 LOP3.LUT R5, R5, R4, RZ, 0x3c, !PT ;  /* 0x0000000405058212 */ /* 0x000fe200078e3cff */
[----:B----4-:R0:W-:Y:S04]  /*17fd0*/  STL [R1+0x36e0], R26 ;  /* 0x0036e01a01007387 */ /* 0x0101e80000100800 */
[----:B------:R1:W2:Y:S04]  /*17fe0*/  @!P0 LDG.E.U16 R25, [R4.64] ;  /* 0x0000000604198981 */ /* 0x0002a8000c1e1500 */
[----:B0-----:R-:W4:Y:S04]  /*17ff0*/  LDL.LU R26, [R1+0xd4] ;  /* 0x0000d400011a7983 */ /* 0x001f280000300800 */
[----:B-1----:R-:W3:Y:S01]  /*18000*/  LDL R5, [R1+0x10a8] ;  /* 0x0010a80001057983 */ /* 0x002ee20000100800 */
[----:B------:R-:W-:Y:S01]  /*18010*/  PRMT R24, RZ, 0x7610, R24 ;  /* 0x00007610ff187816 */ /* 0x000fe20000000018 */
[----:B------:R-:W-:-:S02]  /*18020*/  @!P0 IMAD.MOV.U32 R4, RZ, RZ, R27 ;  /* 0x000000ffff048224 */ /* 0x000fc400078e001b */
[----:B--2---:R0:W-:Y:S04]  /*18030*/  STL [R1+0x36e4], R25 ;  /* 0x0036e41901007387 */ /* 0x0041e80000100800 */
[----:B0-----:R-:W2:Y:S04]  /*18040*/  LDL R25, [R1+0x1098] ;  /* 0x0010980001197983 */ /* 0x001ea80000100800 */
[----:B---3--:R0:W3:Y:S04]  /*18050*/  @!P0 LDG.E.U16 R24, [R4.64] ;  /* 0x0000000604188981 */ /* 0x0080e8000c1e1500 */
[----:B------:R1:W-:Y:S04]  /*18060*/  STS.U16 [R0+0x8c00], R23 ;  /* 0x008c001700007388 */ /* 0x0003e80000000400 */
[----:B------:R-:W4:Y:S01]  /*18070*/  LDL.LU R27, [R1+0xec] ;  /* 0x0000ec00011b7983 */ /* 0x000f220000300800 */
[----:B0-----:R-:W-:Y:S01]  /*18080*/  @!P0 IMAD.MOV.U32 R4, RZ, RZ, R2 ;  /* 0x000000ffff048224 */ /* 0x001fe200078e0002 */
[----:B-1----:R-:W-:Y:S01]  /*18090*/  PRMT R23, RZ, 0x7610, R23 ;  /* 0x00007610ff177816 */ /* 0x002fe20000000017 */
[----:B--2---:R-:W-:Y:S01]  /*180a0*/  @!P0 IMAD.MOV.U32 R5, RZ, RZ, R25 ;  /* 0x000000ffff058224 */ /* 0x004fe200078e0019 */
[----:B---3--:R0:W-:Y:S04]  /*180b0*/  STL [R1+0x36e8], R24 ;  /* 0x0036e81801007387 */ /* 0x0081e80000100800 */
[----:B------:R1:W2:Y:S01]  /*180c0*/  @!P0 LDG.E.U16 R23, [R4.64] ;  /* 0x0000000604178981 */ /* 0x0002a2000c1e1500 */
[----:B------:R-:W-:-:S03]  /*180d0*/  PRMT R22, RZ, 0x7610, R22 ;  /* 0x00007610ff167816 */ /* 0x000fc60000000016 */
[----:B------:R-:W3:Y:S04]  /*180e0*/  LDL R25, [R1+0x1068] ;  /* 0x0010680001197983 */ /* 0x000ee80000100800 */
[----:B0-----:R-:W2:Y:S04]  /*180f0*/  LDL R24, [R1+0x107c] ;  /* 0x00107c0001187983 */ /* 0x001ea80000100800 */
[----:B-1----:R-:W2:Y:S04]  /*18100*/  LDL R4, [R1+0x1088] ;  /* 0x0010880001047983 */ /* 0x002ea80000100800 */
[----:B------:R-:W2:Y:S04]  /*18110*/  LDL R5, [R1+0x108c] ;  /* 0x00108c0001057983 */ /* 0x000ea80000100800 */
[----:B------:R-:W3:Y:S01]  /*18120*/  LDL R2, [R1+0x106c] ;  /* 0x00106c0001027983 */ /* 0x000ee20000100800 */
[----:B--2---:R-:W-:-:S04]  /*18130*/  @!P0 LOP3.LUT R5, R5, R4, RZ, 0x3c, !PT ;  /* 0x0000000405058212 */ /* 0x004fc800078e3cff */
[----:B------:R-:W-:-:S04]  /*18140*/  @!P0 LOP3.LUT R4, R5, R4, RZ, 0x3c, !PT ;  /* 0x0000000405048212 */ /* 0x000fc800078e3cff */
[----:B------:R-:W-:-:S05]  /*18150*/  @!P0 LOP3.LUT R5, R5, R4, RZ, 0x3c, !PT ;  /* 0x0000000405058212 */ /* 0x000fca00078e3cff */
[----:B------:R0:W2:Y:S04]  /*18160*/  @!P0 LDG.E.U16 R22, [R4.64] ;  /* 0x0000000604168981 */ /* 0x0000a8000c1e1500 */
[----:B------:R1:W-:Y:S01]  /*18170*/  STS.U16 [R0+0x9000], R21 ;  /* 0x0090001500007388 */ /* 0x0003e20000000400 */
[----:B0-----:R-:W-:Y:S02]  /*18180*/  @!P0 IMAD.MOV.U32 R4, RZ, RZ, R24 ;  /* 0x000000ffff048224 */ /* 0x001fe400078e0018 */
[----:B------:R-:W-:Y:S01]  /*18190*/  @!P0 IMAD.MOV.U32 R5, RZ, RZ, R28 ;  /* 0x000000ffff058224 */ /* 0x000fe200078e001c */
[----:B-1----:R-:W-:Y:S01]  /*181a0*/  PRMT R21, RZ, 0x7610, R21 ;  /* 0x00007610ff157816 */ /* 0x002fe20000000015 */
[----:B------:R0:W-:Y:S04]  /*181b0*/  STS.U16 [R0+0x4800], R20 ;  /* 0x0048001400007388 */ /* 0x0001e80000000400 */
[----:B------:R1:W-:Y:S04]  /*181c0*/  STL [R1+0x36ec], R23 ;  /* 0x0036ec1701007387 */ /* 0x0003e80000100800 */
[----:B------:R3:W4:Y:S01]  /*181d0*/  @!P0 LDG.E.U16 R21, [R4.64] ;  /* 0x0000000604158981 */ /* 0x000722000c1e1500 */
[----:B0-----:R-:W-:Y:S01]  /*181e0*/  PRMT R20, RZ, 0x7610, R20 ;  /* 0x00007610ff147816 */ /* 0x001fe20000000014 */
[----:B---3--:R-:W-:-:S02]  /*181f0*/  @!P0 IMAD.MOV.U32 R4, RZ, RZ, R2 ;  /* 0x000000ffff048224 */ /* 0x008fc400078e0002 */
[----:B------:R-:W-:-:S05]  /*18200*/  @!P0 IMAD.MOV.U32 R5, RZ, RZ, R25 ;  /* 0x000000ffff058224 */ /* 0x000fca00078e0019 */
[----:B------:R-:W3:Y:S04]  /*18210*/  @!P0 LDG.E.U16 R20, [R4.64] ;  /* 0x0000000604148981 */ /* 0x000ee8000c1e1500 */
[----:B--2---:R-:W-:Y:S04]  /*18220*/  STL [R1+0x36f0], R22 ;  /* 0x0036f01601007387 */ /* 0x004fe80000100800 */
[----:B-1----:R-:W2:Y:S04]  /*18230*/  LDL R23, [R1+0x1058] ;  /* 0x0010580001177983 */ /* 0x002ea80000100800 */
[----:B------:R-:W2:Y:S04]  /*18240*/  LDL.LU R24, [R1+0xe0] ;  /* 0x0000e00001187983 */ /* 0x000ea80000300800 */
[----:B------:R0:W-:Y:S04]  /*18250*/  STL [R1+0x13c4], R28 ;  /* 0x0013c41c01007387 */ /* 0x0001e80000100800 */
[----:B0-----:R-:W2:Y:S04]  /*18260*/  LDL.LU R28, [R1+0x105c] ;  /* 0x00105c00011c7983 */ /* 0x001ea80000300800 */
[----:B------:R0:W-:Y:S04]  /*18270*/  STS.U16 [R0+0x6800], R19 ;  /* 0x0068001300007388 */ /* 0x0001e80000000400 */
[----:B----4-:R-:W-:Y:S04]  /*18280*/  STL [R1+0x36f4], R21 ;  /* 0x0036f41501007387 */ /* 0x010fe80000100800 */
[----:B------:R-:W4:Y:S01]  /*18290*/  LDL R22, [R1+0x1048] ;  /* 0x0010480001167983 */ /* 0x000f220000100800 */
[----:B0-----:R-:W-:-:S03]  /*182a0*/  PRMT R19, RZ, 0x7610, R19 ;  /* 0x00007610ff137816 */ /* 0x001fc60000000013 */
[----:B------:R-:W4:Y:S04]  /*182b0*/  LDL R2, [R1+0x104c] ;  /* 0x00104c0001027983 */ /* 0x000f280000100800 */
[----:B------:R-:W4:Y:S04]  /*182c0*/  LDL.LU R25, [R1+0xdc] ;  /* 0x0000dc0001197983 */ /* 0x000f280000300800 */
[----:B---3--:R0:W-:Y:S04]  /*182d0*/  STL [R1+0x36f8], R20 ;  /* 0x0036f81401007387 */ /* 0x0081e80000100800 */
[----:B------:R1:W-:Y:S04]  /*182e0*/  STS.U16 [R0+0xa400], R27 ;  /* 0x00a4001b00007388 */ /* 0x0003e80000000400 */
[----:B------:R3:W-:Y:S04]  /*182f0*/  STS.U16 [R0+0xa000], R26 ;  /* 0x00a0001a00007388 */ /* 0x0007e80000000400 */
[----:B0-----:R-:W4:Y:S04]  /*18300*/  LDL.LU R20, [R1+0xe8] ;  /* 0x0000e80001147983 */ /* 0x001f280000300800 */
[----:B-1----:R-:W4:Y:S04]  /*18310*/  LDL R27, [R1+0x103c] ;  /* 0x00103c00011b7983 */ /* 0x002f280000100800 */
[----:B------:R-:W4:Y:S01]  /*18320*/  LDL R21, [R1+0x102c] ;  /* 0x00102c0001157983 */ /* 0x000f220000100800 */
[----:B--2---:R-:W-:-:S03]  /*18330*/  @!P0 IMAD.MOV.U32 R5, RZ, RZ, R23 ;  /* 0x000000ffff058224 */ /* 0x004fc600078e0017 */
[----:B------:R-:W2:Y:S04]  /*18340*/  LDL R23, [R1+0x1028] ;  /* 0x0010280001177983 */ /* 0x000ea80000100800 */
[----:B---3--:R-:W3:Y:S01]  /*18350*/  LDL.LU R26, [R1+0xd8] ;  /* 0x0000d800011a7983 */ /* 0x008ee20000300800 */
[----:B------:R-:W-:-:S03]  /*18360*/  @!P0 IMAD.MOV.U32 R4, RZ, RZ, R28 ;  /* 0x000000ffff048224 */ /* 0x000fc600078e001c */
[----:B------:R0:W-:Y:S04]  /*18370*/  STL [R1+0x13c8], R28 ;  /* 0x0013c81c01007387 */ /* 0x0001e80000100800 */
[----:B------:R4:W2:Y:S04]  /*18380*/  @!P0 LDG.E.U16 R19, [R4.64] ;  /* 0x0000000604138981 */ /* 0x0008a8000c1e1500 */
[----:B0-----:R-:W3:Y:S01]  /*18390*/  LDL R28, [R1+0x1038] ;  /* 0x00103800011c7983 */ /* 0x001ee20000100800 */
[----:B------:R-:W-:Y:S01]  /*183a0*/  PRMT R18, RZ, 0x7610, R18 ;  /* 0x00007610ff127816 */ /* 0x000fe20000000012 */
[----:B----4-:R-:W-:-:S02]  /*183b0*/  @!P0 IMAD.MOV.U32 R5, RZ, RZ, R22 ;  /* 0x000000ffff058224 */ /* 0x010fc400078e0016 */
[----:B------:R-:W-:Y:S01]  /*183c0*/  @!P0 IMAD.MOV.U32 R4, RZ, RZ, R2 ;  /* 0x000000ffff048224 */ /* 0x000fe200078e0002 */
[----:B------:R0:W-:Y:S04]  /*183d0*/  STS.U16 [R0+0x9c00], R17 ;  /* 0x009c001100007388 */ /* 0x0001e80000000400 */
[----:B------:R1:W4:Y:S01]  /*183e0*/  @!P0 LDG.E.U16 R18, [R4.64] ;  /* 0x0000000604128981 */ /* 0x000322000c1e1500 */
[----:B0-----:R-:W-:-:S03]  /*183f0*/  PRMT R17, RZ, 0x7610, R17 ;  /* 0x00007610ff117816 */ /* 0x001fc60000000011 */
[----:B------:R-:W-:Y:S01]  /*18400*/  STS.U16 [R0+0xa800], R20 ;  /* 0x00a8001400007388 */ /* 0x000fe20000000400 */
[----:B-1----:R-:W-:-:S03]  /*18410*/  @!P0 IMAD.MOV.U32 R4, RZ, RZ, R27 ;  /* 0x000000ffff048224 */ /* 0x002fc600078e001b */
[----:B--2---:R0:W-:Y:S01]  /*18420*/  STL [R1+0x36fc], R19 ;  /* 0x0036fc1301007387 */ /* 0x0041e20000100800 */
[----:B---3--:R-:W-:-:S03]  /*18430*/  @!P0 IMAD.MOV.U32 R5, RZ, RZ, R28 ;  /* 0x000000ffff058224 */ /* 0x008fc600078e001c */
[----:B0-----:R-:W2:Y:S04]  /*18440*/  LDL.LU R19, [R1+0xe4] ;  /* 0x0000e40001137983 */ /* 0x001ea80000300800 */
[----:B------:R-:W3:Y:S04]  /*18450*/  LDL R20, [R1+0x1018] ;  /* 0x0010180001147983 */ /* 0x000ee80000100800 */
[----:B------:R-:W3:Y:S04]  /*18460*/  LDL R2, [R1+0x101c] ;  /* 0x00101c0001027983 */ /* 0x000ee80000100800 */
[----:B------:R0:W3:Y:S04]  /*18470*/  @!P0 LDG.E.U16 R17, [R4.64] ;  /* 0x0000000604118981 */ /* 0x0000e8000c1e1500 */
[----:B------:R1:W-:Y:S04]  /*18480*/  STS.U16 [R0+0x9400], R16 ;  /* 0x0094001000007388 */ /* 0x0003e80000000400 */
[----:B------:R4:W-:Y:S01]  /*18490*/  STS.U16 [R0+0x9800], R15 ;  /* 0x0098000f00007388 */ /* 0x0009e20000000400 */
[----:B0-----:R-:W-:-:S02]  /*184a0*/  @!P0 IMAD.MOV.U32 R4, RZ, RZ, R21 ;  /* 0x000000ffff048224 */ /* 0x001fc400078e0015 */
[----:B------:R-:W-:Y:S01]  /*184b0*/  @!P0 IMAD.MOV.U32 R5, RZ, RZ, R23 ;  /* 0x000000ffff058224 */ /* 0x000fe200078e0017 */
[----:B------:R-:W3:Y:S01]  /*184c0*/  LDL.LU R22, [R1+0xf0] ;  /* 0x0000f00001167983 */ /* 0x000ee20000300800 */
[----:B-1----:R-:W-:Y:S02]  /*184d0*/  PRMT R16, RZ, 0x7610, R16 ;  /* 0x00007610ff107816 */ /* 0x002fe40000000010 */
[----:B----4-:R-:W-:-:S04]  /*184e0*/  PRMT R15, RZ, 0x7610, R15 ;  /* 0x00007610ff0f7816 */ /* 0x010fc8000000000f */
[----:B------:R3:W4:Y:S04]  /*184f0*/  @!P0 LDG.E.U16 R16, [R4.64] ;  /* 0x0000000604108981 */ /* 0x000728000c1e1500 */
[----:B------:R-:W-:Y:S04]  /*18500*/  STL [R1+0x3700], R18 ;  /* 0x0037001201007387 */ /* 0x000fe80000100800 */
[----:B------:R-:W4:Y:S04]  /*18510*/  LDL.LU R27, [R1+0xf8] ;  /* 0x0000f800011b7983 */ /* 0x000f280000300800 */
[----:B--2---:R0:W-:Y:S01]  /*18520*/  STS.U16 [R0+0xac00], R19 ;  /* 0x00ac001300007388 */ /* 0x0041e20000000400 */
[----:B---3--:R-:W-:-:S02]  /*18530*/  @!P0 IMAD.MOV.U32 R5, RZ, RZ, R20 ;  /* 0x000000ffff058224 */ /* 0x008fc400078e0014 */
[----:B------:R-:W-:Y:S01]  /*18540*/  @!P0 IMAD.MOV.U32 R4, RZ, RZ, R2 ;  /* 0x000000ffff048224 */ /* 0x000fe200078e0002 */
[----:B------:R1:W-:Y:S04]  /*18550*/  STL [R1+0x3704], R17 ;  /* 0x0037041101007387 */ /* 0x0003e80000100800 */
[----:B0-----:R-:W2:Y:S04]  /*18560*/  LDL R19, [R1+0x1008] ;  /* 0x0010080001137983 */ /* 0x001ea80000100800 */
[----:B------:R-:W3:Y:S04]  /*18570*/  LDL R18, [R1+0x100c] ;  /* 0x00100c0001127983 */ /* 0x000ee80000100800 */
[----:B------:R2:W3:Y:S04]  /*18580*/  @!P0 LDG.E.U16 R15, [R4.64] ;  /* 0x00000006040f8981 */ /* 0x0004e8000c1e1500 */
[----:B------:R-:W3:Y:S04]  /*18590*/  LDL.LU R23, [R1+0xfc] ;  /* 0x0000fc0001177983 */ /* 0x000ee80000300800 */
[----:B----4-:R0:W-:Y:S04]  /*185a0*/  STL [R1+0x3708], R16 ;  /* 0x0037081001007387 */ /* 0x0101e80000100800 */
[----:B-1----:R-:W4:Y:S04]  /*185b0*/  LDL R17, [R1+0xff8] ;  /* 0x000ff80001117983 */ /* 0x002f280000100800 */
[----:B------:R1:W-:Y:S04]  /*185c0*/  STS.U16 [R0+0x4c00], R14 ;  /* 0x004c000e00007388 */ /* 0x0003e80000000400 */
[----:B0-----:R-:W4:Y:S04]  /*185d0*/  LDL R16, [R1+0xffc] ;  /* 0x000ffc0001107983 */ /* 0x001f280000100800 */
[----:B------:R0:W-:Y:S01]  /*185e0*/  STS.U16 [R0+0xb000], R24 ;  /* 0x00b0001800007388 */ /* 0x0001e20000000400 */
[----:B-1----:R-:W-:-:S03]  /*185f0*/  PRMT R14, RZ, 0x7610, R14 ;  /* 0x00007610ff0e7816 */ /* 0x002fc6000000000e */
[----:B------:R-:W4:Y:S04]  /*18600*/  LDL R2, [R1+0xfec] ;  /* 0x000fec0001027983 */ /* 0x000f280000100800 */
[----:B0-----:R-:W4:Y:S01]  /*18610*/  LDL.LU R24, [R1+0x114] ;  /* 0x0001140001187983 */ /* 0x001f220000300800 */
[----:B--2---:R-:W-:Y:S02]  /*18620*/  @!P0 IMAD.MOV.U32 R5, RZ, RZ, R19 ;  /* 0x000000ffff058224 */ /* 0x004fe400078e0013 */
[----:B---3--:R-:W-:Y:S01]  /*18630*/  @!P0 IMAD.MOV.U32 R4, RZ, RZ, R18 ;  /* 0x000000ffff048224 */ /* 0x008fe200078e0012 */
[----:B------:R0:W-:Y:S04]  /*18640*/  STL [R1+0x370c], R15 ;  /* 0x00370c0f01007387 */ /* 0x0001e80000100800 */
[----:B------:R4:W2:Y:S04]  /*18650*/  @!P0 LDG.E.U16 R14, [R4.64] ;  /* 0x00000006040e8981 */ /* 0x0008a8000c1e1500 */
[----:B0-----:R-:W3:Y:S04]  /*18660*/  LDL R15, [R1+0xfe8] ;  /* 0x000fe800010f7983 */ /* 0x001ee80000100800 */
[----:B------:R0:W-:Y:S01]  /*18670*/  STS.U16 [R0+0x6c00], R13 ;  /* 0x006c000d00007388 */ /* 0x0001e20000000400 */
[----:B----4-:R-:W-:-:S02]  /*18680*/  @!P0 IMAD.MOV.U32 R5, RZ, RZ, R17 ;  /* 0x000000ffff058224 */ /* 0x010fc400078e0011 */
[----:B------:R-:W-:Y:S01]  /*18690*/  @!P0 IMAD.MOV.U32 R4, RZ, RZ, R16 ;  /* 0x000000ffff048224 */ /* 0x000fe200078e0010 */
[----:B0-----:R-:W-:Y:S01]  /*186a0*/  PRMT R13, RZ, 0x7610, R13 ;  /* 0x00007610ff0d7816 */ /* 0x001fe2000000000d */
[----:B------:R0:W-:Y:S05]  /*186b0*/  STS.U16 [R0+0x7000], R12 ;  /* 0x0070000c00007388 */ /* 0x0001ea0000000400 */
[----:B------:R1:W4:Y:S04]  /*186c0*/  @!P0 LDG.E.U16 R13, [R4.64] ;  /* 0x00000006040d8981 */ /* 0x000328000c1e1500 */
[----:B------:R1:W-:Y:S01]  /*186d0*/  STS.U16 [R0+0xb400], R25 ;  /* 0x00b4001900007388 */ /* 0x0003e20000000400 */
[----:B0-----:R-:W-:-:S03]  /*186e0*/  PRMT R12, RZ, 0x7610, R12 ;  /* 0x00007610ff0c7816 */ /* 0x001fc6000000000c */
[----:B------:R0:W-:Y:S01]  /*186f0*/  STS.U16 [R0+0xb800], R26 ;  /* 0x00b8001a00007388 */ /* 0x0001e20000000400 */
[----:B-1----:R-:W-:-:S03]  /*18700*/  @!P0 IMAD.MOV.U32 R4, RZ, RZ, R2 ;  /* 0x000000ffff048224 */ /* 0x002fc600078e0002 */
[----:B------:R-:W4:Y:S04]  /*18710*/  LDL.LU R25, [R1+0x110] ;  /* 0x0001100001197983 */ /* 0x000f280000300800 */
[----:B------:R-:W4:Y:S04]  /*18720*/  LDL R18, [R1+0xfdc] ;  /* 0x000fdc0001127983 */ /* 0x000f280000100800 */
[----:B0-----:R-:W4:Y:S04]  /*18730*/  LDL.LU R26, [R1+0x10c] ;  /* 0x00010c00011a7983 */ /* 0x001f280000300800 */
[----:B--2---:R0:W-:Y:S04]  /*18740*/  STL [R1+0x3710], R14 ;  /* 0x0037100e01007387 */ /* 0x0041e80000100800 */
[----:B------:R-:W2:Y:S01]  /*18750*/  LDL R17, [R1+0xfc8] ;  /* 0x000fc80001117983 */ /* 0x000ea20000100800 */
[----:B---3--:R-:W-:-:S03]  /*18760*/  @!P0 IMAD.MOV.U32 R5, RZ, RZ, R15 ;  /* 0x000000ffff058224 */ /* 0x008fc600078e000f */
[----:B------:R-:W3:Y:S04]  /*18770*/  LDL R16, [R1+0xfcc] ;  /* 0x000fcc0001107983 */ /* 0x000ee80000100800 */
[----:B0-----:R-:W2:Y:S04]  /*18780*/  LDL R14, [R1+0xfd8] ;  /* 0x000fd800010e7983 */ /* 0x001ea80000100800 */
[----:B------:R2:W3:Y:S04]  /*18790*/  @!P0 LDG.E.U16 R12, [R4.64] ;  /* 0x00000006040c8981 */ /* 0x0004e8000c1e1500 */
[----:B------:R0:W-:Y:S04]  /*187a0*/  STS.U16 [R0+0xc000], R27 ;  /* 0x00c0001b00007388 */ /* 0x0001e80000000400 */
[----:B----4-:R1:W-:Y:S04]  /*187b0*/  STL [R1+0x3714], R13 ;  /* 0x0037140d01007387 */ /* 0x0103e80000100800 */
[----:B------:R-:W4:Y:S04]  /*187c0*/  LDL R15, [R1+0xfb8] ;  /* 0x000fb800010f7983 */ /* 0x000f280000100800 */
[----:B------:R-:W4:Y:S04]  /*187d0*/  LDL R2, [R1+0xfbc] ;  /* 0x000fbc0001027983 */ /* 0x000f280000100800 */
[----:B0-----:R-:W4:Y:S01]  /*187e0*/  LDL.LU R27, [R1+0x108] ;  /* 0x00010800011b7983 */ /* 0x001f220000300800 */
[----:B--2---:R-:W-:-:S03]  /*187f0*/  @!P0 IMAD.MOV.U32 R5, RZ, RZ, R14 ;  /* 0x000000ffff058224 */ /* 0x004fc600078e000e */
[----:B---3--:R-:W-:Y:S04]  /*18800*/  STL [R1+0x3718], R12 ;  /* 0x0037180c01007387 */ /* 0x008fe80000100800 */
[----:B------:R-:W2:Y:S04]  /*18810*/  LDL R14, [R1+0xfa8] ;  /* 0x000fa800010e7983 */ /* 0x000ea80000100800 */
[----:B-1----:R-:W3:Y:S01]  /*18820*/  LDL R13, [R1+0xfac] ;  /* 0x000fac00010d7983 */ /* 0x002ee20000100800 */
[----:B------:R-:W-:-:S03]  /*18830*/  @!P0 IMAD.MOV.U32 R4, RZ, RZ, R18 ;  /* 0x000000ffff048224 */ /* 0x000fc600078e0012 */
[----:B------:R0:W-:Y:S04]  /*18840*/  STS.U16 [R0+0x7c00], R11 ;  /* 0x007c000b00007388 */ /* 0x0001e80000000400 */
[----:B------:R1:W-:Y:S01]  /*18850*/  STS.U16 [R0+0x7400], R10 ;  /* 0x0074000a00007388 */ /* 0x0003e20000000400 */
[----:B0-----:R-:W-:Y:S02]  /*18860*/  PRMT R11, RZ, 0x7610, R11 ;  /* 0x00007610ff0b7816 */ /* 0x001fe4000000000b */
[----:B-1----:R-:W-:-:S04]  /*18870*/  PRMT R10, RZ, 0x7610, R10 ;  /* 0x00007610ff0a7816 */ /* 0x002fc8000000000a */
[----:B------:R0:W3:Y:S04]  /*18880*/  @!P0 LDG.E.U16 R11, [R4.64] ;  /* 0x00000006040b8981 */ /* 0x0000e8000c1e1500 */
[----:B------:R1:W-:Y:S01]  /*18890*/  STS.U16 [R0+0x7800], R9 ;  /* 0x0078000900007388 */ /* 0x0003e20000000400 */
[----:B0-----:R-:W-:Y:S02]  /*188a0*/  @!P0 IMAD.MOV.U32 R4, RZ, RZ, R16 ;  /* 0x000000ffff048224 */ /* 0x001fe400078e0010 */
[----:B------:R-:W-:Y:S01]  /*188b0*/  @!P0 IMAD.MOV.U32 R5, RZ, RZ, R17 ;  /* 0x000000ffff058224 */ /* 0x000fe200078e0011 */
[----:B-1----:R-:W-:-:S04]  /*188c0*/  PRMT R9, RZ, 0x7610, R9 ;  /* 0x00007610ff097816 */ /* 0x002fc80000000009 */
[----:B------:R4:W3:Y:S04]  /*188d0*/  @!P0 LDG.E.U16 R10, [R4.64] ;  /* 0x00000006040a8981 */ /* 0x0008e8000c1e1500 */
[----:B------:R0:W-:Y:S01]  /*188e0*/  STS.U16 [R0+0x5000], R8 ;  /* 0x0050000800007388 */ /* 0x0001e20000000400 */
[----:B----4-:R-:W-:Y:S02]  /*188f0*/  @!P0 IMAD.MOV.U32 R4, RZ, RZ, R2 ;  /* 0x000000ffff048224 */ /* 0x010fe400078e0002 */
[----:B------:R-:W-:Y:S01]  /*18900*/  @!P0 IMAD.MOV.U32 R5, RZ, RZ, R15 ;  /* 0x000000ffff058224 */ /* 0x000fe200078e000f */
[----:B0-----:R-:W-:-:S04]  /*18910*/  PRMT R8, RZ, 0x7610, R8 ;  /* 0x00007610ff087816 */ /* 0x001fc80000000008 */
[----:B------:R2:W4:Y:S02]  /*18920*/  @!P0 LDG.E.U16 R9, [R4.64] ;  /* 0x0000000604098981 */ /* 0x000524000c1e1500 */
[----:B--2---:R-:W-:Y:S02]  /*18930*/  @!P0 IMAD.MOV.U32 R5, RZ, RZ, R14 ;  /* 0x000000ffff058224 */ /* 0x004fe400078e000e */
[----:B---3--:R-:W-:-:S05]  /*18940*/  @!P0 IMAD.MOV.U32 R4, RZ, RZ, R13 ;  /* 0x000000ffff048224 */ /* 0x008fca00078e000d */
[----:B------:R-:W2:Y:S04]  /*18950*/  @!P0 LDG.E.U16 R8, [R4.64] ;  /* 0x0000000604088981 */ /* 0x000ea8000c1e1500 */
[----:B------:R0:W-:Y:S04]  /*18960*/  STL [R1+0x371c], R11 ;  /* 0x00371c0b01007387 */ /* 0x0001e80000100800 */
[----:B------:R1:W-:Y:S04]  /*18970*/  STL [R1+0x3720], R10 ;  /* 0x0037200a01007387 */ /* 0x0003e80000100800 */
[----:B------:R-:W2:Y:S04]  /*18980*/  LDL R20, [R1+0xf98] ;  /* 0x000f980001147983 */ /* 0x000ea80000100800 */
[----:B------:R-:W2:Y:S04]  /*18990*/  LDL R2, [R1+0xf9c] ;  /* 0x000f9c0001027983 */ /* 0x000ea80000100800 */
[----:B----4-:R4:W-:Y:S04]  /*189a0*/  STL [R1+0x3724], R9 ;  /* 0x0037240901007387 */ /* 0x0109e80000100800 */
[----:B------:R-:W2:Y:S04]  /*189b0*/  LDL.LU R12, [R1+0x104] ;  /* 0x00010400010c7983 */ /* 0x000ea80000300800 */
[----:B------:R-:W2:Y:S04]  /*189c0*/  LDL.LU R13, [R1+0x118] ;  /* 0x00011800010d7983 */ /* 0x000ea80000300800 */
[----:B------:R-:W2:Y:S04]  /*189d0*/  LDL.LU R14, [R1+0x11c] ;  /* 0x00011c00010e7983 */ /* 0x000ea80000300800 */
[----:B------:R-:W2:Y:S04]  /*189e0*/  LDL.LU R15, [R1+0x100] ;  /* 0x00010000010f7983 */ /* 0x000ea80000300800 */
[----:B------:R-:W2:Y:S04]  /*189f0*/  LDL.LU R16, [R1+0xf4] ;  /* 0x0000f40001107983 */ /* 0x000ea80000300800 */
[----:B------:R-:W2:Y:S04]  /*18a00*/  LDL.LU R17, [R1+0xd0] ;  /* 0x0000d00001117983 */ /* 0x000ea80000300800 */
[----:B------:R-:W2:Y:S04]  /*18a10*/  LDL.LU R18, [R1+0xc0] ;  /* 0x0000c00001127983 */ /* 0x000ea80000300800 */
[----:B--2---:R2:W-:Y:S04]  /*18a20*/  STL [R1+0x3728], R8 ;  /* 0x0037280801007387 */ /* 0x0045e80000100800 */
[----:B0-----:R-:W3:Y:S04]  /*18a30*/  LDL R11, [R1+0xf88] ;  /* 0x000f8800010b7983 */ /* 0x001ee80000100800 */
[----:B-1----:R-:W3:Y:S04]  /*18a40*/  LDL R10, [R1+0xf8c] ;  /* 0x000f8c00010a7983 */ /* 0x002ee80000100800 */
[----:B------:R-:W3:Y:S04]  /*18a50*/  LDL.LU R19, [R1+0xa4] ;  /* 0x0000a40001137983 */ /* 0x000ee80000300800 */
[----:B------:R-:W3:Y:S04]  /*18a60*/  LDL.LU R28, [R1+0xa0] ;  /* 0x0000a000011c7983 */ /* 0x000ee80000300800 */
[----:B----4-:R-:W4:Y:S04]  /*18a70*/  LDL R9, [R1+0xf78] ;  /* 0x000f780001097983 */ /* 0x010f280000100800 */
[----:B--2---:R-:W2:Y:S04]  /*18a80*/  LDL R8, [R1+0xf7c] ;  /* 0x000f7c0001087983 */ /* 0x004ea80000100800 */
[----:B------:R0:W-:Y:S04]  /*18a90*/  STS.U16 [R0+0x5400], R7 ;  /* 0x0054000700007388 */ /* 0x0001e80000000400 */
[----:B------:R1:W-:Y:S01]  /*18aa0*/  STS.U16 [R0+0x5800], R6 ;  /* 0x0058000600007388 */ /* 0x0003e20000000400 */
[----:B------:R-:W-:Y:S01]  /*18ab0*/  @!P0 IMAD.MOV.U32 R5, RZ, RZ, R20 ;  /* 0x000000ffff058224 */ /* 0x000fe200078e0014 */
[----:B0-----:R-:W-:-:S02]  /*18ac0*/  PRMT R7, RZ, 0x7610, R7 ;  /* 0x00007610ff077816 */ /* 0x001fc40000000007 */
[----:B------:R-:W2:Y:S01]  /*18ad0*/  LDL.LU R20, [R1+0x238] ;  /* 0x0002380001147983 */ /* 0x000ea20000300800 */
[----:B------:R-:W-:Y:S01]  /*18ae0*/  @!P0 IMAD.MOV.U32 R4, RZ, RZ, R2 ;  /* 0x000000ffff048224 */ /* 0x000fe200078e0002 */
[----:B-1----:R-:W-:Y:S02]  /*18af0*/  PRMT R6, RZ, 0x7610, R6 ;  /* 0x00007610ff067816 */ /* 0x002fe40000000006 */
[----:B------:R-:W-:Y:S02]  /*18b00*/  PRMT R3, RZ, 0x7610, R3 ;  /* 0x00007610ff037816 */ /* 0x000fe40000000003 */
[----:B------:R3:W2:Y:S04]  /*18b10*/  @!P0 LDG.E.U16 R7, [R4.64] ;  /* 0x0000000604078981 */ /* 0x0006a8000c1e1500 */
[----:B------:R0:W-:Y:S04]  /*18b20*/  STS.U16 [R0+0xbc00], R22 ;  /* 0x00bc001600007388 */ /* 0x0001e80000000400 */
[----:B------:R-:W2:Y:S04]  /*18b30*/  LDL.LU R21, [R1+0x9c] ;  /* 0x00009c0001157983 */ /* 0x000ea80000300800 */
[----:B------:R1:W-:Y:S04]  /*18b40*/  STS.U16 [R0+0xc400], R23 ;  /* 0x00c4001700007388 */ /* 0x0003e80000000400 */
[----:B0-----:R-:W2:Y:S04]  /*18b50*/  LDL.LU R22, [R1+0x98] ;  /* 0x0000980001167983 */ /* 0x001ea80000300800 */
[----:B------:R0:W-:Y:S04]  /*18b60*/  STS.U16 [R0+0xc800], R24 ;  /* 0x00c8001800007388 */ /* 0x0001e80000000400 */
[----:B-1----:R-:W2:Y:S04]  /*18b70*/  LDL.LU R23, [R1+0x94] ;  /* 0x0000940001177983 */ /* 0x002ea80000300800 */
[----:B------:R1:W-:Y:S04]  /*18b80*/  STS.U16 [R0+0xcc00], R25 ;  /* 0x00cc001900007388 */ /* 0x0003e80000000400 */
[----:B0-----:R-:W2:Y:S04]  /*18b90*/  LDL.LU R24, [R1+0x90] ;  /* 0x0000900001187983 */ /* 0x001ea80000300800 */
[----:B------:R0:W-:Y:S04]  /*18ba0*/  STS.U16 [R0+0xd000], R26 ;  /* 0x00d0001a00007388 */ /* 0x0001e80000000400 */
[----:B-1----:R-:W2:Y:S04]  /*18bb0*/  LDL.LU R25, [R1+0x8c] ;  /* 0x00008c0001197983 */ /* 0x002ea80000300800 */
[----:B------:R1:W-:Y:S04]  /*18bc0*/  STS.U16 [R0+0xd400], R27 ;  /* 0x00d4001b00007388 */ /* 0x0003e80000000400 */
[----:B0-----:R-:W2:Y:S04]  /*18bd0*/  LDL.LU R26, [R1+0x88] ;  /* 0x00008800011a7983 */ /* 0x001ea80000300800 */
[----:B-1----:R-:W2:Y:S04]  /*18be0*/  LDL.LU R27, [R1+0x84] ;  /* 0x00008400011b7983 */ /* 0x002ea80000300800 */
[----:B------:R-:W2:Y:S01]  /*18bf0*/  LDL.LU R2, [R1+0x80] ;  /* 0x0000800001027983 */ /* 0x000ea20000300800 */
[----:B---3--:R-:W-:-:S02]  /*18c00*/  @!P0 IMAD.MOV.U32 R5, RZ, RZ, R11 ;  /* 0x000000ffff058224 */ /* 0x008fc400078e000b */
[----:B------:R-:W-:-:S05]  /*18c10*/  @!P0 IMAD.MOV.U32 R4, RZ, RZ, R10 ;  /* 0x000000ffff048224 */ /* 0x000fca00078e000a */
[----:B------:R4:W3:Y:S02]  /*18c20*/  @!P0 LDG.E.U16 R6, [R4.64] ;  /* 0x0000000604068981 */ /* 0x0008e4000c1e1500 */
[----:B----4-:R-:W-:Y:S02]  /*18c30*/  @!P0 IMAD.MOV.U32 R5, RZ, RZ, R9 ;  /* 0x000000ffff058224 */ /* 0x010fe400078e0009 */
[----:B--2---:R-:W-:-:S05]  /*18c40*/  @!P0 IMAD.MOV.U32 R4, RZ, RZ, R8 ;  /* 0x000000ffff048224 */ /* 0x004fca00078e0008 */
[----:B------:R-:W2:Y:S04]  /*18c50*/  @!P0 LDG.E.U16 R3, [R4.64] ;  /* 0x0000000604038981 */ /* 0x000ea8000c1e1500 */
[----:B------:R-:W-:Y:S04]  /*18c60*/  STL [R1+0x372c], R7 ;  /* 0x00372c0701007387 */ /* 0x000fe80000100800 */
[----:B---3--:R-:W-:Y:S04]  /*18c70*/  STL [R1+0x3730], R6 ;  /* 0x0037300601007387 */ /* 0x008fe80000100800 */
[----:B--2---:R0:W-:Y:S04]  /*18c80*/  STL [R1+0x3734], R3 ;  /* 0x0037340301007387 */ /* 0x0041e80000100800 */
[----:B------:R-:W-:Y:S04]  /*18c90*/  STL [R1+0x1384], R0 ;  /* 0x0013840001007387 */ /* 0x000fe80000100800 */
[----:B0-----:R-:W2:Y:S04]  /*18ca0*/  LDL.LU R3, [R1+0x70] ;  /* 0x0000700001037983 */ /* 0x001ea80000300800 */
[----:B--2---:R0:W-:Y:S04]  /*18cb0*/  STL [R1+0x3738], R3 ;  /* 0x0037380301007387 */ /* 0x0041e80000100800 */
[----:B0-----:R-:W2:Y:S04]  /*18cc0*/  LDL.LU R3, [R1+0x74] ;  /* 0x0000740001037983 */ /* 0x001ea80000300800 */
[----:B--2---:R0:W-:Y:S04]  /*18cd0*/  STL [R1+0x373c], R3 ;  /* 0x00373c0301007387 */ /* 0x0041e80000100800 */
[----:B0-----:R-:W2:Y:S04]  /*18ce0*/  LDL.LU R3, [R1+0x78] ;  /* 0x0000780001037983 */ /* 0x001ea80000300800 */
[----:B------:R-:W-:Y:S04]  /*18cf0*/  STS.U16 [R0+0xd800], R12 ;  /* 0x00d8000c00007388 */ /* 0x000fe80000000400 */
[----:B------:R-:W-:Y:S04]  /*18d00*/  STS.U16 [R0+0xdc00], R13 ;  /* 0x00dc000d00007388 */ /* 0x000fe80000000400 */
[----:B------:R-:W-:Y:S04]  /*18d10*/  STS.U16 [R0+0xe000], R14 ;  /* 0x00e0000e00007388 */ /* 0x000fe80000000400 */
[----:B------:R-:W-:Y:S04]  /*18d20*/  STS.U16 [R0+0xf400], R29 ;  /* 0x00f4001d00007388 */ /* 0x000fe80000000400 */
[----:B--2---:R0:W-:Y:S04]  /*18d30*/  STL [R1+0x3740], R3 ;  /* 0x0037400301007387 */ /* 0x0041e80000100800 */
[----:B0-----:R-:W2:Y:S04]  /*18d40*/  LDL.LU R3, [R1+0x7c] ;  /* 0x00007c0001037983 */ /* 0x001ea80000300800 */
[----:B------:R-:W3:Y:S04]  /*18d50*/  LDL.LU R6, [R1+0x6c] ;  /* 0x00006c0001067983 */ /* 0x000ee80000300800 */
[----:B------:R-:W4:Y:S04]  /*18d60*/  LDL.LU R7, [R1+0x68] ;  /* 0x0000680001077983 */ /* 0x000f280000300800 */
[----:B------:R-:W3:Y:S04]  /*18d70*/  LDL.LU R8, [R1+0x64] ;  /* 0x0000640001087983 */ /* 0x000ee80000300800 */
[----:B------:R-:W3:Y:S04]  /*18d80*/  LDL.LU R9, [R1+0x60] ;  /* 0x0000600001097983 */ /* 0x000ee80000300800 */
[----:B------:R-:W3:Y:S01]  /*18d90*/  LDL.LU R10, [R1+0x5c] ;  /* 0x00005c00010a7983 */ /* 0x000ee20000300800 */
[----:B------:R-:W-:-:S03]  /*18da0*/  LOP3.LUT R29, R0, 0x40, RZ, 0x3c, !PT ;  /* 0x00000040001d7812 */ /* 0x000fc600078e3cff */
[----:B------:R-:W3:Y:S04]  /*18db0*/  LDL.LU R11, [R1+0x58] ;  /* 0x00005800010b7983 */ /* 0x000ee80000300800 */
[----:B------:R-:W3:Y:S04]  /*18dc0*/  LDL.LU R12, [R1+0x54] ;  /* 0x00005400010c7983 */ /* 0x000ee80000300800 */
[----:B------:R-:W3:Y:S04]  /*18dd0*/  LDL.LU R13, [R1+0x50] ;  /* 0x00005000010d7983 */ /* 0x000ee80000300800 */
[----:B------:R0:W-:Y:S04]  /*18de0*/  STS.U16 [R0+0xe400], R15 ;  /* 0x00e4000f00007388 */ /* 0x0001e80000000400 */
[----:B------:R-:W3:Y:S04]  /*18df0*/  LDL.LU R14, [R1+0x4c] ;  /* 0x00004c00010e7983 */ /* 0x000ee80000300800 */
[----:B------:R1:W-:Y:S04]  /*18e00*/  STS.U16 [R0+0xe800], R16 ;  /* 0x00e8001000007388 */ /* 0x0003e80000000400 */
[----:B0-----:R-:W3:Y:S04]  /*18e10*/  LDL.LU R15, [R1+0x48] ;  /* 0x00004800010f7983 */ /* 0x001ee80000300800 */
[----:B------:R0:W-:Y:S04]  /*18e20*/  STS.U16 [R0+0xec00], R17 ;  /* 0x00ec001100007388 */ /* 0x0001e80000000400 */
[----:B-1----:R-:W3:Y:S04]  /*18e30*/  LDL.LU R16, [R1+0x44] ;  /* 0x0000440001107983 */ /* 0x002ee80000300800 */
[----:B------:R1:W-:Y:S04]  /*18e40*/  STS.U16 [R0+0xf000], R18 ;  /* 0x00f0001200007388 */ /* 0x0003e80000000400 */
[----:B0-----:R-:W3:Y:S04]  /*18e50*/  LDL.LU R17, [R1+0x40] ;  /* 0x0000400001117983 */ /* 0x001ee80000300800 */
[----:B------:R0:W-:Y:S04]  /*18e60*/  STS.U16 [R0+0xf800], R19 ;  /* 0x00f8001300007388 */ /* 0x0001e80000000400 */
[----:B------:R-:W-:Y:S04]  /*18e70*/  STS.U16 [R0+0xfc00], R28 ;  /* 0x00fc001c00007388 */ /* 0x000fe80000000400 */
[----:B-1----:R-:W3:Y:S04]  /*18e80*/  LDL.LU R18, [R1+0x3c] ;  /* 0x00003c0001127983 */ /* 0x002ee80000300800 */
[----:B------:R1:W-:Y:S04]  /*18e90*/  STS.U16 [R29+0xfe00], R20 ;  /* 0x00fe00141d007388 */ /* 0x0003e80000000400 */
[----:B0-----:R-:W3:Y:S04]  /*18ea0*/  LDL.LU R19, [R1+0x38] ;  /* 0x0000380001137983 */ /* 0x001ee80000300800 */
[----:B------:R0:W-:Y:S04]  /*18eb0*/  STS.U16 [R29+0x200], R21 ;  /* 0x000200151d007388 */ /* 0x0001e80000000400 */
        /* <DEDUP_REMOVED lines=15> */
[----:B-1----:R-:W3:Y:S04]  /*18fb0*/  LDL.LU R2, [R1+0x14] ;  /* 0x0000140001027983 */ /* 0x002ee80000300800 */
[----:B------:R-:W3:Y:S04]  /*18fc0*/  LDL.LU R0, [R1+0x10] ;  /* 0x0000100001007983 */ /* 0x000ee80000300800 */
[----:B------:R-:W3:Y:S04]  /*18fd0*/  LDL.LU R4, [R1+0xc] ;  /* 0x00000c0001047983 */ /* 0x000ee80000300800 */
[----:B------:R-:W3:Y:S04]  /*18fe0*/  LDL.LU R5, [R1+0x8] ;  /* 0x0000080001057983 */ /* 0x000ee80000300800 */
[----:B------:R-:W3:Y:S04]  /*18ff0*/  LDL.LU R28, [R1+0x4] ;  /* 0x00000400011c7983 */ /* 0x000ee80000300800 */
[----:B--2---:R0:W-:Y:S04]  /*19000*/  STS.U16 [R29+0x2200], R3 ;  /* 0x002200031d007388 */ /* 0x0041e80000000400 */
[----:B0-----:R-:W2:Y:S04]  /*19010*/  LDL.LU R3, [R1+0x3740] ;  /* 0x0037400001037983 */ /* 0x001ea80000300800 */
[----:B--2---:R0:W-:Y:S04]  /*19020*/  STS.U16 [R29+0x2600], R3 ;  /* 0x002600031d007388 */ /* 0x0041e80000000400 */
[----:B0-----:R-:W2:Y:S04]  /*19030*/  LDL.LU R3, [R1+0x373c] ;  /* 0x00373c0001037983 */ /* 0x001ea80000300800 */
[----:B--2---:R0:W-:Y:S04]  /*19040*/  STS.U16 [R29+0x2a00], R3 ;  /* 0x002a00031d007388 */ /* 0x0041e80000000400 */
[----:B0-----:R-:W2:Y:S04]  /*19050*/  LDL.LU R3, [R1+0x3738] ;  /* 0x0037380001037983 */ /* 0x001ea80000300800 */
[----:B--2---:R0:W-:Y:S04]  /*19060*/  STS.U16 [R29+0x2e00], R3 ;  /* 0x002e00031d007388 */ /* 0x0041e80000000400 */
[----:B---3--:R1:W-:Y:S04]  /*19070*/  STS.U16 [R29+0x3200], R6 ;  /* 0x003200061d007388 */ /* 0x0083e80000000400 */
[----:B----4-:R2:W-:Y:S04]  /*19080*/  STS.U16 [R29+0x3600], R7 ;  /* 0x003600071d007388 */ /* 0x0105e80000000400 */
[----:B0-----:R-:W3:Y:S04]  /*19090*/  LDL.LU R3, [R1+0x3734] ;  /* 0x0037340001037983 */ /* 0x001ee80000300800 */
[----:B-1----:R-:W4:Y:S04]  /*190a0*/  LDL.LU R6, [R1+0x3730] ;  /* 0x0037300001067983 */ /* 0x002f280000300800 */
[----:B--2---:R-:W2:Y:S04]  /*190b0*/  LDL.LU R7, [R1+0x372c] ;  /* 0x00372c0001077983 */ /* 0x004ea80000300800 */
[----:B------:R0:W-:Y:S04]  /*190c0*/  STS.U16 [R29+0x3a00], R8 ;  /* 0x003a00081d007388 */ /* 0x0001e80000000400 */
[----:B------:R1:W-:Y:S04]  /*190d0*/  STS.U16 [R29+0x3e00], R9 ;  /* 0x003e00091d007388 */ /* 0x0003e80000000400 */
[----:B------:R1:W-:Y:S04]  /*190e0*/  STS.U16 [R29+0x4200], R10 ;  /* 0x0042000a1d007388 */ /* 0x0003e80000000400 */
[----:B0-----:R-:W2:Y:S04]  /*190f0*/  LDL.LU R8, [R1+0x3728] ;  /* 0x0037280001087983 */ /* 0x001ea80000300800 */
[----:B-1----:R-:W2:Y:S04]  /*19100*/  LDL.LU R9, [R1+0x3724] ;  /* 0x0037240001097983 */ /* 0x002ea80000300800 */
[----:B------:R-:W2:Y:S04]  /*19110*/  LDL.LU R10, [R1+0x3720] ;  /* 0x00372000010a7983 */ /* 0x000ea80000300800 */
        /* <DEDUP_REMOVED lines=37> */
[----:B------:R-:W-:Y:S04]  /*19370*/  STS.U16 [R29+0x9200], R4 ;  /* 0x009200041d007388 */ /* 0x000fe80000000400 */
[----:B------:R-:W-:Y:S04]  /*19380*/  STS.U16 [R29+0x9600], R5 ;  /* 0x009600051d007388 */ /* 0x000fe80000000400 */
[----:B------:R1:W-:Y:S04]  /*19390*/  STS.U16 [R29+0x9a00], R28 ;  /* 0x009a001c1d007388 */ /* 0x0003e80000000400 */
[----:B0-----:R-:W3:Y:S04]  /*193a0*/  LDL R0, [R1+0xd34] ;  /* 0x000d340001007983 */ /* 0x001ee80000100800 */
[----:B-1----:R-:W3:Y:S04]  /*193b0*/  LDL R28, [R1+0xd38] ;  /* 0x000d3800011c7983 */ /* 0x002ee80000100800 */
[----:B--2---:R0:W-:Y:S04]  /*193c0*/  STS.U16 [R29+0x9e00], R2 ;  /* 0x009e00021d007388 */ /* 0x0041e80000000400 */
[----:B0-----:R-:W2:Y:S04]  /*193d0*/  LDL R2, [R1+0xd30] ;  /* 0x000d300001027983 */ /* 0x001ea80000100800 */
[----:B------:R-:W-:Y:S04]  /*193e0*/  STS.U16 [R29+0xa200], R27 ;  /* 0x00a2001b1d007388 */ /* 0x000fe80000000400 */
        /* <DEDUP_REMOVED lines=20> */
[----:B----4-:R-:W-:Y:S04]  /*19530*/  STS.U16 [R29+0xf600], R6 ;  /* 0x00f600061d007388 */ /* 0x010fe80000000400 */
[----:B---3--:R-:W-:Y:S04]  /*19540*/  STS.U16 [R29+0xfa00], R3 ;  /* 0x00fa00031d007388 */ /* 0x008fe80000000400 */
[----:B------:R-:W-:Y:S06]  /*19550*/  BAR.SYNC.DEFER_BLOCKING 0x0 ;  /* 0x0000000000007b1d */ /* 0x000fec0000010000 */
[----:B------:R-:W0:Y:S04]  /*19560*/  LDSM.16.MT88.4 R12, [R28+0x10000] ;  /* 0x010000001c0c783b */ /* 0x000e280000004200 */
[----:B------:R-:W-:Y:S04]  /*19570*/  LDSM.16.M88.4 R8, [R0] ;  /* 0x000000000008783b */ /* 0x000fe80000000200 */
[----:B------:R-:W-:Y:S04]  /*19580*/  LDSM.16.MT88.4 R20, [R28+0x10180] ;  /* 0x010180001c14783b */ /* 0x000fe80000004200 */
[----:B0-----:R-:W-:Y:S04]  /*19590*/  STL.64 [R1+0x10], R12 ;  /* 0x0000100c01007387 */ /* 0x001fe80000100a00 */
[----:B------:R-:W-:Y:S04]  /*195a0*/  STL.64 [R1+0x18], R14 ;  /* 0x0000180e01007387 */ /* 0x000fe80000100a00 */
[----:B------:R-:W-:Y:S04]  /*195b0*/  LDSM.16.MT88.4 R12, [R28+0x10080] ;  /* 0x010080001c0c783b */ /* 0x000fe80000004200 */
[----:B--2---:R-:W0:Y:S04]  /*195c0*/  LDSM.16.MT88.4 R4, [R2+0x10000] ;  /* 0x010000000204783b */ /* 0x004e280000004200 */
[----:B------:R-:W-:Y:S04]  /*195d0*/  LDSM.16.MT88.4 R16, [R2+0x10100] ;  /* 0x010100000210783b */ /* 0x000fe80000004200 */
[----:B------:R-:W-:Y:S04]  /*195e0*/  LDSM.16.MT88.4 R24, [R2+0x10180] ;  /* 0x010180000218783b */ /* 0x000fe80000004200 */
[----:B0-----:R0:W-:Y:S04]  /*195f0*/  STL.64 [R1+0x36d0], R6 ;  /* 0x0036d00601007387 */ /* 0x0011e80000100a00 */
[----:B------:R-:W-:Y:S04]  /*19600*/  STL.64 [R1+0x110], R8 ;  /* 0x0001100801007387 */ /* 0x000fe80000100a00 */
[----:B------:R-:W-:Y:S04]  /*19610*/  STL.64 [R1+0x118], R10 ;  /* 0x0001180a01007387 */ /* 0x000fe80000100a00 */
[----:B------:R-:W1:Y:S04]  /*19620*/  LDSM.16.MT88.4 R8, [R2+0x10080] ;  /* 0x010080000208783b */ /* 0x000e680000004200 */
[----:B------:R2:W-:Y:S04]  /*19630*/  STL.64 [R1+0x36c8], R4 ;  /* 0x0036c80401007387 */ /* 0x0005e80000100a00 */
[----:B0-----:R-:W3:Y:S04]  /*19640*/  LDL.64 R6, [R1+0x18] ;  /* 0x0000180001067983 */ /* 0x001ee80000100a00 */
[----:B--2---:R-:W2:Y:S04]  /*19650*/  LDL.64 R4, [R1+0x10] ;  /* 0x0000100001047983 */ /* 0x004ea80000100a00 */
[----:B-1----:R0:W-:Y:S04]  /*19660*/  STL.64 [R1+0x3688], R10 ;  /* 0x0036880a01007387 */ /* 0x0021e80000100a00 */
[----:B------:R-:W-:Y:S04]  /*19670*/  STL.64 [R1], R12 ;  /* 0x0000000c01007387 */ /* 0x000fe80000100a00 */
[----:B------:R-:W-:Y:S04]  /*19680*/  STL.64 [R1+0x8], R14 ;  /* 0x0000080e01007387 */ /* 0x000fe80000100a00 */
[----:B------:R1:W-:Y:S04]  /*19690*/  STL.64 [R1+0x3680], R8 ;  /* 0x0036800801007387 */ /* 0x0003e80000100a00 */
[----:B0-----:R-:W4:Y:S04]  /*196a0*/  LDL.64 R10, [R1+0x8] ;  /* 0x00000800010a7983 */ /* 0x001f280000100a00 */
[----:B------:R-:W0:Y:S04]  /*196b0*/  LDSM.16.MT88.4 R12, [R28+0x10100] ;  /* 0x010100001c0c783b */ /* 0x000e280000004200 */
[----:B-1----:R-:W2:Y:S04]  /*196c0*/  LDL.64 R8, [R1] ;  /* 0x0000000001087983 */ /* 0x002ea80000100a00 */
[----:B----4-:R-:W-:Y:S04]  /*196d0*/  STL.64 [R1+0x36b0], R10 ;  /* 0x0036b00a01007387 */ /* 0x010fe80000100a00 */
[----:B--2---:R1:W-:Y:S04]  /*196e0*/  STL.64 [R1+0x36a8], R8 ;  /* 0x0036a80801007387 */ /* 0x0043e80000100a00 */
[----:B-1----:R-:W2:Y:S04]  /*196f0*/  LDL.LU.64 R8, [R1+0x110] ;  /* 0x0001100001087983 */ /* 0x002ea80000300a00 */
[----:B0-----:R-:W-:Y:S04]  /*19700*/  STL.64 [R1+0x3698], R14 ;  /* 0x0036980e01007387 */ /* 0x001fe80000100a00 */
[----:B------:R-:W-:Y:S04]  /*19710*/  STL.64 [R1+0x3690], R12 ;  /* 0x0036900c01007387 */ /* 0x000fe80000100a00 */
[----:B------:R-:W-:Y:S04]  /*19720*/  STL [R1+0x36a4], R18 ;  /* 0x0036a41201007387 */ /* 0x000fe80000100800 */
[----:B------:R-:W-:Y:S04]  /*19730*/  STL [R1+0x36a0], R19 ;  /* 0x0036a01301007387 */ /* 0x000fe80000100800 */
[----:B------:R-:W-:Y:S04]  /*19740*/  STL.64 [R1+0x3678], R22 ;  /* 0x0036781601007387 */ /* 0x000fe80000100a00 */
[----:B------:R0:W-:Y:S04]  /*19750*/  STL.64 [R1+0x3670], R20 ;  /* 0x0036701401007387 */ /* 0x0001e80000100a00 */
[----:B------:R-:W1:Y:S04]  /*19760*/  LDSM.16.M88.4 R12, [R0+0x1000] ;  /* 0x00100000000c783b */ /* 0x000e680000000200 */
[----:B0-----:R-:W2:Y:S04]  /*19770*/  LDL.LU.64 R20, [R1+0x8e0] ;  /* 0x0008e00001147983 */ /* 0x001ea80000300a00 */
[----:B------:R-:W2:Y:S04]  /*19780*/  LDL.LU.64 R22, [R1+0x8e8] ;  /* 0x0008e80001167983 */ /* 0x000ea80000300a00 */
[----:B------:R-:W-:Y:S04]  /*19790*/  STL.64 [R1+0x36c0], R26 ;  /* 0x0036c01a01007387 */ /* 0x000fe80000100a00 */
[----:B------:R0:W-:Y:S04]  /*197a0*/  STL.64 [R1+0x36b8], R24 ;  /* 0x0036b81801007387 */ /* 0x0001e80000100a00 */
[----:B0-----:R-:W4:Y:S04]  /*197b0*/  LDL.LU.64 R24, [R1+0x2d0] ;  /* 0x0002d00001187983 */ /* 0x001f280000300a00 */
[----:B------:R-:W4:Y:S04]  /*197c0*/  LDL.LU.64 R26, [R1+0x2d8] ;  /* 0x0002d800011a7983 */ /* 0x000f280000300a00 */
[----:B-1----:R-:W-:Y:S04]  /*197d0*/  STL.64 [R1+0x100], R12 ;  /* 0x0001000c01007387 */ /* 0x002fe80000100a00 */
[----:B------:R-:W-:Y:S04]  /*197e0*/  STL.64 [R1+0x108], R14 ;  /* 0x0001080e01007387 */ /* 0x000fe80000100a00 */
[----:B------:R-:W0:Y:S01]  /*197f0*/  LDSM.16.M88.4 R12, [R0+0x2000] ;  /* 0x00200000000c783b */ /* 0x000e220000000200 */
[----:B---3--:R-:W-:-:S02]  /*19800*/  IMAD.MOV.U32 R28, RZ, RZ, R6 ;  /* 0x000000ffff1c7224 */ /* 0x008fc400078e0006 */
[----:B------:R-:W-:Y:S02]  /*19810*/  IMAD.MOV.U32 R3, RZ, RZ, R7 ;  /* 0x000000ffff037224 */ /* 0x000fe400078e0007 */
[----:B------:R-:W-:Y:S02]  /*19820*/  IMAD.MOV.U32 R18, RZ, RZ, R4 ;  /* 0x000000ffff127224 */ /* 0x000fe400078e0004 */
[----:B------:R-:W-:Y:S01]  /*19830*/  IMAD.MOV.U32 R19, RZ, RZ, R5 ;  /* 0x000000ffff137224 */ /* 0x000fe200078e0005 */
[----:B0-----:R0:W-:Y:S04]  /*19840*/  STL.64 [R1+0xf0], R12 ;  /* 0x0000f00c01007387 */ /* 0x0011e80000100a00 */
[----:B------:R1:W-:Y:S04]  /*19850*/  STL.64 [R1+0xf8], R14 ;  /* 0x0000f80e01007387 */ /* 0x0003e80000100a00 */
[----:B0-----:R-:W3:Y:S04]  /*19860*/  LDL.LU.64 R12, [R1+0x3f0] ;  /* 0x0003f000010c7983 */ /* 0x001ee80000300a00 */
[----:B-1----:R-:W3:Y:S04]  /*19870*/  LDL.LU.64 R14, [R1+0x3f8] ;  /* 0x0003f800010e7983 */ /* 0x002ee80000300a00 */
[----:B------:R0:W-:Y:S01]  /*19880*/  STL [R1+0x3570], R0 ;  /* 0x0035700001007387 */ /* 0x0001e20000100800 */
[----:B--2---:R-:W-:Y:S03]  /*19890*/  HMMA.16816.F32 R20, R4, R8, R20 ;  /* 0x000000080414723c */ /* 0x004fe60000001814 */
[----:B------:R-:W4:Y:S04]  /*198a0*/  LDL.LU.64 R6, [R1+0x36d0] ;  /* 0x0036d00001067983 */ /* 0x000f280000300a00 */
[----:B------:R-:W4:Y:S01]  /*198b0*/  LDL.LU.64 R4, [R1+0x36c8] ;  /* 0x0036c80001047983 */ /* 0x000f220000300a00 */
[----:B------:R-:W-:-:S02]  /*198c0*/  IMAD.MOV.U32 R2, RZ, RZ, R8 ;  /* 0x000000ffff027224 */ /* 0x000fc400078e0008 */
[----:B0-----:R-:W-:Y:S11]  /*198d0*/  IMAD.MOV.U32 R0, RZ, RZ, R9 ;  /* 0x000000ffff007224 */ /* 0x001ff600078e0009 */
[----:B------:R-:W-:Y:S02]  /*198e0*/  @!UPT UIADD3 URZ, URZ, URZ, URZ ;  /* 0x0000003f3f3ff290 */ /* 0x000fe4000fffe03f */
[----:B------:R0:W-:Y:S01]  /*198f0*/  STL.64 [R1+0x400], R20 ;  /* 0x0004001401007387 */ /* 0x0001e20000100a00 */
[----:B------:R-:W-:-:S03]  /*19900*/  IMAD.MOV.U32 R29, RZ, RZ, R23 ;  /* 0x000000ffff1d7224 */ /* 0x000fc600078e0017 */
[----:B------:R1:W-:Y:S04]  /*19910*/  STL [R1+0x408], R22 ;  /* 0x0004081601007387 */ /* 0x0003e80000100800 */
[----:B0-----:R-:W2:Y:S04]  /*19920*/  LDL.LU.64 R20, [R1+0x1c0] ;  /* 0x0001c00001147983 */ /* 0x001ea80000300a00 */
[----:B-1----:R-:W2:Y:S04]  /*19930*/  LDL.LU.64 R22, [R1+0x1c8] ;  /* 0x0001c80001167983 */ /* 0x002ea80000300a00 */
[----:B------:R-:W-:Y:S01]  /*19940*/  STL [R1+0x2f70], R29 ;  /* 0x002f701d01007387 */ /* 0x000fe20000100800 */
[----:B----4-:R-:W-:Y:S11]  /*19950*/  HMMA.16816.F32 R24, R4, R8, R24 ;  /* 0x000000080418723c */ /* 0x010ff60000001818 */
[----:B------:R-:W-:Y:S11]  /*19960*/  @!UPT UIADD3 URZ, URZ, URZ, URZ ;  /* 0x0000003f3f3ff290 */ /* 0x000ff6000fffe03f */
[----:B------:R-:W-:Y:S01]  /*19970*/  @!UPT UIADD3 URZ, URZ, URZ, URZ ;  /* 0x0000003f3f3ff290 */ /* 0x000fe2000fffe03f */
[----:B------:R-:W-:Y:S04]  /*19980*/  STL.64 [R1+0x520], R24 ;  /* 0x0005201801007387 */ /* 0x000fe80000100a00 */
[----:B------:R0:W-:Y:S04]  /*19990*/  STL.64 [R1+0x528], R26 ;  /* 0x0005281a01007387 */ /* 0x0001e80000100a00 */
[----:B0-----:R-:W4:Y:S04]  /*199a0*/  LDL.LU.64 R26, [R1+0x36c0] ;  /* 0x0036c000011a7983 */ /* 0x001f280000300a00 */
[----:B------:R-:W4:Y:S04]  /*199b0*/  LDL.LU.64 R24, [R1+0x36b8] ;  /* 0x0036b80001187983 */ /* 0x000f280000300a00 */
[----:B------:R-:W3:Y:S04]  /*199c0*/  LDL.LU.64 R10, [R1+0x36b0] ;  /* 0x0036b000010a7983 */ /* 0x000ee80000300a00 */
[----:B------:R-:W3:Y:S04]  /*199d0*/  LDL.LU.64 R8, [R1+0x36a8] ;  /* 0x0036a80001087983 */ /* 0x000ee80000300a00 */
[----:B------:R0:W-:Y:S04]  /*199e0*/  STL.64 [R1+0x3640], R6 ;  /* 0x0036400601007387 */ /* 0x0001e80000100a00 */
[----:B------:R1:W-:Y:S01]  /*199f0*/  STL.64 [R1+0x3638], R4 ;  /* 0x0036380401007387 */ /* 0x0003e20000100a00 */
[----:B0-----:R-:W-:-:S02]  /*19a00*/  IMAD.MOV.U32 R6, RZ, RZ, R28 ;  /* 0x000000ffff067224 */ /* 0x001fc400078e001c */
[----:B------:R-:W-:Y:S02]  /*19a10*/  IMAD.MOV.U32 R7, RZ, RZ, R3 ;  /* 0x000000ffff077224 */ /* 0x000fe400078e0003 */
[----:B-1----:R-:W-:Y:S02]  /*19a20*/  IMAD.MOV.U32 R4, RZ, RZ, R18 ;  /* 0x000000ffff047224 */ /* 0x002fe400078e0012 */
[----:B------:R-:W-:Y:S01]  /*19a30*/  IMAD.MOV.U32 R5, RZ, RZ, R19 ;  /* 0x000000ffff057224 */ /* 0x000fe200078e0013 */
[----:B------:R-:W2:Y:S04]  /*19a40*/  LDL.LU R18, [R1+0x36a4] ;  /* 0x0036a40001127983 */ /* 0x000ea80000300800 */
[----:B------:R-:W2:Y:S04]  /*19a50*/  LDL.LU R19, [R1+0x36a0] ;  /* 0x0036a00001137983 */ /* 0x000ea80000300800 */
[----:B------:R-:W-:Y:S04]  /*19a60*/  STL.64 [R1+0x3660], R6 ;  /* 0x0036600601007387 */ /* 0x000fe80000100a00 */
[----:B------:R0:W-:Y:S02]  /*19a70*/  STL.64 [R1+0x3658], R4 ;  /* 0x0036580401007387 */ /* 0x0001e40000100a00 */
[----:B0-----:R-:W-:-:S02]  /*19a80*/  IMAD.MOV.U32 R4, RZ, RZ, R2 ;  /* 0x000000ffff047224 */ /* 0x001fc400078e0002 */
[----:B------:R-:W-:-:S07]  /*19a90*/  IMAD.MOV.U32 R5, RZ, RZ, R0 ;  /* 0x000000ffff057224 */ /* 0x000fce00078e0000 */
[-C--:B---3--:R-:W-:Y:S01]  /*19aa0*/  HMMA.16816.F32 R12, R8, R4.reuse, R12 ;  /* 0x00000004080c723c */ /* 0x088fe2000000180c */
[----:B------:R-:W-:Y:S02]  /*19ab0*/  IMAD.MOV.U32 R2, RZ, RZ, R10 ;  /* 0x000000ffff027224 */ /* 0x000fe400078e000a */
[----:B------:R-:W-:Y:S02]  /*19ac0*/  IMAD.MOV.U32 R0, RZ, RZ, R11 ;  /* 0x000000ffff007224 */ /* 0x000fe400078e000b */
[----:B------:R-:W-:Y:S02]  /*19ad0*/  IMAD.MOV.U32 R6, RZ, RZ, R8 ;  /* 0x000000ffff067224 */ /* 0x000fe400078e0008 */
[----:B------:R-:W-:Y:S11]  /*19ae0*/  IMAD.MOV.U32 R3, RZ, RZ, R9 ;  /* 0x000000ffff037224 */ /* 0x000ff600078e0009 */
[----:B------:R-:W-:Y:S05]  /*19af0*/  @!UPT UIADD3 URZ, URZ, URZ, URZ ;  /* 0x0000003f3f3ff290 */ /* 0x000fea000fffe03f */
[----:B------:R-:W-:Y:S04]  /*19b00*/  STL.64 [R1+0x3f0], R12 ;  /* 0x0003f00c01007387 */ /* 0x000fe80000100a00 */
[----:B------:R0:W-:Y:S04]  /*19b10*/  STL.64 [R1+0x3f8], R14 ;  /* 0x0003f80e01007387 */ /* 0x0001e80000100a00 */
[----:B0-----:R-:W3:Y:S04]  /*19b20*/  LDL.LU.64 R14, [R1+0x3698] ;  /* 0x00369800010e7983 */ /* 0x001ee80000300a00 */
[----:B------:R-:W3:Y:S04]  /*19b30*/  LDL.LU.64 R12, [R1+0x3690] ;  /* 0x00369000010c7983 */ /* 0x000ee80000300a00 */
[----:B------:R-:W2:Y:S04]  /*19b40*/  LDL.LU.64 R10, [R1+0x3688] ;  /* 0x00368800010a7983 */ /* 0x000ea80000300a00 */
[----:B------:R-:W2:Y:S02]  /*19b50*/  LDL.LU.64 R8, [R1+0x3680] ;  /* 0x0036800001087983 */ /* 0x000ea40000300a00 */
[----:B--2---:R-:W-:Y:S11]  /*19b60*/  HMMA.16816.F32 R20, R8, R4, R20 ;  /* 0x000000040814723c */ /* 0x004ff60000001814 */
[----:B------:R-:W-:Y:S11]  /*19b70*/  @!UPT UIADD3 URZ, URZ, URZ, URZ ;  /* 0x0000003f3f3ff290 */ /* 0x000ff6000fffe03f */
[----:B------:R-:W-:Y:S01]  /*19b80*/  @!UPT UIADD3 URZ, URZ, URZ, URZ ;  /* 0x0000003f3f3ff290 */ /* 0x000fe2000fffe03f */
[----:B------:R0:W-:Y:S04]  /*19b90*/  STL.64 [R1+0x630], R20 ;  /* 0x0006301401007387 */ /* 0x0001e80000100a00 */
[----:B------:R1:W-:Y:S04]  /*19ba0*/  STL.64 [R1+0x638], R22 ;  /* 0x0006381601007387 */ /* 0x0003e80000100a00 */
[----:B0-----:R-:W2:Y:S04]  /*19bb0*/  LDL.LU.64 R20, [R1+0x160] ;  /* 0x0001600001147983 */ /* 0x001ea80000300a00 */
[----:B-1----:R-:W2:Y:S04]  /*19bc0*/  LDL.LU.64 R22, [R1+0x168] ;  /* 0x0001680001167983 */ /* 0x002ea80000300a00 */
[----:B------:R0:W-:Y:S04]  /*19bd0*/  STL.64 [R1+0x3600], R10 ;  /* 0x0036000a01007387 */ /* 0x0001e80000100a00 */
[----:B------:R1:W-:Y:S01]  /*19be0*/  STL.64 [R1+0x35f8], R8 ;  /* 0x0035f80801007387 */ /* 0x0003e20000100a00 */
[----:B0-----:R-:W-:-:S02]  /*19bf0*/  IMAD.MOV.U32 R10, RZ, RZ, R2 ;  /* 0x000000ffff0a7224 */ /* 0x001fc400078e0002 */
[----:B------:R-:W-:Y:S02]  /*19c00*/  IMAD.MOV.U32 R11, RZ, RZ, R0 ;  /* 0x000000ffff0b7224 */ /* 0x000fe400078e0000 */
[----:B-1----:R-:W-:Y:S02]  /*19c10*/  IMAD.MOV.U32 R8, RZ, RZ, R6 ;  /* 0x000000ffff087224 */ /* 0x002fe400078e0006 */
[----:B------:R-:W-:Y:S01]  /*19c20*/  IMAD.MOV.U32 R9, RZ, RZ, R3 ;  /* 0x000000ffff097224 */ /* 0x000fe200078e0003 */
[----:B------:R-:W-:Y:S04]  /*19c30*/  STL.64 [R1+0x3620], R10 ;  /* 0x0036200a01007387 */ /* 0x000fe80000100a00 */
[----:B------:R0:W-:Y:S04]  /*19c40*/  STL.64 [R1+0x3618], R8 ;  /* 0x0036180801007387 */ /* 0x0001e80000100a00 */
[----:B0-----:R-:W2:Y:S04]  /*19c50*/  LDL.LU.64 R8, [R1+0x100] ;  /* 0x0001000001087983 */ /* 0x001ea80000300a00 */
[----:B--2---:R0:W-:Y:S04]  /*19c60*/  STL.64 [R1+0x3668], R8 ;  /* 0x0036680801007387 */ /* 0x0041e80000100a00 */
[----:B0-----:R-:W3:Y:S04]  /*19c70*/  LDL.LU.64 R8, [R1+0x5b0] ;  /* 0x0005b00001087983 */ /* 0x001ee80000300a00 */
[----:B------:R-:W3:Y:S01]  /*19c80*/  LDL.LU.64 R10, [R1+0x5b8] ;  /* 0x0005b800010a7983 */ /* 0x000ee20000300a00 */
[-C--:B------:R-:W-:Y:S08]  /*19c90*/  HMMA.16816.F32 R20, R16, R4.reuse, R20 ;  /* 0x000000041014723c */ /* 0x080ff00000001814 */
[-C--:B---3--:R-:W-:Y:S11]  /*19ca0*/  HMMA.16816.F32 R8, R12, R4.reuse, R8 ;  /* 0x000000040c08723c */ /* 0x088ff60000001808 */
[----:B------:R-:W-:Y:S11]  /*19cb0*/  @!UPT UIADD3 URZ, URZ, URZ, URZ ;  /* 0x0000003f3f3ff290 */ /* 0x000ff6000fffe03f */
[----:B------:R-:W-:Y:S01]  /*19cc0*/  @!UPT UIADD3 URZ, URZ, URZ, URZ ;  /* 0x0000003f3f3ff290 */ /* 0x000fe2000fffe03f */
[----:B------:R0:W-:Y:S04]  /*19cd0*/  STL.64 [R1+0x470], R8 ;  /* 0x0004700801007387 */ /* 0x0001e80000100a00 */
[----:B------:R1:W-:Y:S04]  /*19ce0*/  STL.64 [R1+0x478], R10 ;  /* 0x0004780a01007387 */ /* 0x0003e80000100a00 */
[----:B0-----:R-:W4:Y:S04]  /*19cf0*/  LDL.LU.64 R8, [R1+0x140] ;  /* 0x0001400001087983 */ /* 0x001f280000300a00 */
[----:B-1----:R-:W4:Y:S04]  /*19d00*/  LDL.LU.64 R10, [R1+0x148] ;  /* 0x00014800010a7983 */ /* 0x002f280000300a00 */
[----:B------:R-:W-:Y:S04]  /*19d10*/  STL.64 [R1+0x3610], R14 ;  /* 0x0036100e01007387 */ /* 0x000fe80000100a00 */
[----:B------:R0:W-:Y:S04]  /*19d20*/  STL.64 [R1+0x3608], R12 ;  /* 0x0036080c01007387 */ /* 0x0001e80000100a00 */
[----:B0-----:R-:W2:Y:S04]  /*19d30*/  LDL.LU.64 R12, [R1+0x3b0] ;  /* 0x0003b000010c7983 */ /* 0x001ea80000300a00 */
[----:B------:R-:W2:Y:S04]  /*19d40*/  LDL.LU.64 R14, [R1+0x3b8] ;  /* 0x0003b800010e7983 */ /* 0x000ea80000300a00 */
[----:B------:R-:W-:Y:S04]  /*19d50*/  STL.64 [R1+0x720], R20 ;  /* 0x0007201401007387 */ /* 0x000fe80000100a00 */
[----:B------:R0:W-:Y:S04]  /*19d60*/  STL.64 [R1+0x728], R22 ;  /* 0x0007281601007387 */ /* 0x0001e80000100a00 */
[----:B0-----:R-:W2:Y:S04]  /*19d70*/  LDL.LU.64 R22, [R1+0x3678] ;  /* 0x0036780001167983 */ /* 0x001ea80000300a00 */
[----:B------:R-:W2:Y:S04]  /*19d80*/  LDL.LU.64 R20, [R1+0x3670] ;  /* 0x0036700001147983 */ /* 0x000ea80000300a00 */
[----:B------:R-:W-:Y:S04]  /*19d90*/  STL.64 [R1+0x3630], R18 ;  /* 0x0036301201007387 */ /* 0x000fe80000100a00 */
[----:B------:R0:W-:Y:S04]  /*19da0*/  STL.64 [R1+0x3628], R16 ;  /* 0x0036281001007387 */ /* 0x0001e80000100a00 */
[----:B0-----:R-:W3:Y:S04]  /*19db0*/  LDL.LU.64 R16, [R1+0x2f0] ;  /* 0x0002f00001107983 */ /* 0x001ee80000300a00 */
[----:B------:R-:W3:Y:S01]  /*19dc0*/  LDL.LU.64 R18, [R1+0x2f8] ;  /* 0x0002f80001127983 */ /* 0x000ee20000300a00 */
[-C--:B--2---:R-:W-:Y:S08]  /*19dd0*/  HMMA.16816.F32 R12, R20, R4.reuse, R12 ;  /* 0x00000004140c723c */ /* 0x084ff0000000180c */
[----:B----4-:R-:W-:Y:S01]  /*19de0*/  HMMA.16816.F32 R4, R24, R4, R8 ;  /* 0x000000041804723c */ /* 0x010fe20000001808 */
[----:B---3--:R-:W-:Y:S11]  /*19df0*/  STL.64 [R1+0x3650], R18 ;  /* 0x0036501201007387 */ /* 0x008ff60000100a00 */
[----:B------:R-:W-:Y:S04]  /*19e00*/  @!UPT UIADD3 URZ, URZ, URZ, URZ ;  /* 0x0000003f3f3ff290 */ /* 0x000fe8000fffe03f */
[----:B------:R-:W-:Y:S01]  /*19e10*/  IMAD.MOV.U32 R28, RZ, RZ, R15 ;  /* 0x000000ffff1c7224 */ /* 0x000fe200078e000f */
[----:B------:R0:W-:Y:S04]  /*19e20*/  STL.64 [R1+0x3648], R16 ;  /* 0x0036481001007387 */ /* 0x0001e80000100a00 */
[----:B0-----:R-:W2:Y:S04]  /*19e30*/  LDL.LU.64 R16, [R1+0x9a0] ;  /* 0x0009a00001107983 */ /* 0x001ea80000300a00 */
[----:B------:R-:W2:Y:S04]  /*19e40*/  LDL.LU.64 R18, [R1+0x9a8] ;  /* 0x0009a80001127983 */ /* 0x000ea80000300a00 */
[----:B------:R0:W-:Y:S04]  /*19e50*/  STL.64 [R1+0x450], R12 ;  /* 0x0004500c01007387 */ /* 0x0001e80000100a00 */
[----:B------:R1:W-:Y:S04]  /*19e60*/  STL [R1+0x458], R14 ;  /* 0x0004580e01007387 */ /* 0x0003e80000100800 */
[----:B0-----:R-:W3:Y:S04]  /*19e70*/  LDL.LU.64 R12, [R1+0x7e0] ;  /* 0x0007e000010c7983 */ /* 0x001ee80000300a00 */
[----:B-1----:R-:W3:Y:S04]  /*19e80*/  LDL.LU.64 R14, [R1+0x7e8] ;  /* 0x0007e800010e7983 */ /* 0x002ee80000300a00 */
[----:B------:R-:W-:Y:S04]  /*19e90*/  STL [R1+0x2bd8], R28 ;  /* 0x002bd81c01007387 */ /* 0x000fe80000100800 */
[----:B------:R-:W2:Y:S04]  /*19ea0*/  LDL.LU.64 R8, [R1+0x3668] ;  /* 0x0036680001087983 */ /* 0x000ea80000300a00 */
[----:B------:R-:W-:Y:S04]  /*19eb0*/  STL.64 [R1+0x830], R4 ;  /* 0x0008300401007387 */ /* 0x000fe80000100a00 */
[----:B------:R0:W-:Y:S04]  /*19ec0*/  STL.64 [R1+0x838], R6 ;  /* 0x0008380601007387 */ /* 0x0001e80000100a00 */
[----:B0-----:R-:W2:Y:S04]  /*19ed0*/  LDL.LU.64 R6, [R1+0x3660] ;  /* 0x0036600001067983 */ /* 0x001ea80000300a00 */
[----:B------:R-:W2:Y:S04]  /*19ee0*/  LDL.LU.64 R4, [R1+0x3658] ;  /* 0x0036580001047983 */ /* 0x000ea80000300a00 */
[----:B------:R-:W-:Y:S04]  /*19ef0*/  STL.64 [R1+0x35f0], R26 ;  /* 0x0035f01a01007387 */ /* 0x000fe80000100a00 */
[----:B------:R0:W-:Y:S04]  /*19f00*/  STL.64 [R1+0x35e8], R24 ;  /* 0x0035e81801007387 */ /* 0x0001e80000100a00 */
[----:B0-----:R-:W4:Y:S04]  /*19f10*/  LDL.LU.64 R24, [R1+0x200] ;  /* 0x0002000001187983 */ /* 0x001f280000300a00 */
[----:B------:R-:W4:Y:S01]  /*19f20*/  LDL.LU.64 R26, [R1+0x208] ;  /* 0x00020800011a7983 */ /* 0x000f220000300a00 */
[----:B--2---:R-:W-:Y:S03]  /*19f30*/  HMMA.16816.F32 R4, R4, R8, R16 ;  /* 0x000000080404723c */ /* 0x004fe60000001810 */
[----:B------:R-:W2:Y:S04]  /*19f40*/  LDL.LU.64 R18, [R1+0x3650] ;  /* 0x0036500001127983 */ /* 0x000ea80000300a00 */
[----:B------:R-:W2:Y:S11]  /*19f50*/  LDL.LU.64 R16, [R1+0x3648] ;  /* 0x0036480001107983 */ /* 0x000eb60000300a00 */
[----:B------:R-:W-:Y:S05]  /*19f60*/  @!UPT UIADD3 URZ, URZ, URZ, URZ ;  /* 0x0000003f3f3ff290 */ /* 0x000fea000fffe03f */
[----:B------:R-:W-:Y:S04]  /*19f70*/  STL.64 [R1+0x3c0], R4 ;  /* 0x0003c00401007387 */ /* 0x000fe80000100a00 */
[----:B------:R0:W-:Y:S04]  /*19f80*/  STL.64 [R1+0x3c8], R6 ;  /* 0x0003c80601007387 */ /* 0x0001e80000100a00 */
[----:B0-----:R-:W2:Y:S04]  /*19f90*/  LDL.LU.64 R6, [R1+0x3640] ;  /* 0x0036400001067983 */ /* 0x001ea80000300a00 */
[----:B------:R-:W2:Y:S01]  /*19fa0*/  LDL.LU.64 R4, [R1+0x3638] ;  /* 0x0036380001047983 */ /* 0x000ea20000300a00 */
[----:B------:R-:W-:-:S02]  /*19fb0*/  IMAD.MOV.U32 R2, RZ, RZ, R8 ;  /* 0x000000ffff027224 */ /* 0x000fc400078e0008 */
[----:B------:R-:W-:Y:S01]  /*19fc0*/  IMAD.MOV.U32 R0, RZ, RZ, R9 ;  /* 0x000000ffff007224 */ /* 0x000fe200078e0009 */
[----:B--2---:R-:W-:Y:S11]  /*19fd0*/  HMMA.16816.F32 R16, R4, R8, R16 ;  /* 0x000000080410723c */ /* 0x004ff60000001810 */
[----:B------:R-:W-:Y:S11]  /*19fe0*/  @!UPT UIADD3 URZ, URZ, URZ, URZ ;  /* 0x0000003f3f3ff290 */ /* 0x000ff6000fffe03f */
[----:B------:R-:W-:Y:S01]  /*19ff0*/  @!UPT UIADD3 URZ, URZ, URZ, URZ ;  /* 0x0000003f3f3ff290 */ /* 0x000fe2000fffe03f */
[----:B------:R-:W-:Y:S04]  /*1a000*/  STL.64 [R1+0x500], R16 ;  /* 0x0005001001007387 */ /* 0x000fe80000100a00 */
[----:B------:R0:W-:Y:S04]  /*1a010*/  STL.64 [R1+0x508], R18 ;  /* 0x0005081201007387 */ /* 0x0001e80000100a00 */
[----:B0-----:R-:W2:Y:S04]  /*1a020*/  LDL.LU.64 R18, [R1+0x3630] ;  /* 0x0036300001127983 */ /* 0x001ea80000300a00 */
[----:B------:R-:W2:Y:S04]  /*1a030*/  LDL.LU.64 R16, [R1+0x3628] ;  /* 0x0036280001107983 */ /* 0x000ea80000300a00 */
[----:B------:R-:W3:Y:S04]  /*1a040*/  LDL.LU.64 R10, [R1+0x3620] ;  /* 0x00362000010a7983 */ /* 0x000ee80000300a00 */
[----:B------:R-:W3:Y:S04]  /*1a050*/  LDL.LU.64 R8, [R1+0x3618] ;  /* 0x0036180001087983 */ /* 0x000ee80000300a00 */
[----:B------:R0:W-:Y:S04]  /*1a060*/  STL.64 [R1+0x35c0], R6 ;  /* 0x0035c00601007387 */ /* 0x0001e80000100a00 */
[----:B------:R1:W-:Y:S04]  /*1a070*/  STL.64 [R1+0x35b8], R4 ;  /* 0x0035b80401007387 */ /* 0x0003e80000100a00 */
[----:B0-----:R-:W2:Y:S04]  /*1a080*/  LDL.64 R6, [R1+0x18] ;  /* 0x0000180001067983 */ /* 0x001ea80000100a00 */
[----:B-1----:R-:W3:Y:S04]  /*1a090*/  LDL.64 R4, [R1+0x10] ;  /* 0x0000100001047983 */ /* 0x002ee80000100a00 */
[----:B--2---:R-:W-:Y:S04]  /*1a0a0*/  STL.64 [R1+0x35d0], R6 ;  /* 0x0035d00601007387 */ /* 0x004fe80000100a00 */
[----:B---3--:R0:W-:Y:S02]  /*1a0b0*/  STL.64 [R1+0x35c8], R4 ;  /* 0x0035c80401007387 */ /* 0x0081e40000100a00 */
[----:B0-----:R-:W-:-:S02]  /*1a0c0*/  IMAD.MOV.U32 R4, RZ, RZ, R2 ;  /* 0x000000ffff047224 */ /* 0x001fc400078e0002 */
[----:B------:R-:W-:-:S07]  /*1a0d0*/  IMAD.MOV.U32 R5, RZ, RZ, R0 ;  /* 0x000000ffff057224 */ /* 0x000fce00078e0000 */
[-C--:B------:R-:W-:Y:S01]  /*1a0e0*/  HMMA.16816.F32 R8, R8, R4.reuse, R12 ;  /* 0x000000040808723c */ /* 0x080fe2000000180c */
[----:B------:R-:W2:Y:S04]  /*1a0f0*/  LDL.LU.64 R14, [R1+0x3610] ;  /* 0x00361000010e7983 */ /* 0x000ea80000300a00 */
[----:B------:R-:W2:Y:S11]  /*1a100*/  LDL.LU.64 R12, [R1+0x3608] ;  /* 0x00360800010c7983 */ /* 0x000eb60000300a00 */
[----:B------:R-:W-:Y:S07]  /*1a110*/  @!UPT UIADD3 URZ, URZ, URZ, URZ ;  /* 0x0000003f3f3ff290 */ /* 0x000fee000fffe03f */
[----:B------:R-:W-:Y:S04]  /*1a120*/  STL.64 [R1+0x3b0], R8 ;  /* 0x0003b00801007387 */ /* 0x000fe80000100a00 */
[----:B------:R0:W-:Y:S04]  /*1a130*/  STL.64 [R1+0x3b8], R10 ;  /* 0x0003b80a01007387 */ /* 0x0001e80000100a00 */
[----:B0-----:R-:W4:Y:S04]  /*1a140*/  LDL.LU.64 R10, [R1+0x3600] ;  /* 0x00360000010a7983 */ /* 0x001f280000300a00 */
[----:B------:R-:W4:Y:S02]  /*1a150*/  LDL.LU.64 R8, [R1+0x35f8] ;  /* 0x0035f80001087983 */ /* 0x000f240000300a00 */
[-C--:B----4-:R-:W-:Y:S11]  /*1a160*/  HMMA.16816.F32 R24, R8, R4.reuse, R24 ;  /* 0x000000040818723c */ /* 0x090ff60000001818 */
[----:B------:R-:W-:Y:S11]  /*1a170*/  @!UPT UIADD3 URZ, URZ, URZ, URZ ;  /* 0x0000003f3f3ff290 */ /* 0x000ff6000fffe03f */
[----:B------:R-:W-:Y:S01]  /*1a180*/  @!UPT UIADD3 URZ, URZ, URZ, URZ ;  /* 0x0000003f3f3ff290 */ /* 0x000fe2000fffe03f */
[----:B------:R0:W-:Y:S04]  /*1a190*/  STL.64 [R1+0x610], R24 ;  /* 0x0006101801007387 */ /* 0x0001e80000100a00 */
[----:B------:R1:W-:Y:S04]  /*1a1a0*/  STL.64 [R1+0x618], R26 ;  /* 0x0006181a01007387 */ /* 0x0003e80000100a00 */
[----:B0-----:R-:W3:Y:S04]  /*1a1b0*/  LDL.LU.64 R24, [R1+0x3d0] ;  /* 0x0003d00001187983 */ /* 0x001ee80000300a00 */
[----:B-1----:R-:W3:Y:S04]  /*1a1c0*/  LDL.LU.64 R26, [R1+0x3d8] ;  /* 0x0003d800011a7983 */ /* 0x002ee80000300a00 */
[----:B------:R0:W-:Y:S04]  /*1a1d0*/  STL.64 [R1+0x3590], R10 ;  /* 0x0035900a01007387 */ /* 0x0001e80000100a00 */
[----:B------:R1:W-:Y:S04]  /*1a1e0*/  STL.64 [R1+0x3588], R8 ;  /* 0x0035880801007387 */ /* 0x0003e80000100a00 */
[----:B0-----:R-:W4:Y:S04]  /*1a1f0*/  LDL.64 R10, [R1+0x8] ;  /* 0x00000800010a7983 */ /* 0x001f280000100a00 */
[----:B-1----:R-:W2:Y:S04]  /*1a200*/  LDL.64 R8, [R1] ;  /* 0x0000000001087983 */ /* 0x002ea80000100a00 */
[----:B----4-:R-:W-:Y:S04]  /*1a210*/  STL.64 [R1+0x35b0], R10 ;  /* 0x0035b00a01007387 */ /* 0x010fe80000100a00 */
[----:B--2---:R0:W-:Y:S04]  /*1a220*/  STL.64 [R1+0x35a8], R8 ;  /* 0x0035a80801007387 */ /* 0x0041e80000100a00 */
[----:B0-----:R-:W2:Y:S04]  /*1a230*/  LDL.LU.64 R8, [R1+0x6e0] ;  /* 0x0006e00001087983 */ /* 0x001ea80000300a00 */
[----:B------:R-:W2:Y:S02]  /*1a240*/  LDL.LU.64 R10, [R1+0x6e8] ;  /* 0x0006e800010a7983 */ /* 0x000ea40000300a00 */
[-C--:B--2---:R-:W-:Y:S11]  /*1a250*/  HMMA.16816.F32 R8, R12, R4.reuse, R8 ;  /* 0x000000040c08723c */ /* 0x084ff60000001808 */
[----:B------:R-:W-:Y:S11]  /*1a260*/  @!UPT UIADD3 URZ, URZ, URZ, URZ ;  /* 0x0000003f3f3ff290 */ /* 0x000ff6000fffe03f */
[----:B------:R-:W-:Y:S01]  /*1a270*/  @!UPT UIADD3 URZ, URZ, URZ, URZ ;  /* 0x0000003f3f3ff290 */ /* 0x000fe2000fffe03f */
[----:B------:R0:W-:Y:S04]  /*1a280*/  STL.64 [R1+0x3e0], R8 ;  /* 0x0003e00801007387 */ /* 0x0001e80000100a00 */
[----:B------:R1:W-:Y:S04]  /*1a290*/  STL.64 [R1+0x3e8], R10 ;  /* 0x0003e80a01007387 */ /* 0x0003e80000100a00 */
[----:B0-----:R-:W2:Y:S04]  /*1a2a0*/  LDL.LU.64 R8, [R1+0x300] ;  /* 0x0003000001087983 */ /* 0x001ea80000300a00 */
[----:B-1----:R-:W4:Y:S04]  /*1a2b0*/  LDL.LU.64 R10, [R1+0x308] ;  /* 0x00030800010a7983 */ /* 0x002f280000300a00 */
[----:B----4-:R-:W-:Y:S04]  /*1a2c0*/  STL.64 [R1+0x35e0], R10 ;  /* 0x0035e00a01007387 */ /* 0x010fe80000100a00 */
[----:B--2---:R0:W-:Y:S04]  /*1a2d0*/  STL.64 [R1+0x35d8], R8 ;  /* 0x0035d80801007387 */ /* 0x0041e80000100a00 */
[----:B0-----:R-:W2:Y:S04]  /*1a2e0*/  LDL.LU.64 R8, [R1+0x130] ;  /* 0x0001300001087983 */ /* 0x001ea80000300a00 */
[----:B------:R-:W2:Y:S04]  /*1a2f0*/  LDL.LU.64 R10, [R1+0x138] ;  /* 0x00013800010a7983 */ /* 0x000ea80000300a00 */
[----:B------:R-:W-:Y:S04]  /*1a300*/  STL [R1+0x3574], R15 ;  /* 0x0035740f01007387 */ /* 0x000fe80000100800 */
[----:B------:R-:W-:Y:S04]  /*1a310*/  STL [R1+0x35a0], R14 ;  /* 0x0035a00e01007387 */ /* 0x000fe80000100800 */
[----:B------:R0:W-:Y:S04]  /*1a320*/  STL.64 [R1+0x3598], R12 ;  /* 0x0035980c01007387 */ /* 0x0001e80000100a00 */
[----:B0-----:R-:W4:Y:S04]  /*1a330*/  LDL.LU.64 R12, [R1+0x180] ;  /* 0x00018000010c7983 */ /* 0x001f280000300a00 */
[----:B------:R-:W4:Y:S01]  /*1a340*/  LDL.LU.64 R14, [R1+0x188] ;  /* 0x00018800010e7983 */ /* 0x000f220000300a00 */
[-C--:B---3--:R-:W-:Y:S08]  /*1a350*/  HMMA.16816.F32 R24, R20, R4.reuse, R24 ;  /* 0x000000041418723c */ /* 0x088ff00000001818 */
[-C--:B----4-:R-:W-:Y:S11]  /*1a360*/  HMMA.16816.F32 R12, R16, R4.reuse, R12 ;  /* 0x00000004100c723c */ /* 0x090ff6000000180c */
[----:B------:R-:W-:Y:S11]  /*1a370*/  @!UPT UIADD3 URZ, URZ, URZ, URZ ;  /* 0x0000003f3f3ff290 */ /* 0x000ff6000fffe03f */
[----:B------:R-:W-:Y:S01]  /*1a380*/  @!UPT UIADD3 URZ, URZ, URZ, URZ ;  /* 0x0000003f3f3ff290 */ /* 0x000fe2000fffe03f */
[----:B------:R0:W-:Y:S04]  /*1a390*/  STL.64 [R1+0x710], R12 ;  /* 0x0007100c01007387 */ /* 0x0001e80000100a00 */
[----:B------:R1:W-:Y:S04]  /*1a3a0*/  STL.64 [R1+0x718], R14 ;  /* 0x0007180e01007387 */ /* 0x0003e80000100a00 */
[----:B0-----:R-:W3:Y:S04]  /*1a3b0*/  LDL.LU.64 R12, [R1+0x810] ;  /* 0x00081000010c7983 */ /* 0x001ee80000300a00 */
[----:B-1----:R-:W3:Y:S04]  /*1a3c0*/  LDL.LU.64 R14, [R1+0x818] ;  /* 0x00081800010e7983 */ /* 0x002ee80000300a00 */
[----:B------:R-:W-:Y:S04]  /*1a3d0*/  STL.64 [R1+0x3580], R18 ;  /* 0x0035801201007387 */ /* 0x000fe80000100a00 */
[----:B------:R0:W-:Y:S04]  /*1a3e0*/  STL.64 [R1+0x3578], R16 ;  /* 0x0035781001007387 */ /* 0x0001e80000100a00 */
[----:B0-----:R-:W4:Y:S04]  /*1a3f0*/  LDL.LU.64 R16, [R1+0xf0] ;  /* 0x0000f00001107983 */ /* 0x001f280000300a00 */
        /* <DEDUP_REMOVED lines=14> */
[----:B0-----:R-:W4:Y:S04]  /*1a4e0*/  LDL.LU.64 R6, [R1+0x35d0] ;  /* 0x0035d00001067983 */ /* 0x001f280000300a00 */
[----:B------:R-:W4:Y:S02]  /*1a4f0*/  LDL.LU.64 R4, [R1+0x35c8] ;  /* 0x0035c80001047983 */ /* 0x000f240000300a00 */
[----:B----4-:R-:W-:Y:S11]  /*1a500*/  HMMA.16816.F32 R20, R4, R16, R20 ;  /* 0x000000100414723c */ /* 0x010ff60000001814 */
[----:B------:R-:W-:Y:S11]  /*1a510*/  @!UPT UIADD3 URZ, URZ, URZ, URZ ;  /* 0x0000003f3f3ff290 */ /* 0x000ff6000fffe03f */
[----:B------:R-:W-:Y:S01]  /*1a520*/  @!UPT UIADD3 URZ, URZ, URZ, URZ ;  /* 0x0000003f3f3ff290 */ /* 0x000fe2000fffe03f */
[----:B------:R0:W-:Y:S04]  /*1a530*/  STL.64 [R1+0x390], R20 ;  /* 0x0003901401007387 */ /* 0x0001e80000100a00 */
[----:B------:R1:W-:Y:S01]  /*1a540*/  STL.64 [R1+0x398], R22 ;  /* 0x0003981601007387 */ /* 0x0003e20000100a00 */
[----:B0-----:R-:W-:Y:S02]  /*1a550*/  IMAD.MOV.U32 R21, RZ, RZ, R6 ;  /* 0x000000ffff157224 */ /* 0x001fe400078e0006 */
[----:B------:R-:W-:Y:S02]  /*1a560*/  IMAD.MOV.U32 R20, RZ, RZ, R7 ;  /* 0x000000ffff147224 */ /* 0x000fe400078e0007 */
[----:B-1----:R-:W-:Y:S01]  /*1a570*/  IMAD.MOV.U32 R23, RZ, RZ, R4 ;  /* 0x000000ffff177224 */ /* 0x002fe200078e0004 */
[----:B------:R-:W2:Y:S01]  /*1a580*/  LDL.LU.64 R6, [R1+0x35c0] ;  /* 0x0035c00001067983 */ /* 0x000ea20000300a00 */
[----:B------:R-:W-:-:S03]  /*1a590*/  IMAD.MOV.U32 R22, RZ, RZ, R5 ;  /* 0x000000ffff167224 */ /* 0x000fc600078e0005 */
[----:B------:R-:W2:Y:S02]  /*1a5a0*/  LDL.LU.64 R4, [R1+0x35b8] ;  /* 0x0035b80001047983 */ /* 0x000ea40000300a00 */
[-C--:B--2---:R-:W-:Y:S11]  /*1a5b0*/  HMMA.16816.F32 R8, R4, R16.reuse, R8 ;  /* 0x000000100408723c */ /* 0x084ff60000001808 */
[----:B------:R-:W-:Y:S11]  /*1a5c0*/  @!UPT UIADD3 URZ, URZ, URZ, URZ ;  /* 0x0000003f3f3ff290 */ /* 0x000ff6000fffe03f */
[----:B------:R-:W-:Y:S01]  /*1a5d0*/  @!UPT UIADD3 URZ, URZ, URZ, URZ ;  /* 0x0000003f3f3ff290 */ /* 0x000fe2000fffe03f */
[----:B------:R-:W-:Y:S01]  /*1a5e0*/  STL.64 [R1+0x4f0], R8 ;  /* 0x0004f00801007387 */ /* 0x000fe20000100a00 */
[----:B------:R0:W-:Y:S03]  /*1a5f0*/  STL.64 [R1+0x4f8], R10 ;  /* 0x0004f80a01007387 */ /* 0x0001e60000100a00 */
[----:B0-----:R-:W3:Y:S01]  /*1a600*/  LDL.LU.64 R10, [R1+0x35b0] ;  /* 0x0035b000010a7983 */ /* 0x001ee20000300a00 */
[----:B------:R-:W3:Y:S02]  /*1a610*/  LDL.LU.64 R8, [R1+0x35a8] ;  /* 0x0035a80001087983 */ /* 0x000ee40000300a00 */
[----:B------:R-:W-:Y:S02]  /*1a620*/  STL.64 [R1+0x3538], R6 ;  /* 0x0035380601007387 */ /* 0x000fe40000100a00 */
[----:B------:R0:W-:Y:S02]  /*1a630*/  STL.64 [R1+0x3530], R4 ;  /* 0x0035300401007387 */ /* 0x0001e40000100a00 */
[----:B0-----:R-:W2:Y:S01]  /*1a640*/  LDL.LU.64 R4, [R1+0x270] ;  /* 0x0002700001047983 */ /* 0x001ea20000300a00 */
[----:B------:R-:W2:Y:S01]  /*1a650*/  LDL.LU.64 R6, [R1+0x278] ;  /* 0x0002780001067983 */ /* 0x000ea20000300a00 */
[----:B---3--:R-:W-:Y:S01]  /*1a660*/  HMMA.16816.F32 R12, R8, R16, R12 ;  /* 0x00000010080c723c */ /* 0x008fe2000000180c */
[----:B------:R-:W-:-:S02]  /*1a670*/  IMAD.MOV.U32 R3, RZ, RZ, R10 ;  /* 0x000000ffff037224 */ /* 0x000fc400078e000a */
[----:B------:R-:W-:Y:S02]  /*1a680*/  IMAD.MOV.U32 R2, RZ, RZ, R11 ;  /* 0x000000ffff027224 */ /* 0x000fe400078e000b */
[----:B------:R-:W-:Y:S02]  /*1a690*/  IMAD.MOV.U32 R29, RZ, RZ, R8 ;  /* 0x000000ffff1d7224 */ /* 0x000fe400078e0008 */
[----:B------:R-:W-:Y:S11]  /*1a6a0*/  IMAD.MOV.U32 R28, RZ, RZ, R9 ;  /* 0x000000ffff1c7224 */ /* 0x000ff600078e0009 */
[----:B------:R-:W-:Y:S05]  /*1a6b0*/  @!UPT UIADD3 URZ, URZ, URZ, URZ ;  /* 0x0000003f3f3ff290 */ /* 0x000fea000fffe03f */
[----:B------:R-:W-:Y:S01]  /*1a6c0*/  STL.64 [R1+0x380], R12 ;  /* 0x0003800c01007387 */ /* 0x000fe20000100a00 */
[----:B------:R0:W-:Y:S03]  /*1a6d0*/  STL.64 [R1+0x388], R14 ;  /* 0x0003880e01007387 */ /* 0x0001e60000100a00 */
[----:B0-----:R-:W3:Y:S01]  /*1a6e0*/  LDL.LU R14, [R1+0x35a0] ;  /* 0x0035a000010e7983 */ /* 0x001ee20000300800 */
[----:B------:R-:W3:Y:S02]  /*1a6f0*/  LDL.LU.64 R12, [R1+0x3598] ;  /* 0x00359800010c7983 */ /* 0x000ee40000300a00 */
[----:B------:R-:W2:Y:S02]  /*1a700*/  LDL.LU.64 R10, [R1+0x3590] ;  /* 0x00359000010a7983 */ /* 0x000ea40000300a00 */
[----:B------:R-:W2:Y:S02]  /*1a710*/  LDL.LU.64 R8, [R1+0x3588] ;  /* 0x0035880001087983 */ /* 0x000ea40000300a00 */
[----:B------:R-:W-:-:S02]  /*1a720*/  IMAD.MOV.U32 R15, RZ, RZ, R16 ;  /* 0x000000ffff0f7224 */ /* 0x000fc400078e0010 */
[----:B------:R-:W-:Y:S01]  /*1a730*/  IMAD.MOV.U32 R0, RZ, RZ, R17 ;  /* 0x000000ffff007224 */ /* 0x000fe200078e0011 */
[----:B--2---:R-:W-:Y:S11]  /*1a740*/  HMMA.16816.F32 R4, R8, R16, R4 ;  /* 0x000000100804723c */ /* 0x004ff60000001804 */
[----:B------:R-:W-:Y:S11]  /*1a750*/  @!UPT UIADD3 URZ, URZ, URZ, URZ ;  /* 0x0000003f3f3ff290 */ /* 0x000ff6000fffe03f */
[----:B------:R-:W-:Y:S01]  /*1a760*/  @!UPT UIADD3 URZ, URZ, URZ, URZ ;  /* 0x0000003f3f3ff290 */ /* 0x000fe2000fffe03f */
[----:B------:R0:W-:Y:S01]  /*1a770*/  STL.64 [R1+0x600], R4 ;  /* 0x0006000401007387 */ /* 0x0001e20000100a00 */
[----:B------:R1:W-:Y:S02]  /*1a780*/  STL.64 [R1+0x608], R6 ;  /* 0x0006080601007387 */ /* 0x0003e40000100a00 */
[----:B------:R-:W2:Y:S02]  /*1a790*/  LDL.LU.64 R18, [R1+0x3580] ;  /* 0x0035800001127983 */ /* 0x000ea40000300a00 */
[----:B------:R-:W2:Y:S02]  /*1a7a0*/  LDL.LU.64 R16, [R1+0x3578] ;  /* 0x0035780001107983 */ /* 0x000ea40000300a00 */
[----:B0-----:R-:W-:Y:S02]  /*1a7b0*/  IMAD.MOV.U32 R4, RZ, RZ, R23 ;  /* 0x000000ffff047224 */ /* 0x001fe400078e0017 */
[----:B-1----:R-:W-:Y:S02]  /*1a7c0*/  IMAD.MOV.U32 R6, RZ, RZ, R21 ;  /* 0x000000ffff067224 */ /* 0x002fe400078e0015 */
[----:B------:R-:W-:-:S02]  /*1a7d0*/  IMAD.MOV.U32 R7, RZ, RZ, R20 ;  /* 0x000000ffff077224 */ /* 0x000fc400078e0014 */
[----:B------:R-:W-:Y:S01]  /*1a7e0*/  IMAD.MOV.U32 R5, RZ, RZ, R22 ;  /* 0x000000ffff057224 */ /* 0x000fe200078e0016 */
[----:B------:R-:W2:Y:S01]  /*1a7f0*/  LDL.LU.64 R20, [R1+0x1a0] ;  /* 0x0001a00001147983 */ /* 0x000ea20000300a00 */
[----:B------:R-:W2:Y:S02]  /*1a800*/  LDL.LU.64 R22, [R1+0x1a8] ;  /* 0x0001a80001167983 */ /* 0x000ea40000300a00 */
[----:B------:R-:W-:Y:S01]  /*1a810*/  STL.64 [R1+0x3558], R6 ;  /* 0x0035580601007387 */ /* 0x000fe20000100a00 */
[----:B------:R0:W-:Y:S02]  /*1a820*/  STL.64 [R1+0x3550], R4 ;  /* 0x0035500401007387 */ /* 0x0001e40000100a00 */
[----:B0-----:R-:W-:Y:S02]  /*1a830*/  IMAD.MOV.U32 R4, RZ, RZ, R15 ;  /* 0x000000ffff047224 */ /* 0x001fe400078e000f */
[----:B------:R-:W-:Y:S01]  /*1a840*/  IMAD.MOV.U32 R5, RZ, RZ, R0 ;  /* 0x000000ffff057224 */ /* 0x000fe200078e0000 */
[----:B------:R-:W3:Y:S01]  /*1a850*/  LDL.LU R15, [R1+0x3574] ;  /* 0x00357400010f7983 */ /* 0x000ee20000300800 */
[----:B------:R-:W4:Y:S02]  /*1a860*/  LDL.LU R0, [R1+0x3570] ;  /* 0x0035700001007983 */ /* 0x000f240000300800 */
[----:B------:R0:W-:Y:S02]  /*1a870*/  STL.64 [R1+0x34f8], R10 ;  /* 0x0034f80a01007387 */ /* 0x0001e40000100a00 */
[----:B------:R1:W-:Y:S02]  /*1a880*/  STL.64 [R1+0x34f0], R8 ;  /* 0x0034f00801007387 */ /* 0x0003e40000100a00 */
[----:B0-----:R-:W-:-:S02]  /*1a890*/  IMAD.MOV.U32 R10, RZ, RZ, R3 ;  /* 0x000000ffff0a7224 */ /* 0x001fc400078e0003 */
[----:B------:R-:W-:Y:S02]  /*1a8a0*/  IMAD.MOV.U32 R11, RZ, RZ, R2 ;  /* 0x000000ffff0b7224 */ /* 0x000fe400078e0002 */
[----:B-1----:R-:W-:Y:S02]  /*1a8b0*/  IMAD.MOV.U32 R8, RZ, RZ, R29 ;  /* 0x000000ffff087224 */ /* 0x002fe400078e001d */
[----:B------:R-:W-:Y:S01]  /*1a8c0*/  IMAD.MOV.U32 R9, RZ, RZ, R28 ;  /* 0x000000ffff097224 */ /* 0x000fe200078e001c */
[----:B------:R-:W-:Y:S04]  /*1a8d0*/  STL.64 [R1+0x3518], R10 ;  /* 0x0035180a01007387 */ /* 0x000fe80000100a00 */
[----:B------:R0:W-:Y:S02]  /*1a8e0*/  STL.64 [R1+0x3510], R8 ;  /* 0x0035100801007387 */ /* 0x0001e40000100a00 */
[----:B0-----:R-:W3:Y:S01]  /*1a8f0*/  LDL.LU.64 R8, [R1+0x6f0] ;  /* 0x0006f00001087983 */ /* 0x001ee20000300a00 */
[----:B------:R-:W3:Y:S01]  /*1a900*/  LDL.LU.64 R10, [R1+0x6f8] ;  /* 0x0006f800010a7983 */ /* 0x000ee20000300a00 */
[-C--:B--2---:R-:W-:Y:S08]  /*1a910*/  HMMA.16816.F32 R20, R16, R4.reuse, R20 ;  /* 0x000000041014723c */ /* 0x084ff00000001814 */
[-C--:B---3--:R-:W-:Y:S11]  /*1a920*/  HMMA.16816.F32 R8, R12, R4.reuse, R8 ;  /* 0x000000040c08723c */ /* 0x088ff60000001808 */
[----:B------:R-:W-:Y:S11]  /*1a930*/  @!UPT UIADD3 URZ, URZ, URZ, URZ ;  /* 0x0000003f3f3ff290 */ /* 0x000ff6000fffe03f */
[----:B------:R-:W-:Y:S01]  /*1a940*/  @!UPT UIADD3 URZ, URZ, URZ, URZ ;  /* 0x0000003f3f3ff290 */ /* 0x000fe2000fffe03f */
[----:B------:R0:W-:Y:S01]  /*1a950*/  STL.64 [R1+0x3d0], R8 ;  /* 0x0003d00801007387 */ /* 0x0001e20000100a00 */
[----:B------:R1:W-:Y:S03]  /*1a960*/  STL.64 [R1+0x3d8], R10 ;  /* 0x0003d80a01007387 */ /* 0x0003e60000100a00 */
[----:B0-----:R-:W2:Y:S01]  /*1a970*/  LDL.LU.64 R8, [R1+0x120] ;  /* 0x0001200001087983 */ /* 0x001ea20000300a00 */
[----:B-1----:R-:W2:Y:S02]  /*1a980*/  LDL.LU.64 R10, [R1+0x128] ;  /* 0x00012800010a7983 */ /* 0x002ea40000300a00 */
[----:B------:R-:W-:Y:S02]  /*1a990*/  STL.64 [R1+0x3508], R14 ;  /* 0x0035080e01007387 */ /* 0x000fe40000100a00 */
[----:B------:R0:W-:Y:S02]  /*1a9a0*/  STL.64 [R1+0x3500], R12 ;  /* 0x0035000c01007387 */ /* 0x0001e40000100a00 */
[----:B0-----:R-:W3:Y:S01]  /*1a9b0*/  LDL.LU.64 R12, [R1+0x4e0] ;  /* 0x0004e000010c7983 */ /* 0x001ee20000300a00 */
[----:B------:R-:W3:Y:S02]  /*1a9c0*/  LDL.LU.64 R14, [R1+0x4e8] ;  /* 0x0004e800010e7983 */ /* 0x000ee40000300a00 */
[----:B------:R-:W-:Y:S02]  /*1a9d0*/  STL.64 [R1+0x700], R20 ;  /* 0x0007001401007387 */ /* 0x000fe40000100a00 */
[----:B------:R0:W-:Y:S02]  /*1a9e0*/  STL.64 [R1+0x708], R22 ;  /* 0x0007081601007387 */ /* 0x0001e40000100a00 */
[----:B0-----:R-:W3:Y:S01]  /*1a9f0*/  LDL.LU.64 R22, [R1+0x3568] ;  /* 0x0035680001167983 */ /* 0x001ee20000300a00 */
[----:B------:R-:W3:Y:S02]  /*1aa00*/  LDL.LU.64 R20, [R1+0x3560] ;  /* 0x0035600001147983 */ /* 0x000ee40000300a00 */
[----:B------:R-:W-:Y:S02]  /*1aa10*/  STL.64 [R1+0x3528], R18 ;  /* 0x0035281201007387 */ /* 0x000fe40000100a00 */
[----:B------:R0:W-:Y:S02]  /*1aa20*/  STL.64 [R1+0x3520], R16 ;  /* 0x0035201001007387 */ /* 0x0001e40000100a00 */
[----:B0-----:R-:W4:Y:S01]  /*1aa30*/  LDL.LU.64 R16, [R1+0x3a0] ;  /* 0x0003a00001107983 */ /* 0x001f220000300a00 */
[----:B------:R-:W4:Y:S01]  /*1aa40*/  LDL.LU.64 R18, [R1+0x3a8] ;  /* 0x0003a80001127983 */ /* 0x000f220000300a00 */
[-C--:B---3--:R-:W-:Y:S08]  /*1aa50*/  HMMA.16816.F32 R12, R20, R4.reuse, R12 ;  /* 0x00000004140c723c */ /* 0x088ff0000000180c */
[----:B--2---:R-:W-:Y:S01]  /*1aa60*/  HMMA.16816.F32 R4, R24, R4, R8 ;  /* 0x000000041804723c */ /* 0x004fe20000001808 */
[----:B----4-:R-:W-:Y:S04]  /*1aa70*/  LDSM.16.M88.4 R8, [R0+0x3000] ;  /* 0x003000000008783b */ /* 0x010fe80000000200 */
[----:B------:R-:W-:Y:S01]  /*1aa80*/  STL.64 [R1+0x3548], R18 ;  /* 0x0035481201007387 */ /* 0x000fe20000100a00 */
[----:B------:R0:W-:Y:S10]  /*1aa90*/  STL.64 [R1+0x3540], R16 ;  /* 0x0035401001007387 */ /* 0x0001f40000100a00 */
[----:B------:R-:W-:Y:S01]  /*1aaa0*/  IMAD.MOV.U32 R28, RZ, RZ, R14 ;  /* 0x000000ffff1c7224 */ /* 0x000fe200078e000e */
[----:B0-----:R-:W2:Y:S01]  /*1aab0*/  LDL.LU.64 R16, [R1+0xaa0] ;  /* 0x000aa00001107983 */ /* 0x001ea20000300a00 */
[----:B------:R-:W2:Y:S02]  /*1aac0*/  LDL.LU.64 R18, [R1+0xaa8] ;  /* 0x000aa80001127983 */ /* 0x000ea40000300a00 */
[----:B------:R0:W-:Y:S02]  /*1aad0*/  STL.64 [R1+0x430], R12 ;  /* 0x0004300c01007387 */ /* 0x0001e40000100a00 */
[----:B------:R1:W-:Y:S01]  /*1aae0*/  STL [R1+0x43c], R15 ;  /* 0x00043c0f01007387 */ /* 0x0003e20000100800 */
[----:B0-----:R-:W3:Y:S01]  /*1aaf0*/  LDL.LU.64 R12, [R1+0x990] ;  /* 0x00099000010c7983 */ /* 0x001ee20000300a00 */
[----:B-1----:R-:W3:Y:S02]  /*1ab00*/  LDL.LU.64 R14, [R1+0x998] ;  /* 0x00099800010e7983 */ /* 0x002ee40000300a00 */
[----:B------:R-:W-:Y:S02]  /*1ab10*/  STL [R1+0x2bdc], R28 ;  /* 0x002bdc1c01007387 */ /* 0x000fe40000100800 */
[----:B------:R-:W-:Y:S01]  /*1ab20*/  STL.64 [R1+0x34e8], R26 ;  /* 0x0034e81a01007387 */ /* 0x000fe20000100a00 */
[----:B------:R0:W-:Y:S01]  /*1ab30*/  STL.64 [R1+0x34e0], R24 ;  /* 0x0034e01801007387 */ /* 0x0001e20000100a00 */
[----:B------:R-:W-:Y:S02]  /*1ab40*/  STL.64 [R1+0x810], R4 ;  /* 0x0008100401007387 */ /* 0x000fe40000100a00 */
[----:B------:R-:W-:Y:S02]  /*1ab50*/  STL.64 [R1+0x818], R6 ;  /* 0x0008180601007387 */ /* 0x000fe40000100a00 */
[----:B------:R-:W1:Y:S04]  /*1ab60*/  LDSM.16.M88.4 R4, [R0+0x4000] ;  /* 0x004000000004783b */ /* 0x000e680000000200 */
[----:B0-----:R-:W4:Y:S01]  /*1ab70*/  LDL.LU.64 R24, [R1+0x2e0] ;  /* 0x0002e00001187983 */ /* 0x001f220000300a00 */
[----:B------:R-:W4:Y:S03]  /*1ab80*/  LDL.LU.64 R26, [R1+0x2e8] ;  /* 0x0002e800011a7983 */ /* 0x000f260000300a00 */
[----:B-1----:R-:W-:Y:S01]  /*1ab90*/  STL.64 [R1+0xd0], R4 ;  /* 0x0000d00401007387 */ /* 0x002fe20000100a00 */
[----:B------:R-:W-:Y:S02]  /*1aba0*/  STL.64 [R1+0xd8], R6 ;  /* 0x0000d80601007387 */ /* 0x000fe40000100a00 */
[----:B------:R-:W0:Y:S02]  /*1abb0*/  LDSM.16.M88.4 R4, [R0+0x5000] ;  /* 0x005000000004783b */ /* 0x000e240000000200 */
[----:B0-----:R-:W-:Y:S02]  /*1abc0*/  STL.64 [R1+0xc0], R4 ;  /* 0x0000c00401007387 */ /* 0x001fe40000100a00 */
[----:B------:R-:W-:Y:S02]  /*1abd0*/  STL.64 [R1+0xc8], R6 ;  /* 0x0000c80601007387 */ /* 0x000fe40000100a00 */
[----:B------:R-:W0:Y:S02]  /*1abe0*/  LDSM.16.M88.4 R4, [R0+0x6000] ;  /* 0x006000000004783b */ /* 0x000e240000000200 */
[----:B0-----:R-:W-:Y:S02]  /*1abf0*/  STL.64 [R1+0xb0], R4 ;  /* 0x0000b00401007387 */ /* 0x001fe40000100a00 */
[----:B------:R0:W-:Y:S02]  /*1ac00*/  STL.64 [R1+0xb8], R6 ;  /* 0x0000b80601007387 */ /* 0x0001e40000100a00 */
[----:B0-----:R-:W2:Y:S01]  /*1ac10*/  LDL.LU.64 R6, [R1+0x3558] ;  /* 0x0035580001067983 */ /* 0x001ea20000300a00 */
[----:B------:R-:W2:Y:S02]  /*1ac20*/  LDL.LU.64 R4, [R1+0x3550] ;  /* 0x0035500001047983 */ /* 0x000ea40000300a00 */
[----:B------:R-:W-:Y:S01]  /*1ac30*/  STL.64 [R1+0xe8], R10 ;  /* 0x0000e80a01007387 */ /* 0x000fe20000100a00 */
[-C--:B--2---:R-:W-:Y:S01]  /*1ac40*/  HMMA.16816.F32 R4, R4, R8.reuse, R16 ;  /* 0x000000080404723c */ /* 0x084fe20000001810 */
[----:B------:R-:W2:Y:S01]  /*1ac50*/  LDL.LU.64 R18, [R1+0x3548] ;  /* 0x0035480001127983 */ /* 0x000ea20000300a00 */
[----:B------:R-:W2:Y:S11]  /*1ac60*/  LDL.LU.64 R16, [R1+0x3540] ;  /* 0x0035400001107983 */ /* 0x000eb60000300a00 */
[----:B------:R-:W-:Y:S10]  /*1ac70*/  @!UPT UIADD3 URZ, URZ, URZ, URZ ;  /* 0x0000003f3f3ff290 */ /* 0x000ff4000fffe03f */
[----:B------:R-:W-:Y:S01]  /*1ac80*/  STL.64 [R1+0x300], R4 ;  /* 0x0003000401007387 */ /* 0x000fe20000100a00 */
[----:B------:R0:W-:Y:S03]  /*1ac90*/  STL.64 [R1+0x308], R6 ;  /* 0x0003080601007387 */ /* 0x0001e60000100a00 */
[----:B0-----:R-:W2:Y:S01]  /*1aca0*/  LDL.LU.64 R6, [R1+0x3538] ;  /* 0x0035380001067983 */ /* 0x001ea20000300a00 */
[----:B------:R-:W2:Y:S02]  /*1acb0*/  LDL.LU.64 R4, [R1+0x3530] ;  /* 0x0035300001047983 */ /* 0x000ea40000300a00 */
[----:B------:R-:W-:Y:S02]  /*1acc0*/  IMAD.MOV.U32 R2, RZ, RZ, R8 ;  /* 0x000000ffff027224 */ /* 0x000fe400078e0008 */
[----:B------:R-:W-:Y:S01]  /*1acd0*/  IMAD.MOV.U32 R0, RZ, RZ, R9 ;  /* 0x000000ffff007224 */ /* 0x000fe200078e0009 */
[----:B--2---:R-:W-:Y:S11]  /*1ace0*/  HMMA.16816.F32 R16, R4, R8, R16 ;  /* 0x000000080410723c */ /* 0x004ff60000001810 */
[----:B------:R-:W-:Y:S11]  /*1acf0*/  @!UPT UIADD3 URZ, URZ, URZ, URZ ;  /* 0x0000003f3f3ff290 */ /* 0x000ff6000fffe03f */
[----:B------:R-:W-:Y:S01]  /*1ad00*/  @!UPT UIADD3 URZ, URZ, URZ, URZ ;  /* 0x0000003f3f3ff290 */ /* 0x000fe2000fffe03f */
[----:B------:R-:W-:Y:S01]  /*1ad10*/  STL.64 [R1+0x4e0], R16 ;  /* 0x0004e01001007387 */ /* 0x000fe20000100a00 */
[----:B------:R0:W-:Y:S03]  /*1ad20*/  STL.64 [R1+0x4e8], R18 ;  /* 0x0004e81201007387 */ /* 0x0001e60000100a00 */
[----:B0-----:R-:W2:Y:S01]  /*1ad30*/  LDL.LU.64 R18, [R1+0x3528] ;  /* 0x0035280001127983 */ /* 0x001ea20000300a00 */
[----:B------:R-:W2:Y:S02]  /*1ad40*/  LDL.LU.64 R16, [R1+0x3520] ;  /* 0x0035200001107983 */ /* 0x000ea40000300a00 */
[----:B------:R-:W3:Y:S02]  /*1ad50*/  LDL.LU.64 R10, [R1+0x3518] ;  /* 0x00351800010a7983 */ /* 0x000ee40000300a00 */
[----:B------:R-:W3:Y:S01]  /*1ad60*/  LDL.LU.64 R8, [R1+0x3510] ;  /* 0x0035100001087983 */ /* 0x000ee20000300a00 */
[----:B------:R-:W-:Y:S01]  /*1ad70*/  STL.64 [R1+0x34c8], R6 ;  /* 0x0034c80601007387 */ /* 0x000fe20000100a00 */
[----:B------:R0:W-:Y:S02]  /*1ad80*/  STL.64 [R1+0x34c0], R4 ;  /* 0x0034c00401007387 */ /* 0x0001e40000100a00 */
[----:B0-----:R-:W-:-:S02]  /*1ad90*/  IMAD.MOV.U32 R4, RZ, RZ, R2 ;  /* 0x000000ffff047224 */ /* 0x001fc400078e0002 */
[----:B------:R-:W-:-:S07]  /*1ada0*/  IMAD.MOV.U32 R5, RZ, RZ, R0 ;  /* 0x000000ffff057224 */ /* 0x000fce00078e0000 */
[-C--:B---3--:R-:W-:Y:S01]  /*1adb0*/  HMMA.16816.F32 R8, R8, R4.reuse, R12 ;  /* 0x000000040808723c */ /* 0x088fe2000000180c */
[----:B------:R-:W3:Y:S01]  /*1adc0*/  LDL.LU.64 R14, [R1+0x3508] ;  /* 0x00350800010e7983 */ /* 0x000ee20000300a00 */
[----:B------:R-:W3:Y:S11]  /*1add0*/  LDL.LU.64 R12, [R1+0x3500] ;  /* 0x00350000010c7983 */ /* 0x000ef60000300a00 */
[----:B------:R-:W-:Y:S10]  /*1ade0*/  @!UPT UIADD3 URZ, URZ, URZ, URZ ;  /* 0x0000003f3f3ff290 */ /* 0x000ff4000fffe03f */
[----:B------:R-:W-:Y:S01]  /*1adf0*/  STL.64 [R1+0x2f0], R8 ;  /* 0x0002f00801007387 */ /* 0x000fe20000100a00 */
[----:B------:R0:W-:Y:S03]  /*1ae00*/  STL.64 [R1+0x2f8], R10 ;  /* 0x0002f80a01007387 */ /* 0x0001e60000100a00 */
[----:B0-----:R-:W4:Y:S01]  /*1ae10*/  LDL.LU.64 R10, [R1+0x34f8] ;  /* 0x0034f800010a7983 */ /* 0x001f220000300a00 */
[----:B------:R-:W4:Y:S02]  /*1ae20*/  LDL.LU.64 R8, [R1+0x34f0] ;  /* 0x0034f00001087983 */ /* 0x000f240000300a00 */
[-C--:B----4-:R-:W-:Y:S11]  /*1ae30*/  HMMA.16816.F32 R24, R8, R4.reuse, R24 ;  /* 0x000000040818723c */ /* 0x090ff60000001818 */
[----:B------:R-:W-:Y:S11]  /*1ae40*/  @!UPT UIADD3 URZ, URZ, URZ, URZ ;  /* 0x0000003f3f3ff290 */ /* 0x000ff6000fffe03f */
[----:B------:R-:W-:Y:S01]  /*1ae50*/  @!UPT UIADD3 URZ, URZ, URZ, URZ ;  /* 0x0000003f3f3ff290 */ /* 0x000fe2000fffe03f */
[----:B------:R0:W-:Y:S01]  /*1ae60*/  STL.64 [R1+0x5f0], R24 ;  /* 0x0005f01801007387 */ /* 0x0001e20000100a00 */
[----:B------:R1:W-:Y:S03]  /*1ae70*/  STL.64 [R1+0x5f8], R26 ;  /* 0x0005f81a01007387 */ /* 0x0003e60000100a00 */
[----:B0-----:R-:W4:Y:S01]  /*1ae80*/  LDL.LU.64 R24, [R1+0x5c0] ;  /* 0x0005c00001187983 */ /* 0x001f220000300a00 */
[----:B-1----:R-:W4:Y:S02]  /*1ae90*/  LDL.LU.64 R26, [R1+0x5c8] ;  /* 0x0005c800011a7983 */ /* 0x002f240000300a00 */
[----:B------:R-:W-:Y:S02]  /*1aea0*/  STL [R1+0x3488], R11 ;  /* 0x0034880b01007387 */ /* 0x000fe40000100800 */
[----:B------:R-:W-:Y:S01]  /*1aeb0*/  STL [R1+0x34d8], R10 ;  /* 0x0034d80a01007387 */ /* 0x000fe20000100800 */
[----:B------:R0:W-:Y:S04]  /*1aec0*/  STL.64 [R1+0x34d0], R8 ;  /* 0x0034d00801007387 */ /* 0x0001e80000100a00 */
[----:B0-----:R-:W3:Y:S01]  /*1aed0*/  LDL.LU.64 R8, [R1+0x780] ;  /* 0x0007800001087983 */ /* 0x001ee20000300a00 */
[----:B------:R-:W3:Y:S02]  /*1aee0*/  LDL.LU.64 R10, [R1+0x788] ;  /* 0x00078800010a7983 */ /* 0x000ee40000300a00 */
[-C--:B---3--:R-:W-:Y:S11]  /*1aef0*/  HMMA.16816.F32 R8, R12, R4.reuse, R8 ;  /* 0x000000040c08723c */ /* 0x088ff60000001808 */
[----:B------:R-:W-:Y:S11]  /*1af00*/  @!UPT UIADD3 URZ, URZ, URZ, URZ ;  /* 0x0000003f3f3ff290 */ /* 0x000ff6000fffe03f */
[----:B------:R-:W-:Y:S01]  /*1af10*/  @!UPT UIADD3 URZ, URZ, URZ, URZ ;  /* 0x0000003f3f3ff290 */ /* 0x000fe2000fffe03f */
[----:B------:R0:W-:Y:S01]  /*1af20*/  STL.64 [R1+0x3a0], R8 ;  /* 0x0003a00801007387 */ /* 0x0001e20000100a00 */
[----:B------:R1:W-:Y:S03]  /*1af30*/  STL.64 [R1+0x3a8], R10 ;  /* 0x0003a80a01007387 */ /* 0x0003e60000100a00 */
[----:B0-----:R-:W3:Y:S01]  /*1af40*/  LDL.LU.64 R8, [R1+0x150] ;  /* 0x0001500001087983 */ /* 0x001ee20000300a00 */
[----:B-1----:R-:W3:Y:S02]  /*1af50*/  LDL.LU.64 R10, [R1+0x158] ;  /* 0x00015800010a7983 */ /* 0x002ee40000300a00 */
[----:B------:R-:W-:Y:S02]  /*1af60*/  STL [R1+0x3484], R12 ;  /* 0x0034840c01007387 */ /* 0x000fe40000100800 */
[----:B------:R0:W-:Y:S01]  /*1af70*/  STL [R1+0x3480], R13 ;  /* 0x0034800d01007387 */ /* 0x0001e20000100800 */
[----:B------:R-:W-:Y:S01]  /*1af80*/  STL [R1+0x347c], R14 ;  /* 0x00347c0e01007387 */ /* 0x000fe20000100800 */
[----:B------:R1:W-:Y:S03]  /*1af90*/  STL [R1+0x3478], R15 ;  /* 0x0034780f01007387 */ /* 0x0003e60000100800 */
[----:B0-----:R-:W2:Y:S01]  /*1afa0*/  LDL.LU.64 R12, [R1+0x1e0] ;  /* 0x0001e000010c7983 */ /* 0x001ea20000300a00 */
[----:B-1----:R-:W2:Y:S01]  /*1afb0*/  LDL.LU.64 R14, [R1+0x1e8] ;  /* 0x0001e800010e7983 */ /* 0x002ea20000300a00 */
[-C--:B----4-:R-:W-:Y:S11]  /*1afc0*/  HMMA.16816.F32 R24, R20, R4.reuse, R24 ;  /* 0x000000041418723c */ /* 0x090ff60000001818 */
[----:B------:R-:W-:Y:S11]  /*1afd0*/  @!UPT UIADD3 URZ, URZ, URZ, URZ ;  /* 0x0000003f3f3ff290 */ /* 0x000ff6000fffe03f */
[----:B------:R-:W-:Y:S02]  /*1afe0*/  @!UPT UIADD3 URZ, URZ, URZ, URZ ;  /* 0x0000003f3f3ff290 */ /* 0x000fe4000fffe03f */
[----:B------:R-:W-:Y:S01]  /*1aff0*/  IMAD.MOV.U32 R28, RZ, RZ, R25 ;  /* 0x000000ffff1c7224 */ /* 0x000fe200078e0019 */
[-C--:B--2---:R-:W-:Y:S11]  /*1b000*/  HMMA.16816.F32 R12, R16, R4.reuse, R12 ;  /* 0x00000004100c723c */ /* 0x084ff6000000180c */
        /* <DEDUP_REMOVED lines=8> */
[----:B0-----:R-:W2:Y:S01]  /*1b090*/  LDL.LU.64 R16, [R1+0xd0] ;  /* 0x0000d00001107983 */ /* 0x001ea20000300a00 */
[----:B------:R-:W-:Y:S02]  /*1b0a0*/  STL [R1+0x420], R24 ;  /* 0x0004201801007387 */ /* 0x000fe40000100800 */
[----:B------:R0:W-:Y:S02]  /*1b0b0*/  STL.64 [R1+0x428], R26 ;  /* 0x0004281a01007387 */ /* 0x0001e40000100a00 */
[----:B0-----:R-:W3:Y:S01]  /*1b0c0*/  LDL.LU.64 R26, [R1+0x34e8] ;  /* 0x0034e800011a7983 */ /* 0x001ee20000300a00 */
[----:B------:R-:W3:Y:S02]  /*1b0d0*/  LDL.LU.64 R24, [R1+0x34e0] ;  /* 0x0034e00001187983 */ /* 0x000ee40000300a00 */
[----:B------:R0:W-:Y:S02]  /*1b0e0*/  STL.64 [R1+0x3470], R22 ;  /* 0x0034701601007387 */ /* 0x0001e40000100a00 */
[----:B------:R1:W-:Y:S01]  /*1b0f0*/  STL.64 [R1+0x3468], R20 ;  /* 0x0034681401007387 */ /* 0x0003e20000100a00 */
[----:B0-----:R-:W2:Y:S04]  /*1b100*/  LDL.64 R22, [R1+0x18] ;  /* 0x0000180001167983 */ /* 0x001ea80000100a00 */
[----:B-1----:R-:W2:Y:S01]  /*1b110*/  LDL.64 R20, [R1+0x10] ;  /* 0x0000100001147983 */ /* 0x002ea20000100a00 */
[----:B------:R-:W-:Y:S01]  /*1b120*/  STL [R1+0x2be0], R28 ;  /* 0x002be01c01007387 */ /* 0x000fe20000100800 */
[----:B---3--:R-:W-:Y:S02]  /*1b130*/  HMMA.16816.F32 R4, R24, R4, R8 ;  /* 0x000000041804723c */ /* 0x008fe40000001808 */
[----:B------:R-:W3:Y:S01]  /*1b140*/  LDL.LU R10, [R1+0x34d8] ;  /* 0x0034d800010a7983 */ /* 0x000ee20000300800 */
[----:B------:R-:W3:Y:S11]  /*1b150*/  LDL.LU.64 R8, [R1+0x34d0] ;  /* 0x0034d00001087983 */ /* 0x000ef60000300a00 */
[----:B------:R-:W-:Y:S09]  /*1b160*/  @!UPT UIADD3 URZ, URZ, URZ, URZ ;  /* 0x0000003f3f3ff290 */ /* 0x000ff2000fffe03f */
[----:B------:R-:W-:Y:S01]  /*1b170*/  STL.64 [R1+0x800], R4 ;  /* 0x0008000401007387 */ /* 0x000fe20000100a00 */
[----:B------:R0:W-:Y:S03]  /*1b180*/  STL.64 [R1+0x808], R6 ;  /* 0x0008080601007387 */ /* 0x0001e60000100a00 */
[----:B0-----:R-:W4:Y:S01]  /*1b190*/  LDL.LU.64 R6, [R1+0x34c8] ;  /* 0x0034c80001067983 */ /* 0x001f220000300a00 */
[----:B------:R-:W4:Y:S02]  /*1b1a0*/  LDL.LU.64 R4, [R1+0x34c0] ;  /* 0x0034c00001047983 */ /* 0x000f240000300a00 */
[----:B------:R-:W-:Y:S02]  /*1b1b0*/  STL.64 [R1+0x34a8], R26 ;  /* 0x0034a81a01007387 */ /* 0x000fe40000100a00 */
[----:B------:R0:W-:Y:S02]  /*1b1c0*/  STL.64 [R1+0x34a0], R24 ;  /* 0x0034a01801007387 */ /* 0x0001e40000100a00 */
[----:B0-----:R-:W3:Y:S01]  /*1b1d0*/  LDL.LU.64 R24, [R1+0x880] ;  /* 0x0008800001187983 */ /* 0x001ee20000300a00 */
[----:B------:R-:W3:Y:S01]  /*1b1e0*/  LDL.LU.64 R26, [R1+0x888] ;  /* 0x00088800011a7983 */ /* 0x000ee20000300a00 */
[-C--:B--2---:R-:W-:Y:S02]  /*1b1f0*/  HMMA.16816.F32 R12, R20, R16.reuse, R12 ;  /* 0x00000010140c723c */ /* 0x084fe4000000180c */
[----:B---3--:R-:W-:Y:S01]  /*1b200*/  STL.64 [R1+0x34b8], R26 ;  /* 0x0034b81a01007387 */ /* 0x008fe20000100a00 */
[----:B------:R0:W-:Y:S03]  /*1b210*/  STL.64 [R1+0x34b0], R24 ;  /* 0x0034b01801007387 */ /* 0x0001e60000100a00 */
[----:B0-----:R-:W4:Y:S01]  /*1b220*/  LDL.LU.64 R24, [R1+0x480] ;  /* 0x0004800001187983 */ /* 0x001f220000300a00 */
[----:B------:R-:W4:Y:S11]  /*1b230*/  LDL.LU.64 R26, [R1+0x488] ;  /* 0x00048800011a7983 */ /* 0x000f360000300a00 */
[----:B------:R-:W-:Y:S05]  /*1b240*/  @!UPT UIADD3 URZ, URZ, URZ, URZ ;  /* 0x0000003f3f3ff290 */ /* 0x000fea000fffe03f */
[----:B------:R0:W-:Y:S02]  /*1b250*/  STL.64 [R1+0x2e0], R12 ;  /* 0x0002e00c01007387 */ /* 0x0001e40000100a00 */
[----:B------:R-:W-:Y:S01]  /*1b260*/  IMAD.MOV.U32 R11, RZ, RZ, R20 ;  /* 0x000000ffff0b7224 */ /* 0x000fe200078e0014 */
[----:B------:R1:W-:Y:S01]  /*1b270*/  STL.64 [R1+0x2e8], R14 ;  /* 0x0002e80e01007387 */ /* 0x0003e20000100a00 */
[----:B0-----:R-:W-:Y:S02]  /*1b280*/  IMAD.MOV.U32 R12, RZ, RZ, R21 ;  /* 0x000000ffff0c7224 */ /* 0x001fe400078e0015 */
[----:B------:R-:W-:Y:S02]  /*1b290*/  IMAD.MOV.U32 R13, RZ, RZ, R22 ;  /* 0x000000ffff0d7224 */ /* 0x000fe400078e0016 */
[----:B-1----:R-:W-:Y:S01]  /*1b2a0*/  IMAD.MOV.U32 R14, RZ, RZ, R23 ;  /* 0x000000ffff0e7224 */ /* 0x002fe200078e0017 */
[----:B------:R-:W2:Y:S01]  /*1b2b0*/  LDL.LU.64 R20, [R1+0x280] ;  /* 0x0002800001147983 */ /* 0x000ea20000300a00 */
[----:B------:R-:W2:Y:S01]  /*1b2c0*/  LDL.LU.64 R22, [R1+0x288] ;  /* 0x0002880001167983 */ /* 0x000ea20000300a00 */
[----:B----4-:R-:W-:Y:S11]  /*1b2d0*/  HMMA.16816.F32 R24, R4, R16, R24 ;  /* 0x000000100418723c */ /* 0x010ff60000001818 */
[----:B------:R-:W-:Y:S11]  /*1b2e0*/  @!UPT UIADD3 URZ, URZ, URZ, URZ ;  /* 0x0000003f3f3ff290 */ /* 0x000ff6000fffe03f */
[----:B------:R-:W-:Y:S01]  /*1b2f0*/  @!UPT UIADD3 URZ, URZ, URZ, URZ ;  /* 0x0000003f3f3ff290 */ /* 0x000fe2000fffe03f */
[----:B------:R-:W-:Y:S01]  /*1b300*/  STL.64 [R1+0x4d0], R24 ;  /* 0x0004d01801007387 */ /* 0x000fe20000100a00 */
[----:B------:R0:W-:Y:S03]  /*1b310*/  STL.64 [R1+0x4d8], R26 ;  /* 0x0004d81a01007387 */ /* 0x0001e60000100a00 */
[----:B0-----:R-:W3:Y:S01]  /*1b320*/  LDL.LU.64 R26, [R1+0x34b8] ;  /* 0x0034b800011a7983 */ /* 0x001ee20000300a00 */
[----:B------:R-:W3:Y:S02]  /*1b330*/  LDL.LU.64 R24, [R1+0x34b0] ;  /* 0x0034b00001187983 */ /* 0x000ee40000300a00 */
[----:B------:R0:W-:Y:S02]  /*1b340*/  STL.64 [R1+0x3438], R6 ;  /* 0x0034380601007387 */ /* 0x0001e40000100a00 */
[----:B------:R1:W-:Y:S01]  /*1b350*/  STL.64 [R1+0x3430], R4 ;  /* 0x0034300401007387 */ /* 0x0003e20000100a00 */
[----:B0-----:R-:W3:Y:S04]  /*1b360*/  LDL.64 R6, [R1+0x8] ;  /* 0x0000080001067983 */ /* 0x001ee80000100a00 */
[----:B-1----:R-:W3:Y:S01]  /*1b370*/  LDL.64 R4, [R1] ;  /* 0x0000000001047983 */ /* 0x002ee20000100a00 */
[----:B------:R-:W-:-:S02]  /*1b380*/  IMAD.MOV.U32 R15, RZ, RZ, R16 ;  /* 0x000000ffff0f7224 */ /* 0x000fc400078e0010 */
[----:B------:R-:W-:Y:S01]  /*1b390*/  IMAD.MOV.U32 R29, RZ, RZ, R17 ;  /* 0x000000ffff1d7224 */ /* 0x000fe200078e0011 */
[----:B---3--:R-:W-:Y:S01]  /*1b3a0*/  HMMA.16816.F32 R24, R4, R16, R24 ;  /* 0x000000100418723c */ /* 0x008fe20000001818 */
[----:B------:R-:W-:-:S06]  /*1b3b0*/  IMAD.MOV.U32 R28, RZ, RZ, R4 ;  /* 0x000000ffff1c7224 */ /* 0x000fcc00078e0004 */
[----:B------:R-:W-:Y:S11]  /*1b3c0*/  IMAD.MOV.U32 R4, RZ, RZ, R11 ;  /* 0x000000ffff047224 */ /* 0x000ff600078e000b */
[----:B------:R-:W-:Y:S05]  /*1b3d0*/  @!UPT UIADD3 URZ, URZ, URZ, URZ ;  /* 0x0000003f3f3ff290 */ /* 0x000fea000fffe03f */
[----:B------:R-:W-:Y:S01]  /*1b3e0*/  STL.64 [R1+0x230], R24 ;  /* 0x0002301801007387 */ /* 0x000fe20000100a00 */
[----:B------:R0:W-:Y:S03]  /*1b3f0*/  STL.64 [R1+0x238], R26 ;  /* 0x0002381a01007387 */ /* 0x0001e60000100a00 */
[----:B0-----:R-:W3:Y:S01]  /*1b400*/  LDL.LU.64 R26, [R1+0x34a8] ;  /* 0x0034a800011a7983 */ /* 0x001ee20000300a00 */
[----:B------:R-:W3:Y:S02]  /*1b410*/  LDL.LU.64 R24, [R1+0x34a0] ;  /* 0x0034a00001187983 */ /* 0x000ee40000300a00 */
[----:B------:R-:W4:Y:S02]  /*1b420*/  LDL.LU.64 R18, [R1+0x3498] ;  /* 0x0034980001127983 */ /* 0x000f240000300a00 */
[----:B------:R-:W4:Y:S01]  /*1b430*/  LDL.LU.64 R16, [R1+0x3490] ;  /* 0x0034900001107983 */ /* 0x000f220000300a00 */
[----:B------:R-:W2:Y:S01]  /*1b440*/  LDL.LU R11, [R1+0x3488] ;  /* 0x00348800010b7983 */ /* 0x000ea20000300800 */
[----:B------:R-:W-:-:S02]  /*1b450*/  IMAD.MOV.U32 R2, RZ, RZ, R6 ;  /* 0x000000ffff027224 */ /* 0x000fc400078e0006 */
[----:B------:R-:W-:Y:S02]  /*1b460*/  IMAD.MOV.U32 R0, RZ, RZ, R7 ;  /* 0x000000ffff007224 */ /* 0x000fe400078e0007 */
[----:B------:R-:W-:Y:S02]  /*1b470*/  IMAD.MOV.U32 R3, RZ, RZ, R5 ;  /* 0x000000ffff037224 */ /* 0x000fe400078e0005 */
[----:B------:R-:W-:Y:S02]  /*1b480*/  IMAD.MOV.U32 R6, RZ, RZ, R13 ;  /* 0x000000ffff067224 */ /* 0x000fe400078e000d */
[----:B------:R-:W-:Y:S02]  /*1b490*/  IMAD.MOV.U32 R7, RZ, RZ, R14 ;  /* 0x000000ffff077224 */ /* 0x000fe400078e000e */
[----:B------:R-:W-:Y:S02]  /*1b4a0*/  IMAD.MOV.U32 R5, RZ, RZ, R12 ;  /* 0x000000ffff057224 */ /* 0x000fe400078e000c */
[----:B------:R-:W3:Y:S01]  /*1b4b0*/  LDL.LU R12, [R1+0x3484] ;  /* 0x00348400010c7983 */ /* 0x000ee20000300800 */
[----:B------:R-:W3:Y:S02]  /*1b4c0*/  LDL.LU R13, [R1+0x3480] ;  /* 0x00348000010d7983 */ /* 0x000ee40000300800 */
[----:B------:R-:W3:Y:S02]  /*1b4d0*/  LDL.LU R14, [R1+0x347c] ;  /* 0x00347c00010e7983 */ /* 0x000ee40000300800 */
[----:B------:R-:W-:Y:S01]  /*1b4e0*/  STL.64 [R1+0x3458], R6 ;  /* 0x0034580601007387 */ /* 0x000fe20000100a00 */
[----:B------:R0:W-:Y:S02]  /*1b4f0*/  STL.64 [R1+0x3450], R4 ;  /* 0x0034500401007387 */ /* 0x0001e40000100a00 */
[----:B0-----:R-:W-:-:S02]  /*1b500*/  IMAD.MOV.U32 R4, RZ, RZ, R15 ;  /* 0x000000ffff047224 */ /* 0x001fc400078e000f */
[----:B------:R-:W-:Y:S01]  /*1b510*/  IMAD.MOV.U32 R5, RZ, RZ, R29 ;  /* 0x000000ffff057224 */ /* 0x000fe200078e001d */
[----:B------:R-:W3:Y:S06]  /*1b520*/  LDL.LU R15, [R1+0x3478] ;  /* 0x00347800010f7983 */ /* 0x000eec0000300800 */
[----:B--2---:R-:W-:Y:S11]  /*1b530*/  HMMA.16816.F32 R20, R8, R4, R20 ;  /* 0x000000040814723c */ /* 0x004ff60000001814 */
[----:B------:R-:W-:Y:S11]  /*1b540*/  @!UPT UIADD3 URZ, URZ, URZ, URZ ;  /* 0x0000003f3f3ff290 */ /* 0x000ff6000fffe03f */
[----:B------:R-:W-:Y:S01]  /*1b550*/  @!UPT UIADD3 URZ, URZ, URZ, URZ ;  /* 0x0000003f3f3ff290 */ /* 0x000fe2000fffe03f */
[----:B------:R0:W-:Y:S01]  /*1b560*/  STL.64 [R1+0x5e0], R20 ;  /* 0x0005e01401007387 */ /* 0x0001e20000100a00 */
[----:B------:R1:W-:Y:S03]  /*1b570*/  STL.64 [R1+0x5e8], R22 ;  /* 0x0005e81601007387 */ /* 0x0003e60000100a00 */
[----:B0-----:R-:W4:Y:S01]  /*1b580*/  LDL.LU.64 R20, [R1+0x1d0] ;  /* 0x0001d00001147983 */ /* 0x001f220000300a00 */
[----:B-1----:R-:W4:Y:S02]  /*1b590*/  LDL.LU.64 R22, [R1+0x1d8] ;  /* 0x0001d80001167983 */ /* 0x002f240000300a00 */
        /* <DEDUP_REMOVED lines=8> */
[----:B0-----:R-:W2:Y:S04]  /*1b620*/  LDL.LU.64 R8, [R1+0xc0] ;  /* 0x0000c00001087983 */ /* 0x001ea80000300a00 */
[----:B--2---:R0:W-:Y:S04]  /*1b630*/  STL.64 [R1+0x3460], R8 ;  /* 0x0034600801007387 */ /* 0x0041e80000100a00 */
[----:B0-----:R-:W3:Y:S01]  /*1b640*/  LDL.LU.64 R8, [R1+0x760] ;  /* 0x0007600001087983 */ /* 0x001ee20000300a00 */
[----:B------:R-:W3:Y:S01]  /*1b650*/  LDL.LU.64 R10, [R1+0x768] ;  /* 0x00076800010a7983 */ /* 0x000ee20000300a00 */
[-C--:B----4-:R-:W-:Y:S08]  /*1b660*/  HMMA.16816.F32 R20, R16, R4.reuse, R20 ;  /* 0x000000041014723c */ /* 0x090ff00000001814 */
        /* <DEDUP_REMOVED lines=18> */
[----:B------:R-:W2:Y:S01]  /*1b790*/  LDL.LU.64 R18, [R1+0x4a8] ;  /* 0x0004a80001127983 */ /* 0x000ea20000300a00 */
[-C--:B---3--:R-:W-:Y:S02]  /*1b7a0*/  HMMA.16816.F32 R12, R20, R4.reuse, R12 ;  /* 0x00000004140c723c */ /* 0x088fe4000000180c */
[----:B--2---:R-:W-:Y:S01]  /*1b7b0*/  STL.64 [R1+0x3448], R18 ;  /* 0x0034481201007387 */ /* 0x004fe20000100a00 */
[----:B----4-:R0:W-:Y:S11]  /*1b7c0*/  STL.64 [R1+0x3440], R16 ;  /* 0x0034401001007387 */ /* 0x0101f60000100a00 */
[----:B------:R-:W-:Y:S10]  /*1b7d0*/  @!UPT UIADD3 URZ, URZ, URZ, URZ ;  /* 0x0000003f3f3ff290 */ /* 0x000ff4000fffe03f */
[----:B------:R-:W-:Y:S01]  /*1b7e0*/  IMAD.MOV.U32 R28, RZ, RZ, R12 ;  /* 0x000000ffff1c7224 */ /* 0x000fe200078e000c */
[----:B0-----:R-:W2:Y:S01]  /*1b7f0*/  LDL.LU.64 R16, [R1+0xa80] ;  /* 0x000a800001107983 */ /* 0x001ea20000300a00 */
[----:B------:R-:W2:Y:S02]  /*1b800*/  LDL.LU.64 R18, [R1+0xa88] ;  /* 0x000a880001127983 */ /* 0x000ea40000300a00 */
[----:B------:R0:W-:Y:S02]  /*1b810*/  STL [R1+0x414], R13 ;  /* 0x0004140d01007387 */ /* 0x0001e40000100800 */
[----:B------:R1:W-:Y:S01]  /*1b820*/  STL.64 [R1+0x418], R14 ;  /* 0x0004180e01007387 */ /* 0x0003e20000100a00 */
[----:B0-----:R-:W3:Y:S01]  /*1b830*/  LDL.LU.64 R12, [R1+0x980] ;  /* 0x00098000010c7983 */ /* 0x001ee20000300a00 */
[----:B-1----:R-:W3:Y:S02]  /*1b840*/  LDL.LU.64 R14, [R1+0x988] ;  /* 0x00098800010e7983 */ /* 0x002ee40000300a00 */
[----:B------:R0:W-:Y:S02]  /*1b850*/  STL [R1+0x2be4], R28 ;  /* 0x002be41c01007387 */ /* 0x0001e40000100800 */
[----:B0-----:R-:W4:Y:S01]  /*1b860*/  LDL R28, [R1+0xd34] ;  /* 0x000d3400011c7983 */ /* 0x001f220000100800 */
[----:B------:R-:W-:Y:S03]  /*1b870*/  HMMA.16816.F32 R4, R24, R4, R8 ;  /* 0x000000041804723c */ /* 0x000fe60000001808 */
[----:B----4-:R-:W-:Y:S01]  /*1b880*/  STL [R1+0x3378], R28 ;  /* 0x0033781c01007387 */ /* 0x010fe20000100800 */
[----:B------:R-:W2:Y:S11]  /*1b890*/  LDL.LU.64 R8, [R1+0x3460] ;  /* 0x0034600001087983 */ /* 0x000eb60000300a00 */
[----:B------:R-:W-:Y:S08]  /*1b8a0*/  @!UPT UIADD3 URZ, URZ, URZ, URZ ;  /* 0x0000003f3f3ff290 */ /* 0x000ff0000fffe03f */
[----:B------:R-:W-:Y:S02]  /*1b8b0*/  STL.64 [R1+0x880], R4 ;  /* 0x0008800401007387 */ /* 0x000fe40000100a00 */
[----:B------:R0:W-:Y:S02]  /*1b8c0*/  STL.64 [R1+0x888], R6 ;  /* 0x0008880601007387 */ /* 0x0001e40000100a00 */
[----:B0-----:R-:W2:Y:S01]  /*1b8d0*/  LDL.LU.64 R6, [R1+0x3458] ;  /* 0x0034580001067983 */ /* 0x001ea20000300a00 */
[----:B------:R-:W2:Y:S02]  /*1b8e0*/  LDL.LU.64 R4, [R1+0x3450] ;  /* 0x0034500001047983 */ /* 0x000ea40000300a00 */
[----:B------:R-:W-:Y:S02]  /*1b8f0*/  STL.64 [R1+0x33e8], R26 ;  /* 0x0033e81a01007387 */ /* 0x000fe40000100a00 */
[----:B------:R0:W-:Y:S02]  /*1b900*/  STL.64 [R1+0x33e0], R24 ;  /* 0x0033e01801007387 */ /* 0x0001e40000100a00 */
[----:B0-----:R-:W4:Y:S01]  /*1b910*/  LDL.LU.64 R24, [R1+0x310] ;  /* 0x0003100001187983 */ /* 0x001f220000300a00 */
[----:B------:R-:W4:Y:S01]  /*1b920*/  LDL.LU.64 R26, [R1+0x318] ;  /* 0x00031800011a7983 */ /* 0x000f220000300a00 */
[-C--:B--2---:R-:W-:Y:S02]  /*1b930*/  HMMA.16816.F32 R4, R4, R8.reuse, R16 ;  /* 0x000000080404723c */ /* 0x084fe40000001810 */
[----:B------:R-:W2:Y:S01]  /*1b940*/  LDL.LU.64 R18, [R1+0x3448] ;  /* 0x0034480001127983 */ /* 0x000ea20000300a00 */
[----:B------:R-:W2:Y:S11]  /*1b950*/  LDL.LU.64 R16, [R1+0x3440] ;  /* 0x0034400001107983 */ /* 0x000eb60000300a00 */
[----:B------:R-:W-:Y:S09]  /*1b960*/  @!UPT UIADD3 URZ, URZ, URZ, URZ ;  /* 0x0000003f3f3ff290 */ /* 0x000ff2000fffe03f */
        /* <DEDUP_REMOVED lines=15> */
[----:B------:R0:W-:Y:S01]  /*1ba60*/  STL.64 [R1+0x33b8], R6 ;  /* 0x0033b80601007387 */ /* 0x0001e20000100a00 */
[----:B------:R1:W-:Y:S03]  /*1ba70*/  STL.64 [R1+0x33b0], R4 ;  /* 0x0033b00401007387 */ /* 0x0003e60000100a00 */
[----:B0-----:R-:W2:Y:S04]  /*1ba80*/  LDL.64 R6, [R1+0x18] ;  /* 0x0000180001067983 */ /* 0x001ea80000100a00 */
[----:B-1----:R-:W3:Y:S04]  /*1ba90*/  LDL.64 R4, [R1+0x10] ;  /* 0x0000100001047983 */ /* 0x002ee80000100a00 */
[----:B--2---:R-:W-:Y:S01]  /*1baa0*/  STL.64 [R1+0x33c8], R6 ;  /* 0x0033c80601007387 */ /* 0x004fe20000100a00 */
[----:B---3--:R0:W-:Y:S02]  /*1bab0*/  STL.64 [R1+0x33c0], R4 ;  /* 0x0033c00401007387 */ /* 0x0081e40000100a00 */
[----:B0-----:R-:W-:-:S02]  /*1bac0*/  IMAD.MOV.U32 R4, RZ, RZ, R2 ;  /* 0x000000ffff047224 */ /* 0x001fc400078e0002 */
[----:B------:R-:W-:-:S07]  /*1bad0*/  IMAD.MOV.U32 R5, RZ, RZ, R0 ;  /* 0x000000ffff057224 */ /* 0x000fce00078e0000 */
[-C--:B------:R-:W-:Y:S01]  /*1bae0*/  HMMA.16816.F32 R8, R8, R4.reuse, R12 ;  /* 0x000000040808723c */ /* 0x080fe2000000180c */
[----:B------:R-:W2:Y:S01]  /*1baf0*/  LDL.LU.64 R14, [R1+0x3408] ;  /* 0x00340800010e7983 */ /* 0x000ea20000300a00 */
[----:B------:R-:W2:Y:S11]  /*1bb00*/  LDL.LU.64 R12, [R1+0x3400] ;  /* 0x00340000010c7983 */ /* 0x000eb60000300a00 */
        /* <DEDUP_REMOVED lines=10> */
[----:B0-----:R-:W3:Y:S01]  /*1bbb0*/  LDL.LU.64 R24, [R1+0x680] ;  /* 0x0006800001187983 */ /* 0x001ee20000300a00 */
[----:B-1----:R-:W3:Y:S02]  /*1bbc0*/  LDL.LU.64 R26, [R1+0x688] ;  /* 0x00068800011a7983 */ /* 0x002ee40000300a00 */
[----:B------:R0:W-:Y:S02]  /*1bbd0*/  STL.64 [R1+0x3388], R10 ;  /* 0x0033880a01007387 */ /* 0x0001e40000100a00 */
[----:B------:R1:W-:Y:S01]  /*1bbe0*/  STL.64 [R1+0x3380], R8 ;  /* 0x0033800801007387 */ /* 0x0003e20000100a00 */
[----:B0-----:R-:W4:Y:S04]  /*1bbf0*/  LDL.64 R10, [R1+0x8] ;  /* 0x00000800010a7983 */ /* 0x001f280000100a00 */
[----:B-1----:R-:W2:Y:S04]  /*1bc00*/  LDL.64 R8, [R1] ;  /* 0x0000000001087983 */ /* 0x002ea80000100a00 */
[----:B----4-:R-:W-:Y:S01]  /*1bc10*/  STL.64 [R1+0x33a8], R10 ;  /* 0x0033a80a01007387 */ /* 0x010fe20000100a00 */
[----:B--2---:R0:W-:Y:S03]  /*1bc20*/  STL.64 [R1+0x33a0], R8 ;  /* 0x0033a00801007387 */ /* 0x0041e60000100a00 */
[----:B0-----:R-:W2:Y:S01]  /*1bc30*/  LDL.LU.64 R8, [R1+0x7f0] ;  /* 0x0007f00001087983 */ /* 0x001ea20000300a00 */
[----:B------:R-:W2:Y:S02]  /*1bc40*/  LDL.LU.64 R10, [R1+0x7f8] ;  /* 0x0007f800010a7983 */ /* 0x000ea40000300a00 */
[-C--:B--2---:R-:W-:Y:S11]  /*1bc50*/  HMMA.16816.F32 R8, R12, R4.reuse, R8 ;  /* 0x000000040c08723c */ /* 0x084ff60000001808 */
[----:B------:R-:W-:Y:S11]  /*1bc60*/  @!UPT UIADD3 URZ, URZ, URZ, URZ ;  /* 0x0000003f3f3ff290 */ /* 0x000ff6000fffe03f */
[----:B------:R-:W-:Y:S01]  /*1bc70*/  @!UPT UIADD3 URZ, URZ, URZ, URZ ;  /* 0x0000003f3f3ff290 */ /* 0x000fe2000fffe03f */
[----:B------:R0:W-:Y:S01]  /*1bc80*/  STL.64 [R1+0x360], R8 ;  /* 0x0003600801007387 */ /* 0x0001e20000100a00 */
[----:B------:R1:W-:Y:S03]  /*1bc90*/  STL.64 [R1+0x368], R10 ;  /* 0x0003680a01007387 */ /* 0x0003e60000100a00 */
[----:B0-----:R-:W2:Y:S01]  /*1bca0*/  LDL.LU.64 R8, [R1+0x540] ;  /* 0x0005400001087983 */ /* 0x001ea20000300a00 */
[----:B-1----:R-:W4:Y:S03]  /*1bcb0*/  LDL.LU.64 R10, [R1+0x548] ;  /* 0x00054800010a7983 */ /* 0x002f260000300a00 */
[----:B----4-:R-:W-:Y:S01]  /*1bcc0*/  STL.64 [R1+0x33d8], R10 ;  /* 0x0033d80a01007387 */ /* 0x010fe20000100a00 */
[----:B--2---:R0:W-:Y:S03]  /*1bcd0*/  STL.64 [R1+0x33d0], R8 ;  /* 0x0033d00801007387 */ /* 0x0041e60000100a00 */
[----:B0-----:R-:W2:Y:S01]  /*1bce0*/  LDL.LU.64 R8, [R1+0x190] ;  /* 0x0001900001087983 */ /* 0x001ea20000300a00 */
[----:B------:R-:W2:Y:S02]  /*1bcf0*/  LDL.LU.64 R10, [R1+0x198] ;  /* 0x00019800010a7983 */ /* 0x000ea40000300a00 */
[----:B------:R-:W-:Y:S02]  /*1bd00*/  STL [R1+0x337c], R15 ;  /* 0x00337c0f01007387 */ /* 0x000fe40000100800 */
[----:B------:R-:W-:Y:S01]  /*1bd10*/  STL [R1+0x3398], R14 ;  /* 0x0033980e01007387 */ /* 0x000fe20000100800 */
[----:B------:R0:W-:Y:S04]  /*1bd20*/  STL.64 [R1+0x3390], R12 ;  /* 0x0033900c01007387 */ /* 0x0001e80000100a00 */
[----:B0-----:R-:W4:Y:S01]  /*1bd30*/  LDL.LU.64 R12, [R1+0x210] ;  /* 0x00021000010c7983 */ /* 0x001f220000300a00 */
[----:B------:R-:W4:Y:S01]  /*1bd40*/  LDL.LU.64 R14, [R1+0x218] ;  /* 0x00021800010e7983 */ /* 0x000f220000300a00 */
[-C--:B---3--:R-:W-:Y:S08]  /*1bd50*/  HMMA.16816.F32 R24, R20, R4.reuse, R24 ;  /* 0x000000041418723c */ /* 0x088ff00000001818 */
[-C--:B----4-:R-:W-:Y:S11]  /*1bd60*/  HMMA.16816.F32 R12, R16, R4.reuse, R12 ;  /* 0x00000004100c723c */ /* 0x090ff6000000180c */
[----:B------:R-:W-:Y:S11]  /*1bd70*/  @!UPT UIADD3 URZ, URZ, URZ, URZ ;  /* 0x0000003f3f3ff290 */ /* 0x000ff6000fffe03f */
[----:B------:R-:W-:Y:S01]  /*1bd80*/  @!UPT UIADD3 URZ, URZ, URZ, URZ ;  /* 0x0000003f3f3ff290 */ /* 0x000fe2000fffe03f */
[----:B------:R0:W-:Y:S01]  /*1bd90*/  STL.64 [R1+0x740], R12 ;  /* 0x0007400c01007387 */ /* 0x0001e20000100a00 */
[----:B------:R1:W-:Y:S03]  /*1bda0*/  STL.64 [R1+0x748], R14 ;  /* 0x0007480e01007387 */ /* 0x0003e60000100a00 */
[----:B0-----:R-:W3:Y:S01]  /*1bdb0*/  LDL.LU.64 R12, [R1+0xa20] ;  /* 0x000a2000010c7983 */ /* 0x001ee20000300a00 */
[----:B-1----:R-:W3:Y:S02]  /*1bdc0*/  LDL.LU.64 R14, [R1+0xa28] ;  /* 0x000a2800010e7983 */ /* 0x002ee40000300a00 */
[----:B------:R-:W-:Y:S02]  /*1bdd0*/  STL.64 [R1+0x3370], R18 ;  /* 0x0033701201007387 */ /* 0x000fe40000100a00 */
[----:B------:R0:W-:Y:S02]  /*1bde0*/  STL.64 [R1+0x3368], R16 ;  /* 0x0033681001007387 */ /* 0x0001e40000100a00 */
[----:B0-----:R-:W4:Y:S01]  /*1bdf0*/  LDL.LU.64 R16, [R1+0xb0] ;  /* 0x0000b00001107983 */ /* 0x001f220000300a00 */
        /* <DEDUP_REMOVED lines=8> */
[----:B--2---:R-:W-:Y:S02]  /*1be80*/  HMMA.16816.F32 R4, R24, R4, R8 ;  /* 0x000000041804723c */ /* 0x004fe40000001808 */
[----:B------:R-:W2:Y:S01]  /*1be90*/  LDL.LU.64 R10, [R1+0x33d8] ;  /* 0x0033d800010a7983 */ /* 0x000ea20000300a00 */
[----:B------:R-:W2:Y:S11]  /*1bea0*/  LDL.LU.64 R8, [R1+0x33d0] ;  /* 0x0033d00001087983 */ /* 0x000eb60000300a00 */
[----:B------:R-:W-:Y:S09]  /*1beb0*/  @!UPT UIADD3 URZ, URZ, URZ, URZ ;  /* 0x0000003f3f3ff290 */ /* 0x000ff2000fffe03f */
        /* <DEDUP_REMOVED lines=8> */
[----:B------:R1:W-:Y:S02]  /*1bf40*/  STL.64 [R1+0x2c8], R22 ;  /* 0x0002c81601007387 */ /* 0x0003e40000100a00 */
[----:B0-----:R-:W-:Y:S02]  /*1bf50*/  IMAD.MOV.U32 R21, RZ, RZ, R6 ;  /* 0x000000ffff157224 */ /* 0x001fe400078e0006 */
[----:B------:R-:W-:Y:S02]  /*1bf60*/  IMAD.MOV.U32 R20, RZ, RZ, R7 ;  /* 0x000000ffff147224 */ /* 0x000fe400078e0007 */
[----:B-1----:R-:W-:Y:S02]  /*1bf70*/  IMAD.MOV.U32 R23, RZ, RZ, R4 ;  /* 0x000000ffff177224 */ /* 0x002fe400078e0004 */
[----:B------:R-:W-:Y:S01]  /*1bf80*/  IMAD.MOV.U32 R22, RZ, RZ, R5 ;  /* 0x000000ffff167224 */ /* 0x000fe200078e0005 */
[----:B------:R-:W2:Y:S01]  /*1bf90*/  LDL.LU.64 R6, [R1+0x33b8] ;  /* 0x0033b80001067983 */ /* 0x000ea20000300a00 */
        /* <DEDUP_REMOVED lines=31> */
[----:B------:R-:W3:Y:S02]  /*1c190*/  LDL.LU.64 R16, [R1+0x8b0] ;  /* 0x0008b00001107983 */ /* 0x000ee40000300a00 */
[----:B------:R-:W3:Y:S02]  /*1c1a0*/  LDL.LU.64 R18, [R1+0x8b8] ;  /* 0x0008b80001127983 */ /* 0x000ee40000300a00 */
        /* <DEDUP_REMOVED lines=9> */
[----:B------:R-:W3:Y:S01]  /*1c240*/  LDL.LU R15, [R1+0x337c] ;  /* 0x00337c00010f7983 */ /* 0x000ee20000300800 */
[----:B------:R-:W-:-:S02]  /*1c250*/  IMAD.MOV.U32 R5, RZ, RZ, R28 ;  /* 0x000000ffff057224 */ /* 0x000fc400078e001c */
[----:B------:R-:W4:Y:S02]  /*1c260*/  LDL.LU R28, [R1+0x3378] ;  /* 0x00337800011c7983 */ /* 0x000f240000300800 */
[----:B------:R0:W-:Y:S01]  /*1c270*/  STL.64 [R1+0x3300], R10 ;  /* 0x0033000a01007387 */ /* 0x0001e20000100a00 */
[----:B------:R1:W-:Y:S01]  /*1c280*/  STL.64 [R1+0x32f8], R8 ;  /* 0x0032f80801007387 */ /* 0x0003e20000100a00 */
[----:B0-----:R-:W-:Y:S02]  /*1c290*/  IMAD.MOV.U32 R10, RZ, RZ, R2 ;  /* 0x000000ffff0a7224 */ /* 0x001fe400078e0002 */
[----:B------:R-:W-:Y:S02]  /*1c2a0*/  IMAD.MOV.U32 R11, RZ, RZ, R0 ;  /* 0x000000ffff0b7224 */ /* 0x000fe400078e0000 */
[----:B-1----:R-:W-:Y:S02]  /*1c2b0*/  IMAD.MOV.U32 R8, RZ, RZ, R29 ;  /* 0x000000ffff087224 */ /* 0x002fe400078e001d */
[----:B------:R-:W-:Y:S01]  /*1c2c0*/  IMAD.MOV.U32 R9, RZ, RZ, R3 ;  /* 0x000000ffff097224 */ /* 0x000fe200078e0003 */
[----:B------:R-:W-:Y:S04]  /*1c2d0*/  STL.64 [R1+0x3320], R10 ;  /* 0x0033200a01007387 */ /* 0x000fe80000100a00 */
[----:B------:R0:W-:Y:S02]  /*1c2e0*/  STL.64 [R1+0x3318], R8 ;  /* 0x0033180801007387 */ /* 0x0001e40000100a00 */
[----:B0-----:R-:W2:Y:S01]  /*1c2f0*/  LDL.LU.64 R8, [R1+0x6c0] ;  /* 0x0006c00001087983 */ /* 0x001ea20000300a00 */
[----:B------:R-:W2:Y:S01]  /*1c300*/  LDL.LU.64 R10, [R1+0x6c8] ;  /* 0x0006c800010a7983 */ /* 0x000ea20000300a00 */
[-C--:B---3--:R-:W-:Y:S11]  /*1c310*/  HMMA.16816.F32 R16, R12, R4.reuse, R16 ;  /* 0x000000040c10723c */ /* 0x088ff60000001810 */
[----:B------:R-:W-:Y:S11]  /*1c320*/  @!UPT UIADD3 URZ, URZ, URZ, URZ ;  /* 0x0000003f3f3ff290 */ /* 0x000ff6000fffe03f */
[----:B------:R-:W-:Y:S01]  /*1c330*/  @!UPT UIADD3 URZ, URZ, URZ, URZ ;  /* 0x0000003f3f3ff290 */ /* 0x000fe2000fffe03f */
[----:B------:R-:W-:Y:S01]  /*1c340*/  STL.64 [R1+0x350], R16 ;  /* 0x0003501001007387 */ /* 0x000fe20000100a00 */
[----:B------:R0:W-:Y:S03]  /*1c350*/  STL.64 [R1+0x358], R18 ;  /* 0x0003581201007387 */ /* 0x0001e60000100a00 */
[----:B0-----:R-:W2:Y:S01]  /*1c360*/  LDL.LU.64 R18, [R1+0x3370] ;  /* 0x0033700001127983 */ /* 0x001ea20000300a00 */
[----:B------:R-:W2:Y:S02]  /*1c370*/  LDL.LU.64 R16, [R1+0x3368] ;  /* 0x0033680001107983 */ /* 0x000ea40000300a00 */
[----:B------:R-:W-:Y:S02]  /*1c380*/  STL.64 [R1+0x3310], R14 ;  /* 0x0033100e01007387 */ /* 0x000fe40000100a00 */
[----:B------:R0:W-:Y:S02]  /*1c390*/  STL.64 [R1+0x3308], R12 ;  /* 0x0033080c01007387 */ /* 0x0001e40000100a00 */
[----:B0-----:R-:W3:Y:S01]  /*1c3a0*/  LDL.LU.64 R12, [R1+0x1b0] ;  /* 0x0001b000010c7983 */ /* 0x001ee20000300a00 */
[----:B------:R-:W3:Y:S01]  /*1c3b0*/  LDL.LU.64 R14, [R1+0x1b8] ;  /* 0x0001b800010e7983 */ /* 0x000ee20000300a00 */
[-C--:B--2---:R-:W-:Y:S11]  /*1c3c0*/  HMMA.16816.F32 R20, R16, R4.reuse, R20 ;  /* 0x000000041014723c */ /* 0x084ff60000001814 */
        /* <DEDUP_REMOVED lines=8> */
[----:B0-----:R-:W4:Y:S01]  /*1c450*/  LDL.LU.64 R16, [R1+0xaf0] ;  /* 0x000af00001107983 */ /* 0x001f220000300a00 */
[----:B------:R-:W4:Y:S01]  /*1c460*/  LDL.LU.64 R18, [R1+0xaf8] ;  /* 0x000af80001127983 */ /* 0x000f220000300a00 */
[-C--:B--2---:R-:W-:Y:S08]  /*1c470*/  HMMA.16816.F32 R8, R20, R4.reuse, R8 ;  /* 0x000000041408723c */ /* 0x084ff00000001808 */
[----:B---3--:R-:W-:Y:S11]  /*1c480*/  HMMA.16816.F32 R4, R24, R4, R12 ;  /* 0x000000041804723c */ /* 0x008ff6000000180c */
[----:B------:R-:W-:Y:S04]  /*1c490*/  @!UPT UIADD3 URZ, URZ, URZ, URZ ;  /* 0x0000003f3f3ff290 */ /* 0x000fe8000fffe03f */
[----:B------:R0:W-:Y:S01]  /*1c4a0*/  STL.64 [R1+0x4c0], R8 ;  /* 0x0004c00801007387 */ /* 0x0001e20000100a00 */
[----:B------:R1:W-:Y:S03]  /*1c4b0*/  STL.64 [R1+0x4c8], R10 ;  /* 0x0004c80a01007387 */ /* 0x0003e60000100a00 */
[----:B0-----:R-:W2:Y:S01]  /*1c4c0*/  LDL.LU.64 R8, [R1+0x590] ;  /* 0x0005900001087983 */ /* 0x001ea20000300a00 */
[----:B-1----:R-:W2:Y:S02]  /*1c4d0*/  LDL.LU.64 R10, [R1+0x598] ;  /* 0x00059800010a7983 */ /* 0x002ea40000300a00 */
[----:B------:R-:W-:Y:S02]  /*1c4e0*/  STL.64 [R1+0x32f0], R22 ;  /* 0x0032f01601007387 */ /* 0x000fe40000100a00 */
[----:B------:R0:W-:Y:S01]  /*1c4f0*/  STL.64 [R1+0x32e8], R20 ;  /* 0x0032e81401007387 */ /* 0x0001e20000100a00 */
[----:B------:R-:W3:Y:S01]  /*1c500*/  LDL.LU.64 R12, [R1+0xa90] ;  /* 0x000a9000010c7983 */ /* 0x000ee20000300a00 */
[----:B------:R-:W3:Y:S02]  /*1c510*/  LDL.LU.64 R14, [R1+0xa98] ;  /* 0x000a9800010e7983 */ /* 0x000ee40000300a00 */
[----:B------:R-:W-:Y:S02]  /*1c520*/  STL.64 [R1+0x8a0], R4 ;  /* 0x0008a00401007387 */ /* 0x000fe40000100a00 */
[----:B------:R-:W-:Y:S02]  /*1c530*/  STL.64 [R1+0x8a8], R6 ;  /* 0x0008a80601007387 */ /* 0x000fe40000100a00 */
[----:B----4-:R-:W1:Y:S04]  /*1c540*/  LDSM.16.M88.4 R4, [R28+0x8000] ;  /* 0x008000001c04783b */ /* 0x010e680000000200 */
[----:B------:R-:W-:Y:S01]  /*1c550*/  STL.64 [R1+0x32d0], R26 ;  /* 0x0032d01a01007387 */ /* 0x000fe20000100a00 */
[----:B------:R-:W-:Y:S02]  /*1c560*/  STL.64 [R1+0x32c8], R24 ;  /* 0x0032c81801007387 */ /* 0x000fe40000100a00 */
[----:B------:R-:W-:Y:S01]  /*1c570*/  LDSM.16.M88.4 R24, [R28+0x7000] ;  /* 0x007000001c18783b */ /* 0x000fe20000000200 */
[----:B0-----:R-:W4:Y:S03]  /*1c580*/  LDL.LU.64 R20, [R1+0x9d0] ;  /* 0x0009d00001147983 */ /* 0x001f260000300a00 */
[----:B------:R-:W4:Y:S01]  /*1c590*/  LDL.LU.64 R22, [R1+0x9d8] ;  /* 0x0009d80001167983 */ /* 0x000f220000300a00 */
        /* <DEDUP_REMOVED lines=10> */
[----:B------:R-:W-:Y:S02]  /*1c640*/  STL.64 [R1+0xa8], R26 ;  /* 0x0000a81a01007387 */ /* 0x000fe40000100a00 */
[----:B------:R-:W-:Y:S01]  /*1c650*/  STL [R1+0x3160], R28 ;  /* 0x0031601c01007387 */ /* 0x000fe20000100800 */
        /* <DEDUP_REMOVED lines=19> */
[-C--:B---3--:R-:W-:Y:S02]  /*1c790*/  HMMA.16816.F32 R8, R8, R24.reuse, R12 ;  /* 0x000000180808723c */ /* 0x088fe4000000180c */
[----:B------:R-:W4:Y:S01]  /*1c7a0*/  LDL.LU.64 R14, [R1+0x3310] ;  /* 0x00331000010e7983 */ /* 0x000f220000300a00 */
[----:B------:R-:W4:Y:S11]  /*1c7b0*/  LDL.LU.64 R12, [R1+0x3308] ;  /* 0x00330800010c7983 */ /* 0x000f360000300a00 */
[----:B------:R-:W-:Y:S09]  /*1c7c0*/  @!UPT UIADD3 URZ, URZ, URZ, URZ ;  /* 0x0000003f3f3ff290 */ /* 0x000ff2000fffe03f */
[----:B------:R-:W-:Y:S01]  /*1c7d0*/  STL.64 [R1+0x200], R8 ;  /* 0x0002000801007387 */ /* 0x000fe20000100a00 */
[----:B------:R0:W-:Y:S03]  /*1c7e0*/  STL.64 [R1+0x208], R10 ;  /* 0x0002080a01007387 */ /* 0x0001e60000100a00 */
[----:B0-----:R-:W2:Y:S01]  /*1c7f0*/  LDL.LU.64 R10, [R1+0x3300] ;  /* 0x00330000010a7983 */ /* 0x001ea20000300a00 */
[----:B------:R-:W2:Y:S02]  /*1c800*/  LDL.LU.64 R8, [R1+0x32f8] ;  /* 0x0032f80001087983 */ /* 0x000ea40000300a00 */
[-C--:B--2---:R-:W-:Y:S01]  /*1c810*/  HMMA.16816.F32 R4, R8, R24.reuse, R4 ;  /* 0x000000180804723c */ /* 0x084fe20000001804 */
[----:B------:R0:W-:Y:S01]  /*1c820*/  STL.64 [R1+0x3280], R10 ;  /* 0x0032800a01007387 */ /* 0x0001e20000100a00 */
[----:B------:R1:W-:Y:S11]  /*1c830*/  STL.64 [R1+0x3278], R8 ;  /* 0x0032780801007387 */ /* 0x0003f60000100a00 */
[----:B------:R-:W-:Y:S10]  /*1c840*/  @!UPT UIADD3 URZ, URZ, URZ, URZ ;  /* 0x0000003f3f3ff290 */ /* 0x000ff4000fffe03f */
[----:B------:R-:W-:Y:S01]  /*1c850*/  STL.64 [R1+0x6a0], R4 ;  /* 0x0006a00401007387 */ /* 0x000fe20000100a00 */
[----:B------:R4:W-:Y:S02]  /*1c860*/  STL.64 [R1+0x6a8], R6 ;  /* 0x0006a80601007387 */ /* 0x0009e40000100a00 */
[----:B0-----:R-:W2:Y:S02]  /*1c870*/  LDL.64 R10, [R1+0x8] ;  /* 0x00000800010a7983 */ /* 0x001ea40000100a00 */
[----:B-1----:R-:W3:Y:S01]  /*1c880*/  LDL.64 R8, [R1] ;  /* 0x0000000001087983 */ /* 0x002ee20000100a00 */
[-C--:B----4-:R-:W-:Y:S11]  /*1c890*/  HMMA.16816.F32 R4, R12, R24.reuse, R20 ;  /* 0x000000180c04723c */ /* 0x090ff60000001814 */
[----:B------:R-:W-:Y:S11]  /*1c8a0*/  @!UPT UIADD3 URZ, URZ, URZ, URZ ;  /* 0x0000003f3f3ff290 */ /* 0x000ff6000fffe03f */
[----:B------:R-:W-:Y:S02]  /*1c8b0*/  @!UPT UIADD3 URZ, URZ, URZ, URZ ;  /* 0x0000003f3f3ff290 */ /* 0x000fe4000fffe03f */
[----:B------:R-:W-:Y:S02]  /*1c8c0*/  IMAD.MOV.U32 R3, RZ, RZ, R5 ;  /* 0x000000ffff037224 */ /* 0x000fe400078e0005 */
[----:B------:R-:W-:Y:S02]  /*1c8d0*/  IMAD.MOV.U32 R2, RZ, RZ, R6 ;  /* 0x000000ffff027224 */ /* 0x000fe400078e0006 */
[----:B------:R-:W-:Y:S01]  /*1c8e0*/  IMAD.MOV.U32 R0, RZ, RZ, R7 ;  /* 0x000000ffff007224 */ /* 0x000fe200078e0007 */
[----:B--2---:R-:W-:Y:S01]  /*1c8f0*/  STL.64 [R1+0x32a0], R10 ;  /* 0x0032a00a01007387 */ /* 0x004fe20000100a00 */
[----:B---3--:R-:W-:Y:S02]  /*1c900*/  STL.64 [R1+0x3298], R8 ;  /* 0x0032980801007387 */ /* 0x008fe40000100a00 */
[----:B------:R0:W-:Y:S02]  /*1c910*/  STL [R1+0x340], R4 ;  /* 0x0003400401007387 */ /* 0x0001e40000100800 */
[----:B------:R-:W2:Y:S01]  /*1c920*/  LDL.LU.64 R20, [R1+0x320] ;  /* 0x0003200001147983 */ /* 0x000ea20000300a00 */
[----:B------:R-:W2:Y:S04]  /*1c930*/  LDL.LU.64 R22, [R1+0x328] ;  /* 0x0003280001167983 */ /* 0x000ea80000300a00 */
[----:B0-----:R-:W3:Y:S01]  /*1c940*/  LDL.LU.64 R4, [R1+0xb10] ;  /* 0x000b100001047983 */ /* 0x001ee20000300a00 */
[----:B------:R-:W4:Y:S03]  /*1c950*/  LDL.LU.64 R6, [R1+0xb18] ;  /* 0x000b180001067983 */ /* 0x000f260000300a00 */
[----:B----4-:R-:W-:Y:S01]  /*1c960*/  STL.64 [R1+0x32c0], R6 ;  /* 0x0032c00601007387 */ /* 0x010fe20000100a00 */
[----:B---3--:R0:W-:Y:S03]  /*1c970*/  STL.64 [R1+0x32b8], R4 ;  /* 0x0032b80401007387 */ /* 0x0081e60000100a00 */
[----:B0-----:R-:W3:Y:S01]  /*1c980*/  LDL.LU.64 R4, [R1+0x1f0] ;  /* 0x0001f00001047983 */ /* 0x001ee20000300a00 */
[----:B------:R-:W4:Y:S01]  /*1c990*/  LDL.LU.64 R6, [R1+0x1f8] ;  /* 0x0001f80001067983 */ /* 0x000f220000300a00 */
[----:B--2---:R-:W-:Y:S02]  /*1c9a0*/  HMMA.16816.F32 R20, R16, R24, R20 ;  /* 0x000000181014723c */ /* 0x004fe40000001814 */
[----:B----4-:R-:W-:Y:S01]  /*1c9b0*/  STL.64 [R1+0x32e0], R6 ;  /* 0x0032e00601007387 */ /* 0x010fe20000100a00 */
[----:B---3--:R0:W-:Y:S03]  /*1c9c0*/  STL.64 [R1+0x32d8], R4 ;  /* 0x0032d80401007387 */ /* 0x0081e60000100a00 */
[----:B0-----:R-:W2:Y:S01]  /*1c9d0*/  LDL.LU.64 R4, [R1+0x870] ;  /* 0x0008700001047983 */ /* 0x001ea20000300a00 */
[----:B------:R-:W2:Y:S02]  /*1c9e0*/  LDL.LU.64 R6, [R1+0x878] ;  /* 0x0008780001067983 */ /* 0x000ea40000300a00 */
[----:B------:R-:W3:Y:S02]  /*1c9f0*/  LDL.LU.64 R8, [R1+0x690] ;  /* 0x0006900001087983 */ /* 0x000ee40000300a00 */
[----:B------:R-:W3:Y:S01]  /*1ca00*/  LDL.LU.64 R10, [R1+0x698] ;  /* 0x00069800010a7983 */ /* 0x000ee20000300a00 */
[----:B------:R0:W-:Y:S01]  /*1ca10*/  STL.64 [R1+0x3270], R14 ;  /* 0x0032700e01007387 */ /* 0x0001e20000100a00 */
[----:B------:R1:W-:Y:S03]  /*1ca20*/  STL.64 [R1+0x3268], R12 ;  /* 0x0032680c01007387 */ /* 0x0003e60000100a00 */
[----:B0-----:R-:W4:Y:S04]  /*1ca30*/  LDL.64 R14, [R1+0x18] ;  /* 0x00001800010e7983 */ /* 0x001f280000100a00 */
[----:B-1----:R-:W4:Y:S01]  /*1ca40*/  LDL.64 R12, [R1+0x10] ;  /* 0x00001000010c7983 */ /* 0x002f220000100a00 */
[----:B------:R-:W-:Y:S02]  /*1ca50*/  STL [R1+0x2cc8], R0 ;  /* 0x002cc80001007387 */ /* 0x000fe40000100800 */
[----:B------:R-:W-:Y:S02]  /*1ca60*/  STL [R1+0x2cc4], R2 ;  /* 0x002cc40201007387 */ /* 0x000fe40000100800 */
[----:B------:R-:W-:Y:S01]  /*1ca70*/  STL [R1+0x2cc0], R3 ;  /* 0x002cc00301007387 */ /* 0x000fe20000100800 */
[----:B------:R-:W-:Y:S01]  /*1ca80*/  STL.64 [R1+0x7c0], R20 ;  /* 0x0007c01401007387 */ /* 0x000fe20000100a00 */
[----:B------:R0:W-:Y:S03]  /*1ca90*/  STL.64 [R1+0x7c8], R22 ;  /* 0x0007c81601007387 */ /* 0x0001e60000100a00 */
[----:B0-----:R-:W2:Y:S01]  /*1caa0*/  LDL.LU.64 R22, [R1+0x32f0] ;  /* 0x0032f00001167983 */ /* 0x001ea20000300a00 */
[----:B------:R-:W2:Y:S02]  /*1cab0*/  LDL.LU.64 R20, [R1+0x32e8] ;  /* 0x0032e80001147983 */ /* 0x000ea40000300a00 */
[----:B------:R-:W-:Y:S02]  /*1cac0*/  STL.64 [R1+0x3260], R18 ;  /* 0x0032601201007387 */ /* 0x000fe40000100a00 */
[----:B------:R0:W-:Y:S02]  /*1cad0*/  STL.64 [R1+0x3258], R16 ;  /* 0x0032581001007387 */ /* 0x0001e40000100a00 */
[----:B------:R-:W-:-:S02]  /*1cae0*/  IMAD.MOV.U32 R2, RZ, RZ, R24 ;  /* 0x000000ffff027224 */ /* 0x000fc400078e0018 */
[----:B------:R-:W-:Y:S01]  /*1caf0*/  IMAD.MOV.U32 R0, RZ, RZ, R25 ;  /* 0x000000ffff007224 */ /* 0x000fe200078e0019 */
[----:B0-----:R-:W4:Y:S01]  /*1cb00*/  LDL.LU.64 R16, [R1+0x90] ;  /* 0x0000900001107983 */ /* 0x001f220000300a00 */
[----:B--2---:R-:W-:Y:S11]  /*1cb10*/  HMMA.16816.F32 R4, R20, R24, R4 ;  /* 0x000000181404723c */ /* 0x004ff60000001804 */
[----:B------:R-:W-:Y:S11]  /*1cb20*/  @!UPT UIADD3 URZ, URZ, URZ, URZ ;  /* 0x0000003f3f3ff290 */ /* 0x000ff6000fffe03f */
[----:B------:R-:W-:Y:S01]  /*1cb30*/  @!UPT UIADD3 URZ, URZ, URZ, URZ ;  /* 0x0000003f3f3ff290 */ /* 0x000fe2000fffe03f */
[----:B------:R-:W-:Y:S01]  /*1cb40*/  STL.64 [R1+0x4b0], R4 ;  /* 0x0004b00401007387 */ /* 0x000fe20000100a00 */
[----:B------:R0:W-:Y:S03]  /*1cb50*/  STL.64 [R1+0x4b8], R6 ;  /* 0x0004b80601007387 */ /* 0x0001e60000100a00 */
[----:B0-----:R-:W2:Y:S01]  /*1cb60*/  LDL.LU.64 R6, [R1+0x32e0] ;  /* 0x0032e00001067983 */ /* 0x001ea20000300a00 */
[----:B------:R-:W2:Y:S02]  /*1cb70*/  LDL.LU.64 R4, [R1+0x32d8] ;  /* 0x0032d80001047983 */ /* 0x000ea40000300a00 */
[----:B------:R-:W2:Y:S02]  /*1cb80*/  LDL.LU.64 R26, [R1+0x32d0] ;  /* 0x0032d000011a7983 */ /* 0x000ea40000300a00 */
[----:B------:R-:W2:Y:S01]  /*1cb90*/  LDL.LU.64 R24, [R1+0x32c8] ;  /* 0x0032c80001187983 */ /* 0x000ea20000300a00 */
[----:B------:R-:W-:Y:S01]  /*1cba0*/  STL.64 [R1+0x3290], R22 ;  /* 0x0032901601007387 */ /* 0x000fe20000100a00 */
[----:B------:R0:W-:Y:S02]  /*1cbb0*/  STL.64 [R1+0x3288], R20 ;  /* 0x0032881401007387 */ /* 0x0001e40000100a00 */
[----:B0-----:R-:W-:-:S02]  /*1cbc0*/  IMAD.MOV.U32 R20, RZ, RZ, R2 ;  /* 0x000000ffff147224 */ /* 0x001fc400078e0002 */
[----:B------:R-:W-:-:S07]  /*1cbd0*/  IMAD.MOV.U32 R21, RZ, RZ, R0 ;  /* 0x000000ffff157224 */ /* 0x000fce00078e0000 */
[----:B--2---:R-:W-:Y:S01]  /*1cbe0*/  HMMA.16816.F32 R20, R24, R20, R4 ;  /* 0x000000141814723c */ /* 0x004fe20000001804 */
[----:B------:R-:W4:Y:S01]  /*1cbf0*/  LDL.LU.64 R6, [R1+0x32c0] ;  /* 0x0032c00001067983 */ /* 0x000f220000300a00 */
[----:B------:R-:W4:Y:S11]  /*1cc00*/  LDL.LU.64 R4, [R1+0x32b8] ;  /* 0x0032b80001047983 */ /* 0x000f360000300a00 */
[----:B------:R-:W-:Y:S10]  /*1cc10*/  @!UPT UIADD3 URZ, URZ, URZ, URZ ;  /* 0x0000003f3f3ff290 */ /* 0x000ff4000fffe03f */
[----:B------:R0:W-:Y:S01]  /*1cc20*/  STL.64 [R1+0x8b0], R20 ;  /* 0x0008b01401007387 */ /* 0x0001e20000100a00 */
[----:B------:R1:W-:Y:S03]  /*1cc30*/  STL.64 [R1+0x8b8], R22 ;  /* 0x0008b81601007387 */ /* 0x0003e60000100a00 */
[----:B0-----:R-:W2:Y:S01]  /*1cc40*/  LDL.LU.64 R20, [R1+0xad0] ;  /* 0x000ad00001147983 */ /* 0x001ea20000300a00 */
[----:B-1----:R-:W2:Y:S01]  /*1cc50*/  LDL.LU.64 R22, [R1+0xad8] ;  /* 0x000ad80001167983 */ /* 0x002ea20000300a00 */
[----:B----4-:R-:W-:Y:S11]  /*1cc60*/  HMMA.16816.F32 R4, R12, R16, R4 ;  /* 0x000000100c04723c */ /* 0x010ff60000001804 */
[----:B------:R-:W-:Y:S11]  /*1cc70*/  @!UPT UIADD3 URZ, URZ, URZ, URZ ;  /* 0x0000003f3f3ff290 */ /* 0x000ff6000fffe03f */
[----:B------:R-:W-:Y:S01]  /*1cc80*/  @!UPT UIADD3 URZ, URZ, URZ, URZ ;  /* 0x0000003f3f3ff290 */ /* 0x000fe2000fffe03f */
[----:B------:R-:W-:Y:S01]  /*1cc90*/  STL.64 [R1+0x2a0], R4 ;  /* 0x0002a00401007387 */ /* 0x000fe20000100a00 */
[----:B------:R0:W-:Y:S03]  /*1cca0*/  STL.64 [R1+0x2a8], R6 ;  /* 0x0002a80601007387 */ /* 0x0001e60000100a00 */
[----:B0-----:R-:W3:Y:S01]  /*1ccb0*/  LDL.LU.64 R6, [R1+0x32b0] ;  /* 0x0032b00001067983 */ /* 0x001ee20000300a00 */
[----:B------:R-:W3:Y:S02]  /*1ccc0*/  LDL.LU.64 R4, [R1+0x32a8] ;  /* 0x0032a80001047983 */ /* 0x000ee40000300a00 */
[----:B------:R-:W-:Y:S02]  /*1ccd0*/  IMAD.MOV.U32 R29, RZ, RZ, R13 ;  /* 0x000000ffff1d7224 */ /* 0x000fe400078e000d */
[----:B------:R-:W-:Y:S02]  /*1cce0*/  IMAD.MOV.U32 R28, RZ, RZ, R14 ;  /* 0x000000ffff1c7224 */ /* 0x000fe400078e000e */
[----:B------:R-:W-:Y:S01]  /*1ccf0*/  IMAD.MOV.U32 R3, RZ, RZ, R15 ;  /* 0x000000ffff037224 */ /* 0x000fe200078e000f */
[----:B------:R-:W4:Y:S01]  /*1cd00*/  LDL.LU.64 R12, [R1+0x570] ;  /* 0x00057000010c7983 */ /* 0x000f220000300a00 */
[----:B------:R-:W4:Y:S02]  /*1cd10*/  LDL.LU.64 R14, [R1+0x578] ;  /* 0x00057800010e7983 */ /* 0x000f240000300a00 */
[----:B------:R-:W-:-:S02]  /*1cd20*/  IMAD.MOV.U32 R2, RZ, RZ, R16 ;  /* 0x000000ffff027224 */ /* 0x000fc400078e0010 */
[----:B------:R-:W-:Y:S01]  /*1cd30*/  IMAD.MOV.U32 R0, RZ, RZ, R17 ;  /* 0x000000ffff007224 */ /* 0x000fe200078e0011 */
[----:B---3--:R-:W-:Y:S11]  /*1cd40*/  HMMA.16816.F32 R8, R4, R16, R8 ;  /* 0x000000100408723c */ /* 0x008ff60000001808 */
        /* <DEDUP_REMOVED lines=9> */
[----:B------:R0:W-:Y:S03]  /*1cde0*/  STL.64 [R1+0x3218], R4 ;  /* 0x0032180401007387 */ /* 0x0001e60000100a00 */
[----:B0-----:R-:W2:Y:S01]  /*1cdf0*/  LDL R4, [R1+0x10] ;  /* 0x0000100001047983 */ /* 0x001ea20000100800 */
[----:B------:R-:W-:-:S02]  /*1ce00*/  IMAD.MOV.U32 R6, RZ, RZ, R28 ;  /* 0x000000ffff067224 */ /* 0x000fc400078e001c */
[----:B------:R-:W-:Y:S02]  /*1ce10*/  IMAD.MOV.U32 R7, RZ, RZ, R3 ;  /* 0x000000ffff077224 */ /* 0x000fe400078e0003 */
[----:B------:R-:W-:-:S03]  /*1ce20*/  IMAD.MOV.U32 R5, RZ, RZ, R29 ;  /* 0x000000ffff057224 */ /* 0x000fc600078e001d */
[----:B------:R-:W-:Y:S04]  /*1ce30*/  STL.64 [R1+0x3240], R6 ;  /* 0x0032400601007387 */ /* 0x000fe80000100a00 */
[----:B--2---:R0:W-:Y:S02]  /*1ce40*/  STL.64 [R1+0x3238], R4 ;  /* 0x0032380401007387 */ /* 0x0041e40000100a00 */
[----:B0-----:R-:W-:Y:S02]  /*1ce50*/  IMAD.MOV.U32 R4, RZ, RZ, R2 ;  /* 0x000000ffff047224 */ /* 0x001fe400078e0002 */
[----:B------:R-:W-:-:S07]  /*1ce60*/  IMAD.MOV.U32 R5, RZ, RZ, R0 ;  /* 0x000000ffff057224 */ /* 0x000fce00078e0000 */
[-C--:B------:R-:W-:Y:S01]  /*1ce70*/  HMMA.16816.F32 R20, R8, R4.reuse, R20 ;  /* 0x000000040814723c */ /* 0x080fe20000001814 */
[----:B------:R-:W-:Y:S02]  /*1ce80*/  IMAD.MOV.U32 R29, RZ, RZ, R10 ;  /* 0x000000ffff1d7224 */ /* 0x000fe400078e000a */
[----:B------:R-:W-:Y:S11]  /*1ce90*/  IMAD.MOV.U32 R28, RZ, RZ, R11 ;  /* 0x000000ffff1c7224 */ /* 0x000ff600078e000b */
[----:B------:R-:W-:Y:S09]  /*1cea0*/  @!UPT UIADD3 URZ, URZ, URZ, URZ ;  /* 0x0000003f3f3ff290 */ /* 0x000ff2000fffe03f */
[----:B------:R-:W-:Y:S01]  /*1ceb0*/  STL.64 [R1+0x1f0], R20 ;  /* 0x0001f01401007387 */ /* 0x000fe20000100a00 */
[----:B------:R0:W-:Y:S03]  /*1cec0*/  STL.64 [R1+0x1f8], R22 ;  /* 0x0001f81601007387 */ /* 0x0001e60000100a00 */
[----:B0-----:R-:W2:Y:S01]  /*1ced0*/  LDL.LU.64 R22, [R1+0x3290] ;  /* 0x0032900001167983 */ /* 0x001ea20000300a00 */
[----:B------:R-:W2:Y:S02]  /*1cee0*/  LDL.LU.64 R20, [R1+0x3288] ;  /* 0x0032880001147983 */ /* 0x000ea40000300a00 */
[----:B------:R-:W4:Y:S02]  /*1cef0*/  LDL.LU.64 R10, [R1+0x3280] ;  /* 0x00328000010a7983 */ /* 0x000f240000300a00 */
[----:B------:R-:W4:Y:S02]  /*1cf00*/  LDL.LU.64 R8, [R1+0x3278] ;  /* 0x0032780001087983 */ /* 0x000f240000300a00 */
[-C--:B----4-:R-:W-:Y:S11]  /*1cf10*/  HMMA.16816.F32 R12, R8, R4.reuse, R12 ;  /* 0x00000004080c723c */ /* 0x090ff6000000180c */
        /* <DEDUP_REMOVED lines=8> */
[----:B0-----:R-:W4:Y:S01]  /*1cfa0*/  LDL.LU.64 R8, [R1+0x490] ;  /* 0x0004900001087983 */ /* 0x001f220000300a00 */
[----:B------:R-:W4:Y:S01]  /*1cfb0*/  LDL.LU.64 R10, [R1+0x498] ;  /* 0x00049800010a7983 */ /* 0x000f220000300a00 */
[-C--:B---3--:R-:W-:Y:S11]  /*1cfc0*/  HMMA.16816.F32 R16, R12, R4.reuse, R16 ;  /* 0x000000040c10723c */ /* 0x088ff60000001810 */
[----:B------:R-:W-:Y:S11]  /*1cfd0*/  @!UPT UIADD3 URZ, URZ, URZ, URZ ;  /* 0x0000003f3f3ff290 */ /* 0x000ff6000fffe03f */
[----:B------:R-:W-:Y:S01]  /*1cfe0*/  @!UPT UIADD3 URZ, URZ, URZ, URZ ;  /* 0x0000003f3f3ff290 */ /* 0x000fe2000fffe03f */
[----:B------:R0:W-:Y:S01]  /*1cff0*/  STL [R1+0x330], R16 ;  /* 0x0003301001007387 */ /* 0x0001e20000100800 */
[----:B------:R-:W-:Y:S02]  /*1d000*/  IMAD.MOV.U32 R2, RZ, RZ, R18 ;  /* 0x000000ffff027224 */ /* 0x000fe400078e0012 */
[----:B------:R-:W-:Y:S02]  /*1d010*/  IMAD.MOV.U32 R3, RZ, RZ, R19 ;  /* 0x000000ffff037224 */ /* 0x000fe400078e0013 */
[----:B------:R-:W-:Y:S01]  /*1d020*/  IMAD.MOV.U32 R0, RZ, RZ, R17 ;  /* 0x000000ffff007224 */ /* 0x000fe200078e0011 */
[----:B------:R-:W4:Y:S04]  /*1d030*/  LDL.LU.64 R18, [R1+0x3260] ;  /* 0x0032600001127983 */ /* 0x000f280000300a00 */
[----:B0-----:R-:W4:Y:S01]  /*1d040*/  LDL.LU.64 R16, [R1+0x3258] ;  /* 0x0032580001107983 */ /* 0x001f220000300a00 */
[----:B------:R-:W-:Y:S02]  /*1d050*/  STL.64 [R1+0x31f0], R14 ;  /* 0x0031f00e01007387 */ /* 0x000fe40000100a00 */
[----:B------:R0:W-:Y:S02]  /*1d060*/  STL.64 [R1+0x31e8], R12 ;  /* 0x0031e80c01007387 */ /* 0x0001e40000100a00 */
[----:B0-----:R-:W2:Y:S01]  /*1d070*/  LDL.LU.64 R12, [R1+0x8d0] ;  /* 0x0008d000010c7983 */ /* 0x001ea20000300a00 */
[----:B------:R-:W2:Y:S02]  /*1d080*/  LDL.LU.64 R14, [R1+0x8d8] ;  /* 0x0008d800010e7983 */ /* 0x000ea40000300a00 */
[----:B------:R-:W-:Y:S02]  /*1d090*/  STL [R1+0x2cd4], R0 ;  /* 0x002cd40001007387 */ /* 0x000fe40000100800 */
[----:B------:R-:W-:Y:S01]  /*1d0a0*/  STL [R1+0x2cd0], R2 ;  /* 0x002cd00201007387 */ /* 0x000fe20000100800 */
[----:B------:R-:W-:Y:S01]  /*1d0b0*/  STL [R1+0x2ccc], R3 ;  /* 0x002ccc0301007387 */ /* 0x000fe20000100800 */
[-C--:B----4-:R-:W-:Y:S11]  /*1d0c0*/  HMMA.16816.F32 R8, R16, R4.reuse, R8 ;  /* 0x000000041008723c */ /* 0x090ff60000001808 */
[----:B------:R-:W-:Y:S11]  /*1d0d0*/  @!UPT UIADD3 URZ, URZ, URZ, URZ ;  /* 0x0000003f3f3ff290 */ /* 0x000ff6000fffe03f */
[----:B------:R-:W-:Y:S01]  /*1d0e0*/  @!UPT UIADD3 URZ, URZ, URZ, URZ ;  /* 0x0000003f3f3ff290 */ /* 0x000fe2000fffe03f */
[----:B------:R0:W-:Y:S01]  /*1d0f0*/  STL.64 [R1+0x7d0], R8 ;  /* 0x0007d00801007387 */ /* 0x0001e20000100a00 */
[----:B------:R1:W-:Y:S03]  /*1d100*/  STL.64 [R1+0x7d8], R10 ;  /* 0x0007d80a01007387 */ /* 0x0003e60000100a00 */
[----:B0-----:R-:W3:Y:S01]  /*1d110*/  LDL.LU.64 R8, [R1+0xae0] ;  /* 0x000ae00001087983 */ /* 0x001ee20000300a00 */
[----:B-1----:R-:W4:Y:S03]  /*1d120*/  LDL.LU.64 R10, [R1+0xae8] ;  /* 0x000ae800010a7983 */ /* 0x002f260000300a00 */
[----:B----4-:R-:W-:Y:S01]  /*1d130*/  STL.64 [R1+0x3230], R10 ;  /* 0x0032300a01007387 */ /* 0x010fe20000100a00 */
[----:B---3--:R0:W-:Y:S03]  /*1d140*/  STL.64 [R1+0x3228], R8 ;  /* 0x0032280801007387 */ /* 0x0081e60000100a00 */
[----:B0-----:R-:W3:Y:S01]  /*1d150*/  LDL.LU.64 R8, [R1+0xb70] ;  /* 0x000b700001087983 */ /* 0x001ee20000300a00 */
[----:B------:R-:W4:Y:S01]  /*1d160*/  LDL.LU.64 R10, [R1+0xb78] ;  /* 0x000b7800010a7983 */ /* 0x000f220000300a00 */
[-C--:B--2---:R-:W-:Y:S02]  /*1d170*/  HMMA.16816.F32 R12, R20, R4.reuse, R12 ;  /* 0x00000004140c723c */ /* 0x084fe4000000180c */
[----:B----4-:R-:W-:Y:S01]  /*1d180*/  STL.64 [R1+0x3250], R10 ;  /* 0x0032500a01007387 */ /* 0x010fe20000100a00 */
[----:B---3--:R0:W-:Y:S03]  /*1d190*/  STL.64 [R1+0x3248], R8 ;  /* 0x0032480801007387 */ /* 0x0081e60000100a00 */
[----:B0-----:R-:W2:Y:S01]  /*1d1a0*/  LDL.LU.64 R8, [R1+0x240] ;  /* 0x0002400001087983 */ /* 0x001ea20000300a00 */
[----:B------:R-:W2:Y:S02]  /*1d1b0*/  LDL.LU.64 R10, [R1+0x248] ;  /* 0x00024800010a7983 */ /* 0x000ea40000300a00 */
[----:B------:R-:W-:Y:S02]  /*1d1c0*/  STL.64 [R1+0x3200], R18 ;  /* 0x0032001201007387 */ /* 0x000fe40000100a00 */
[----:B------:R0:W-:Y:S02]  /*1d1d0*/  STL.64 [R1+0x31f8], R16 ;  /* 0x0031f81001007387 */ /* 0x0001e40000100a00 */
[----:B0-----:R-:W3:Y:S10]  /*1d1e0*/  LDL.LU.64 R16, [R1+0x80] ;  /* 0x0000800001107983 */ /* 0x001ef40000300a00 */
[----:B------:R0:W-:Y:S02]  /*1d1f0*/  STL.64 [R1+0x4a0], R12 ;  /* 0x0004a00c01007387 */ /* 0x0001e40000100a00 */
[----:B------:R1:W-:Y:S01]  /*1d200*/  STL.64 [R1+0x4a8], R14 ;  /* 0x0004a80e01007387 */ /* 0x0003e20000100a00 */
[----:B0-----:R-:W4:Y:S01]  /*1d210*/  LDL.LU.64 R12, [R1+0x660] ;  /* 0x00066000010c7983 */ /* 0x001f220000300a00 */
[----:B-1----:R-:W4:Y:S01]  /*1d220*/  LDL.LU.64 R14, [R1+0x668] ;  /* 0x00066800010e7983 */ /* 0x002f220000300a00 */
[----:B--2---:R-:W-:Y:S02]  /*1d230*/  HMMA.16816.F32 R4, R24, R4, R8 ;  /* 0x000000041804723c */ /* 0x004fe40000001808 */
[----:B------:R-:W3:Y:S01]  /*1d240*/  LDL.LU.64 R10, [R1+0x3250] ;  /* 0x00325000010a7983 */ /* 0x000ee20000300a00 */
[----:B------:R-:W3:Y:S11]  /*1d250*/  LDL.LU.64 R8, [R1+0x3248] ;  /* 0x0032480001087983 */ /* 0x000ef60000300a00 */
[----:B------:R-:W-:Y:S09]  /*1d260*/  @!UPT UIADD3 URZ, URZ, URZ, URZ ;  /* 0x0000003f3f3ff290 */ /* 0x000ff2000fffe03f */
        /* <DEDUP_REMOVED lines=9> */
[----:B------:R-:W3:Y:S01]  /*1d300*/  LDL.LU.64 R10, [R1+0x3230] ;  /* 0x00323000010a7983 */ /* 0x000ee20000300a00 */
[----:B------:R-:W3:Y:S11]  /*1d310*/  LDL.LU.64 R8, [R1+0x3228] ;  /* 0x0032280001087983 */ /* 0x000ef60000300a00 */
[----:B------:R-:W-:Y:S09]  /*1d320*/  @!UPT UIADD3 URZ, URZ, URZ, URZ ;  /* 0x0000003f3f3ff290 */ /* 0x000ff2000fffe03f */
[----:B------:R-:W-:Y:S01]  /*1d330*/  STL.64 [R1+0x290], R4 ;  /* 0x0002900401007387 */ /* 0x000fe20000100a00 */
[----:B------:R0:W-:Y:S03]  /*1d340*/  STL.64 [R1+0x298], R6 ;  /* 0x0002980601007387 */ /* 0x0001e60000100a00 */
[----:B0-----:R-:W2:Y:S01]  /*1d350*/  LDL.LU.64 R6, [R1+0x3220] ;  /* 0x0032200001067983 */ /* 0x001ea20000300a00 */
[----:B------:R-:W2:Y:S02]  /*1d360*/  LDL.LU.64 R4, [R1+0x3218] ;  /* 0x0032180001047983 */ /* 0x000ea40000300a00 */
[----:B--2---:R-:W-:Y:S11]  /*1d370*/  HMMA.16816.F32 R24, R4, R16, R24 ;  /* 0x000000100418723c */ /* 0x004ff60000001818 */
        /* <DEDUP_REMOVED lines=8> */
[----:B0-----:R-:W3:Y:S04]  /*1d400*/  LDL R4, [R1] ;  /* 0x0000000001047983 */ /* 0x001ee80000100800 */
[----:B------:R-:W3:Y:S01]  /*1d410*/  LDL R5, [R1+0x4] ;  /* 0x0000040001057983 */ /* 0x000ee20000100800 */
[----:B------:R-:W-:-:S02]  /*1d420*/  IMAD.MOV.U32 R6, RZ, RZ, R29 ;  /* 0x000000ffff067224 */ /* 0x000fc400078e001d */
[----:B------:R-:W-:Y:S02]  /*1d430*/  IMAD.MOV.U32 R7, RZ, RZ, R28 ;  /* 0x000000ffff077224 */ /* 0x000fe400078e001c */
[----:B------:R-:W-:Y:S02]  /*1d440*/  IMAD.MOV.U32 R2, RZ, RZ, R16 ;  /* 0x000000ffff027224 */ /* 0x000fe400078e0010 */
[----:B------:R-:W-:-:S03]  /*1d450*/  IMAD.MOV.U32 R0, RZ, RZ, R17 ;  /* 0x000000ffff007224 */ /* 0x000fc600078e0011 */
[----:B---3--:R-:W-:Y:S01]  /*1d460*/  HMMA.16816.F32 R4, R4, R16, R8 ;  /* 0x000000100404723c */ /* 0x008fe20000001808 */
[----:B------:R-:W4:Y:S01]  /*1d470*/  LDL.LU.64 R10, [R1+0x3210] ;  /* 0x00321000010a7983 */ /* 0x000f220000300a00 */
[----:B------:R-:W4:Y:S11]  /*1d480*/  LDL.LU.64 R8, [R1+0x3208] ;  /* 0x0032080001087983 */ /* 0x000f360000300a00 */
[----:B------:R-:W-:Y:S10]  /*1d490*/  @!UPT UIADD3 URZ, URZ, URZ, URZ ;  /* 0x0000003f3f3ff290 */ /* 0x000ff4000fffe03f */
[----:B------:R0:W-:Y:S01]  /*1d4a0*/  STL.64 [R1+0x1e0], R4 ;  /* 0x0001e00401007387 */ /* 0x0001e20000100a00 */
[----:B------:R1:W-:Y:S02]  /*1d4b0*/  STL.64 [R1+0x1e8], R6 ;  /* 0x0001e80601007387 */ /* 0x0003e40000100a00 */
[----:B------:R-:W3:Y:S02]  /*1d4c0*/  LDL.LU.64 R18, [R1+0x3200] ;  /* 0x0032000001127983 */ /* 0x000ee40000300a00 */
[----:B------:R-:W3:Y:S01]  /*1d4d0*/  LDL.LU.64 R16, [R1+0x31f8] ;  /* 0x0031f80001107983 */ /* 0x000ee20000300a00 */
[----:B0-----:R-:W2:Y:S01]  /*1d4e0*/  LDL.64 R4, [R1+0x10] ;  /* 0x0000100001047983 */ /* 0x001ea20000100a00 */
[----:B-1----:R-:W2:Y:S03]  /*1d4f0*/  LDL.LU.64 R6, [R1+0x18] ;  /* 0x0000180001067983 */ /* 0x002ea60000300a00 */
[----:B--2---:R-:W-:Y:S01]  /*1d500*/  STL.64 [R1+0x31c0], R6 ;  /* 0x0031c00601007387 */ /* 0x004fe20000100a00 */
[----:B------:R0:W-:Y:S02]  /*1d510*/  STL.64 [R1+0x31b8], R4 ;  /* 0x0031b80401007387 */ /* 0x0001e40000100a00 */
[----:B0-----:R-:W-:-:S02]  /*1d520*/  IMAD.MOV.U32 R4, RZ, RZ, R2 ;  /* 0x000000ffff047224 */ /* 0x001fc400078e0002 */
[----:B------:R-:W-:-:S07]  /*1d530*/  IMAD.MOV.U32 R5, RZ, RZ, R0 ;  /* 0x000000ffff057224 */ /* 0x000fce00078e0000 */
[-C--:B----4-:R-:W-:Y:S11]  /*1d540*/  HMMA.16816.F32 R12, R8, R4.reuse, R12 ;  /* 0x00000004080c723c */ /* 0x090ff6000000180c */
        /* <DEDUP_REMOVED lines=8> */
[----:B0-----:R-:W4:Y:S01]  /*1d5d0*/  LDL.LU.64 R8, [R1] ;  /* 0x0000000001087983 */ /* 0x001f220000300a00 */
[----:B------:R-:W3:Y:S01]  /*1d5e0*/  LDL.LU.64 R10, [R1+0x8] ;  /* 0x00000800010a7983 */ /* 0x000ee20000300a00 */
[-C--:B--2---:R-:W-:Y:S02]  /*1d5f0*/  HMMA.16816.F32 R24, R12, R4.reuse, R24 ;  /* 0x000000040c18723c */ /* 0x084fe40000001818 */
[----:B---3--:R-:W-:Y:S01]  /*1d600*/  STL.64 [R1+0x3190], R10 ;  /* 0x0031900a01007387 */ /* 0x008fe20000100a00 */
[----:B----4-:R-:W-:Y:S11]  /*1d610*/  STL.64 [R1+0x3188], R8 ;  /* 0x0031880801007387 */ /* 0x010ff60000100a00 */
[----:B------:R-:W-:Y:S09]  /*1d620*/  @!UPT UIADD3 URZ, URZ, URZ, URZ ;  /* 0x0000003f3f3ff290 */ /* 0x000ff2000fffe03f */
[----:B------:R0:W-:Y:S01]  /*1d630*/  STL [R1+0x32c], R27 ;  /* 0x00032c1b01007387 */ /* 0x0001e20000100800 */
[----:B------:R-:W-:Y:S02]  /*1d640*/  IMAD.MOV.U32 R0, RZ, RZ, R24 ;  /* 0x000000ffff007224 */ /* 0x000fe400078e0018 */
[----:B------:R-:W-:Y:S02]  /*1d650*/  IMAD.MOV.U32 R2, RZ, RZ, R25 ;  /* 0x000000ffff027224 */ /* 0x000fe400078e0019 */
[----:B------:R-:W-:Y:S01]  /*1d660*/  IMAD.MOV.U32 R3, RZ, RZ, R26 ;  /* 0x000000ffff037224 */ /* 0x000fe200078e001a */
[----:B------:R-:W2:Y:S04]  /*1d670*/  LDL.LU.64 R24, [R1+0x9b0] ;  /* 0x0009b00001187983 */ /* 0x000ea80000300a00 */
[----:B0-----:R-:W2:Y:S01]  /*1d680*/  LDL.LU.64 R26, [R1+0x9b8] ;  /* 0x0009b800011a7983 */ /* 0x001ea20000300a00 */
[----:B------:R-:W3:Y:S02]  /*1d690*/  LDL.LU.64 R8, [R1+0x790] ;  /* 0x0007900001087983 */ /* 0x000ee40000300a00 */
[----:B------:R-:W4:Y:S02]  /*1d6a0*/  LDL.LU.64 R10, [R1+0x798] ;  /* 0x00079800010a7983 */ /* 0x000f240000300a00 */
[----:B----4-:R-:W-:Y:S01]  /*1d6b0*/  STL.64 [R1+0x31b0], R10 ;  /* 0x0031b00a01007387 */ /* 0x010fe20000100a00 */
[----:B---3--:R0:W-:Y:S03]  /*1d6c0*/  STL.64 [R1+0x31a8], R8 ;  /* 0x0031a80801007387 */ /* 0x0081e60000100a00 */
[----:B0-----:R-:W3:Y:S01]  /*1d6d0*/  LDL.LU.64 R8, [R1+0xbd0] ;  /* 0x000bd00001087983 */ /* 0x001ee20000300a00 */
[----:B------:R-:W4:Y:S03]  /*1d6e0*/  LDL.LU.64 R10, [R1+0xbd8] ;  /* 0x000bd800010a7983 */ /* 0x000f260000300a00 */
[----:B----4-:R-:W-:Y:S01]  /*1d6f0*/  STL.64 [R1+0x31d0], R10 ;  /* 0x0031d00a01007387 */ /* 0x010fe20000100a00 */
[----:B---3--:R0:W-:Y:S03]  /*1d700*/  STL.64 [R1+0x31c8], R8 ;  /* 0x0031c80801007387 */ /* 0x0081e60000100a00 */
[----:B0-----:R-:W3:Y:S01]  /*1d710*/  LDL.LU.64 R8, [R1+0x250] ;  /* 0x0002500001087983 */ /* 0x001ee20000300a00 */
[----:B------:R-:W3:Y:S02]  /*1d720*/  LDL.LU.64 R10, [R1+0x258] ;  /* 0x00025800010a7983 */ /* 0x000ee40000300a00 */
[----:B------:R-:W-:Y:S02]  /*1d730*/  STL.64 [R1+0x3180], R14 ;  /* 0x0031800e01007387 */ /* 0x000fe40000100a00 */
[----:B------:R0:W-:Y:S02]  /*1d740*/  STL.64 [R1+0x3178], R12 ;  /* 0x0031780c01007387 */ /* 0x0001e40000100a00 */
[----:B0-----:R-:W4:Y:S01]  /*1d750*/  LDL.LU.64 R12, [R1+0x550] ;  /* 0x00055000010c7983 */ /* 0x001f220000300a00 */
[----:B------:R-:W4:Y:S01]  /*1d760*/  LDL.LU.64 R14, [R1+0x558] ;  /* 0x00055800010e7983 */ /* 0x000f220000300a00 */
[-C--:B--2---:R-:W-:Y:S01]  /*1d770*/  HMMA.16816.F32 R24, R20, R4.reuse, R24 ;  /* 0x000000041418723c */ /* 0x084fe20000001818 */
[----:B------:R-:W-:Y:S01]  /*1d780*/  STL [R1+0x2ce8], R3 ;  /* 0x002ce80301007387 */ /* 0x000fe20000100800 */
[----:B------:R-:W-:Y:S01]  /*1d790*/  STL [R1+0x2ce4], R2 ;  /* 0x002ce40201007387 */ /* 0x000fe20000100800 */
[----:B------:R-:W-:Y:S05]  /*1d7a0*/  STL [R1+0x2ce0], R0 ;  /* 0x002ce00001007387 */ /* 0x000fea0000100800 */
[-C--:B----4-:R-:W-:Y:S11]  /*1d7b0*/  HMMA.16816.F32 R12, R16, R4.reuse, R12 ;  /* 0x00000004100c723c */ /* 0x090ff6000000180c */
        /* <DEDUP_REMOVED lines=8> */
[----:B0-----:R-:W4:Y:S01]  /*1d840*/  LDL.LU.64 R16, [R1+0x70] ;  /* 0x0000700001107983 */ /* 0x001f220000300a00 */
[----:B------:R-:W-:Y:S02]  /*1d850*/  STL.64 [R1+0x490], R24 ;  /* 0x0004901801007387 */ /* 0x000fe40000100a00 */
[----:B------:R0:W-:Y:S02]  /*1d860*/  STL.64 [R1+0x498], R26 ;  /* 0x0004981a01007387 */ /* 0x0001e40000100a00 */
[----:B0-----:R-:W3:Y:S01]  /*1d870*/  LDL.LU.64 R26, [R1+0x31e0] ;  /* 0x0031e000011a7983 */ /* 0x001ee20000300a00 */
[----:B------:R-:W3:Y:S02]  /*1d880*/  LDL.LU.64 R24, [R1+0x31d8] ;  /* 0x0031d80001187983 */ /* 0x000ee40000300a00 */
[----:B------:R-:W-:Y:S02]  /*1d890*/  STL.64 [R1+0x3148], R22 ;  /* 0x0031481601007387 */ /* 0x000fe40000100a00 */
[----:B------:R0:W-:Y:S02]  /*1d8a0*/  STL.64 [R1+0x3140], R20 ;  /* 0x0031401401007387 */ /* 0x0001e40000100a00 */
[----:B0-----:R-:W2:Y:S01]  /*1d8b0*/  LDL.LU.64 R20, [R1+0x670] ;  /* 0x0006700001147983 */ /* 0x001ea20000300a00 */
[----:B------:R-:W2:Y:S01]  /*1d8c0*/  LDL.LU.64 R22, [R1+0x678] ;  /* 0x0006780001167983 */ /* 0x000ea20000300a00 */
[----:B---3--:R-:W-:Y:S02]  /*1d8d0*/  HMMA.16816.F32 R4, R24, R4, R8 ;  /* 0x000000041804723c */ /* 0x008fe40000001808 */
[----:B------:R-:W4:Y:S01]  /*1d8e0*/  LDL.LU.64 R10, [R1+0x31d0] ;  /* 0x0031d000010a7983 */ /* 0x000f220000300a00 */
[----:B------:R-:W4:Y:S11]  /*1d8f0*/  LDL.LU.64 R8, [R1+0x31c8] ;  /* 0x0031c80001087983 */ /* 0x000f360000300a00 */
[----:B------:R-:W-:Y:S09]  /*1d900*/  @!UPT UIADD3 URZ, URZ, URZ, URZ ;  /* 0x0000003f3f3ff290 */ /* 0x000ff2000fffe03f */
[----:B------:R-:W-:Y:S01]  /*1d910*/  STL.64 [R1+0x8d0], R4 ;  /* 0x0008d00401007387 */ /* 0x000fe20000100a00 */
[----:B------:R0:W-:Y:S03]  /*1d920*/  STL.64 [R1+0x8d8], R6 ;  /* 0x0008d80601007387 */ /* 0x0001e60000100a00 */
[----:B0-----:R-:W4:Y:S01]  /*1d930*/  LDL.LU.64 R6, [R1+0x31c0] ;  /* 0x0031c00001067983 */ /* 0x001f220000300a00 */
[----:B------:R-:W4:Y:S02]  /*1d940*/  LDL.LU.64 R4, [R1+0x31b8] ;  /* 0x0031b80001047983 */ /* 0x000f240000300a00 */
[-C--:B----4-:R-:W-:Y:S01]  /*1d950*/  HMMA.16816.F32 R8, R4, R16.reuse, R8 ;  /* 0x000000100408723c */ /* 0x090fe20000001808 */
[----:B------:R-:W-:Y:S02]  /*1d960*/  IMAD.MOV.U32 R28, RZ, RZ, R6 ;  /* 0x000000ffff1c7224 */ /* 0x000fe400078e0006 */
[----:B------:R-:W-:Y:S11]  /*1d970*/  IMAD.MOV.U32 R29, RZ, RZ, R7 ;  /* 0x000000ffff1d7224 */ /* 0x000ff600078e0007 */
[----:B------:R-:W-:Y:S09]  /*1d980*/  @!UPT UIADD3 URZ, URZ, URZ, URZ ;  /* 0x0000003f3f3ff290 */ /* 0x000ff2000fffe03f */
[----:B------:R-:W-:Y:S01]  /*1d990*/  STL.64 [R1+0x280], R8 ;  /* 0x0002800801007387 */ /* 0x000fe20000100a00 */
[----:B------:R0:W-:Y:S03]  /*1d9a0*/  STL.64 [R1+0x288], R10 ;  /* 0x0002880a01007387 */ /* 0x0001e60000100a00 */
[----:B0-----:R-:W3:Y:S01]  /*1d9b0*/  LDL.LU.64 R10, [R1+0x31b0] ;  /* 0x0031b000010a7983 */ /* 0x001ee20000300a00 */
[----:B------:R-:W3:Y:S02]  /*1d9c0*/  LDL.LU.64 R8, [R1+0x31a8] ;  /* 0x0031a80001087983 */ /* 0x000ee40000300a00 */
[----:B------:R-:W3:Y:S02]  /*1d9d0*/  LDL.LU.64 R6, [R1+0x31a0] ;  /* 0x0031a00001067983 */ /* 0x000ee40000300a00 */
[----:B------:R-:W3:Y:S02]  /*1d9e0*/  LDL.LU.64 R4, [R1+0x3198] ;  /* 0x0031980001047983 */ /* 0x000ee40000300a00 */
[----:B---3--:R-:W-:Y:S11]  /*1d9f0*/  HMMA.16816.F32 R8, R4, R16, R8 ;  /* 0x000000100408723c */ /* 0x008ff60000001808 */
[----:B------:R-:W-:Y:S11]  /*1da00*/  @!UPT UIADD3 URZ, URZ, URZ, URZ ;  /* 0x0000003f3f3ff290 */ /* 0x000ff6000fffe03f */
[----:B------:R-:W-:Y:S01]  /*1da10*/  @!UPT UIADD3 URZ, URZ, URZ, URZ ;  /* 0x0000003f3f3ff290 */ /* 0x000fe2000fffe03f */
[----:B------:R-:W-:Y:S01]  /*1da20*/  STL.64 [R1+0x5a0], R8 ;  /* 0x0005a00801007387 */ /* 0x000fe20000100a00 */
[----:B------:R0:W-:Y:S03]  /*1da30*/  STL.64 [R1+0x5a8], R10 ;  /* 0x0005a80a01007387 */ /* 0x0001e60000100a00 */
[----:B0-----:R-:W2:Y:S01]  /*1da40*/  LDL.LU.64 R10, [R1+0x3190] ;  /* 0x00319000010a7983 */ /* 0x001ea20000300a00 */
[----:B------:R-:W2:Y:S02]  /*1da50*/  LDL.LU.64 R8, [R1+0x3188] ;  /* 0x0031880001087983 */ /* 0x000ea40000300a00 */
[----:B------:R-:W-:Y:S02]  /*1da60*/  IMAD.MOV.U32 R2, RZ, RZ, R16 ;  /* 0x000000ffff027224 */ /* 0x000fe400078e0010 */
[----:B------:R-:W-:Y:S02]  /*1da70*/  IMAD.MOV.U32 R0, RZ, RZ, R17 ;  /* 0x000000ffff007224 */ /* 0x000fe400078e0011 */
[----:B------:R-:W3:Y:S01]  /*1da80*/  LDL.LU.64 R16, [R1+0xab0] ;  /* 0x000ab00001107983 */ /* 0x000ee20000300a00 */
[----:B------:R-:W3:Y:S02]  /*1da90*/  LDL.LU.64 R18, [R1+0xab8] ;  /* 0x000ab80001127983 */ /* 0x000ee40000300a00 */
[----:B------:R-:W-:Y:S02]  /*1daa0*/  STL.64 [R1+0x3108], R6 ;  /* 0x0031080601007387 */ /* 0x000fe40000100a00 */
[----:B------:R0:W-:Y:S02]  /*1dab0*/  STL.64 [R1+0x3100], R4 ;  /* 0x0031000401007387 */ /* 0x0001e40000100a00 */
[----:B0-----:R-:W-:-:S02]  /*1dac0*/  IMAD.MOV.U32 R4, RZ, RZ, R2 ;  /* 0x000000ffff047224 */ /* 0x001fc400078e0002 */
[----:B------:R-:W-:-:S07]  /*1dad0*/  IMAD.MOV.U32 R5, RZ, RZ, R0 ;  /* 0x000000ffff057224 */ /* 0x000fce00078e0000 */
[-C--:B--2---:R-:W-:Y:S01]  /*1dae0*/  HMMA.16816.F32 R12, R8, R4.reuse, R12 ;  /* 0x00000004080c723c */ /* 0x084fe2000000180c */
[----:B------:R-:W-:Y:S02]  /*1daf0*/  IMAD.MOV.U32 R2, RZ, RZ, R10 ;  /* 0x000000ffff027224 */ /* 0x000fe400078e000a */
[----:B------:R-:W-:Y:S02]  /*1db00*/  IMAD.MOV.U32 R0, RZ, RZ, R11 ;  /* 0x000000ffff007224 */ /* 0x000fe400078e000b */
[----:B------:R-:W-:Y:S02]  /*1db10*/  IMAD.MOV.U32 R6, RZ, RZ, R8 ;  /* 0x000000ffff067224 */ /* 0x000fe400078e0008 */
[----:B------:R-:W-:Y:S11]  /*1db20*/  IMAD.MOV.U32 R3, RZ, RZ, R9 ;  /* 0x000000ffff037224 */ /* 0x000ff600078e0009 */
[----:B------:R-:W-:Y:S05]  /*1db30*/  @!UPT UIADD3 URZ, URZ, URZ, URZ ;  /* 0x0000003f3f3ff290 */ /* 0x000fea000fffe03f */
[----:B------:R-:W-:Y:S01]  /*1db40*/  STL.64 [R1+0x1d0], R12 ;  /* 0x0001d00c01007387 */ /* 0x000fe20000100a00 */
[----:B------:R0:W-:Y:S03]  /*1db50*/  STL.64 [R1+0x1d8], R14 ;  /* 0x0001d80e01007387 */ /* 0x0001e60000100a00 */
[----:B0-----:R-:W3:Y:S01]  /*1db60*/  LDL.LU.64 R14, [R1+0x3180] ;  /* 0x00318000010e7983 */ /* 0x001ee20000300a00 */
[----:B------:R-:W3:Y:S02]  /*1db70*/  LDL.LU.64 R12, [R1+0x3178] ;  /* 0x00317800010c7983 */ /* 0x000ee40000300a00 */
[----:B------:R-:W2:Y:S02]  /*1db80*/  LDL.LU.64 R10, [R1+0x3170] ;  /* 0x00317000010a7983 */ /* 0x000ea40000300a00 */
[----:B------:R-:W2:Y:S02]  /*1db90*/  LDL.LU.64 R8, [R1+0x3168] ;  /* 0x0031680001087983 */ /* 0x000ea40000300a00 */
[-C--:B--2---:R-:W-:Y:S08]  /*1dba0*/  HMMA.16816.F32 R20, R8, R4.reuse, R20 ;  /* 0x000000040814723c */ /* 0x084ff00000001814 */
[----:B---3--:R-:W-:Y:S11]  /*1dbb0*/  HMMA.16816.F32 R16, R12, R4, R16 ;  /* 0x000000040c10723c */ /* 0x008ff60000001810 */
[----:B------:R-:W-:Y:S04]  /*1dbc0*/  @!UPT UIADD3 URZ, URZ, URZ, URZ ;  /* 0x0000003f3f3ff290 */ /* 0x000fe8000fffe03f */
[----:B------:R0:W-:Y:S01]  /*1dbd0*/  STL.64 [R1+0x6d0], R20 ;  /* 0x0006d01401007387 */ /* 0x0001e20000100a00 */
[----:B------:R1:W-:Y:S03]  /*1dbe0*/  STL.64 [R1+0x6d8], R22 ;  /* 0x0006d81601007387 */ /* 0x0003e60000100a00 */
[----:B0-----:R-:W2:Y:S01]  /*1dbf0*/  LDL.LU.64 R20, [R1+0x560] ;  /* 0x0005600001147983 */ /* 0x001ea20000300a00 */
[----:B-1----:R-:W2:Y:S02]  /*1dc00*/  LDL.LU.64 R22, [R1+0x568] ;  /* 0x0005680001167983 */ /* 0x002ea40000300a00 */
[----:B------:R0:W-:Y:S02]  /*1dc10*/  STL.64 [R1+0x3080], R10 ;  /* 0x0030800a01007387 */ /* 0x0001e40000100a00 */
[----:B------:R1:W-:Y:S02]  /*1dc20*/  STL.64 [R1+0x3078], R8 ;  /* 0x0030780801007387 */ /* 0x0003e40000100a00 */
[----:B0-----:R-:W-:Y:S01]  /*1dc30*/  IMAD.MOV.U32 R10, RZ, RZ, R28 ;  /* 0x000000ffff0a7224 */ /* 0x001fe200078e001c */
[----:B-1----:R-:W3:Y:S01]  /*1dc40*/  LDL.LU R8, [R1+0x10] ;  /* 0x0000100001087983 */ /* 0x002ee20000300800 */
[----:B------:R-:W3:Y:S02]  /*1dc50*/  LDL.LU R9, [R1+0x14] ;  /* 0x0000140001097983 */ /* 0x000ee40000300800 */
[----:B------:R-:W4:Y:S02]  /*1dc60*/  LDL.LU R28, [R1+0x3160] ;  /* 0x00316000011c7983 */ /* 0x000f240000300800 */
[----:B------:R-:W-:Y:S01]  /*1dc70*/  STL.64 [R1+0x310], R16 ;  /* 0x0003101001007387 */ /* 0x000fe20000100a00 */
[----:B------:R0:W-:Y:S04]  /*1dc80*/  STL.64 [R1+0x318], R18 ;  /* 0x0003181201007387 */ /* 0x0001e80000100a00 */
[----:B0-----:R-:W2:Y:S01]  /*1dc90*/  LDL.LU.64 R18, [R1+0x3158] ;  /* 0x0031580001127983 */ /* 0x001ea20000300a00 */
[----:B------:R-:W2:Y:S02]  /*1dca0*/  LDL.LU.64 R16, [R1+0x3150] ;  /* 0x0031500001107983 */ /* 0x000ea40000300a00 */
        /* <DEDUP_REMOVED lines=19> */
[----:B0-----:R-:W2:Y:S01]  /*1dde0*/  LDL.LU.64 R16, [R1+0xa40] ;  /* 0x000a400001107983 */ /* 0x001ea20000300a00 */
[----:B------:R-:W2:Y:S02]  /*1ddf0*/  LDL.LU.64 R18, [R1+0xa48] ;  /* 0x000a480001127983 */ /* 0x000ea40000300a00 */
[-C--:B--2---:R-:W-:Y:S08]  /*1de00*/  HMMA.16816.F32 R16, R20, R4.reuse, R16 ;  /* 0x000000041410723c */ /* 0x084ff00000001810 */
[----:B---3--:R-:W-:Y:S01]  /*1de10*/  HMMA.16816.F32 R4, R24, R4, R12 ;  /* 0x000000041804723c */ /* 0x008fe2000000180c */
[----:B------:R-:W-:Y:S01]  /*1de20*/  STL.64 [R1+0x2fa8], R22 ;  /* 0x002fa81601007387 */ /* 0x000fe20000100a00 */
[----:B------:R0:W-:Y:S03]  /*1de30*/  STL.64 [R1+0x2fa0], R20 ;  /* 0x002fa01401007387 */ /* 0x0001e60000100a00 */
[----:B----4-:R-:W-:Y:S10]  /*1de40*/  LDSM.16.M88.4 R12, [R28+0xc000] ;  /* 0x00c000001c0c783b */ /* 0x010ff40000000200 */
[----:B------:R-:W-:Y:S01]  /*1de50*/  STL.64 [R1+0x480], R16 ;  /* 0x0004801001007387 */ /* 0x000fe20000100a00 */
[----:B------:R-:W-:Y:S02]  /*1de60*/  STL.64 [R1+0x488], R18 ;  /* 0x0004881201007387 */ /* 0x000fe40000100a00 */
[----:B0-----:R-:W2:Y:S02]  /*1de70*/  LDL.LU.64 R20, [R1+0xc70] ;  /* 0x000c700001147983 */ /* 0x001ea40000300a00 */
[----:B------:R-:W2:Y:S03]  /*1de80*/  LDL.LU.64 R22, [R1+0xc78] ;  /* 0x000c780001167983 */ /* 0x000ea60000300a00 */
[----:B------:R0:W-:Y:S01]  /*1de90*/  STL.64 [R1+0x8e0], R4 ;  /* 0x0008e00401007387 */ /* 0x0001e20000100a00 */
[----:B------:R1:W-:Y:S03]  /*1dea0*/  STL.64 [R1+0x8e8], R6 ;  /* 0x0008e80601007387 */ /* 0x0003e60000100a00 */
[----:B------:R-:W3:Y:S04]  /*1deb0*/  LDSM.16.M88.4 R16, [R28+0xb000] ;  /* 0x00b000001c10783b */ /* 0x000ee80000000200 */
[----:B0-----:R-:W4:Y:S01]  /*1dec0*/  LDL.LU.64 R4, [R1+0xc40] ;  /* 0x000c400001047983 */ /* 0x001f220000300a00 */
[----:B-1----:R-:W2:Y:S03]  /*1ded0*/  LDL.LU.64 R6, [R1+0xc48] ;  /* 0x000c480001067983 */ /* 0x002ea60000300a00 */
[----:B--2---:R-:W-:Y:S01]  /*1dee0*/  STL.64 [R1+0x3118], R6 ;  /* 0x0031180601007387 */ /* 0x004fe20000100a00 */
[----:B----4-:R-:W-:Y:S02]  /*1def0*/  STL.64 [R1+0x3110], R4 ;  /* 0x0031100401007387 */ /* 0x010fe40000100a00 */
[----:B------:R-:W-:Y:S02]  /*1df00*/  STL.64 [R1+0x2f80], R26 ;  /* 0x002f801a01007387 */ /* 0x000fe40000100a00 */
[----:B------:R-:W-:Y:S02]  /*1df10*/  STL.64 [R1+0x2f78], R24 ;  /* 0x002f781801007387 */ /* 0x000fe40000100a00 */
[----:B------:R-:W0:Y:S04]  /*1df20*/  LDSM.16.M88.4 R24, [R28+0xe000] ;  /* 0x00e000001c18783b */ /* 0x000e280000000200 */
[----:B------:R-:W1:Y:S04]  /*1df30*/  LDSM.16.M88.4 R4, [R28+0xd000] ;  /* 0x00d000001c04783b */ /* 0x000e680000000200 */
[----:B---3--:R-:W-:Y:S01]  /*1df40*/  STL.64 [R1+0x60], R16 ;  /* 0x0000601001007387 */ /* 0x008fe20000100a00 */
[----:B------:R-:W-:Y:S02]  /*1df50*/  STL.64 [R1+0x50], R12 ;  /* 0x0000500c01007387 */ /* 0x000fe40000100a00 */
[----:B------:R-:W-:Y:S02]  /*1df60*/  STL.64 [R1+0x58], R14 ;  /* 0x0000580e01007387 */ /* 0x000fe40000100a00 */
[----:B------:R-:W-:Y:S02]  /*1df70*/  STL.64 [R1+0x68], R18 ;  /* 0x0000681201007387 */ /* 0x000fe40000100a00 */
[----:B------:R-:W-:Y:S01]  /*1df80*/  IMAD.MOV.U32 R11, RZ, RZ, R29 ;  /* 0x000000ffff0b7224 */ /* 0x000fe200078e001d */
[----:B------:R-:W2:Y:S04]  /*1df90*/  LDSM.16.M88.4 R12, [R28+0xf000] ;  /* 0x00f000001c0c783b */ /* 0x000ea80000000200 */
[----:B0-----:R-:W-:Y:S01]  /*1dfa0*/  STL.64 [R1+0x3130], R26 ;  /* 0x0031301a01007387 */ /* 0x001fe20000100a00 */
[----:B------:R0:W-:Y:S03]  /*1dfb0*/  STL.64 [R1+0x3128], R24 ;  /* 0x0031281801007387 */ /* 0x0001e60000100a00 */
[----:B0-----:R-:W3:Y:S01]  /*1dfc0*/  LDL.64 R24, [R1+0x50] ;  /* 0x0000500001187983 */ /* 0x001ee20000100a00 */
[----:B-1----:R-:W-:Y:S02]  /*1dfd0*/  STL.64 [R1+0x40], R4 ;  /* 0x0000400401007387 */ /* 0x002fe40000100a00 */
[----:B------:R-:W-:Y:S02]  /*1dfe0*/  STL.64 [R1+0x48], R6 ;  /* 0x0000480601007387 */ /* 0x000fe40000100a00 */
[----:B------:R0:W-:Y:S02]  /*1dff0*/  STL.64 [R1+0x3138], R4 ;  /* 0x0031380401007387 */ /* 0x0001e40000100a00 */
[----:B0-----:R-:W3:Y:S01]  /*1e000*/  LDL.LU.64 R4, [R1+0xc60] ;  /* 0x000c600001047983 */ /* 0x001ee20000300a00 */
[----:B------:R-:W3:Y:S01]  /*1e010*/  LDL.LU.64 R6, [R1+0xc68] ;  /* 0x000c680001067983 */ /* 0x000ee20000300a00 */
[C---:B------:R-:W-:Y:S01]  /*1e020*/  HMMA.16816.F32 R20, R8.reuse, R16, R20 ;  /* 0x000000100814723c */ /* 0x040fe20000001814 */
[----:B------:R0:W-:Y:S02]  /*1e030*/  STL.64 [R1+0x3120], R16 ;  /* 0x0031201001007387 */ /* 0x0001e40000100a00 */
[----:B------:R-:W-:Y:S01]  /*1e040*/  IMAD.MOV.U32 R29, RZ, RZ, R19 ;  /* 0x000000ffff1d7224 */ /* 0x000fe200078e0013 */
[----:B0-----:R-:W4:Y:S11]  /*1e050*/  LDL.LU.64 R16, [R1+0xc50] ;  /* 0x000c500001107983 */ /* 0x001f360000300a00 */
[----:B------:R-:W-:Y:S08]  /*1e060*/  @!UPT UIADD3 URZ, URZ, URZ, URZ ;  /* 0x0000003f3f3ff290 */ /* 0x000ff0000fffe03f */
[----:B------:R0:W-:Y:S01]  /*1e070*/  STL.64 [R1+0x270], R20 ;  /* 0x0002701401007387 */ /* 0x0001e20000100a00 */
[----:B------:R1:W-:Y:S02]  /*1e080*/  STL.64 [R1+0x278], R22 ;  /* 0x0002781601007387 */ /* 0x0003e40000100a00 */
[----:B------:R-:W4:Y:S01]  /*1e090*/  LDL.LU.64 R18, [R1+0xc58] ;  /* 0x000c580001127983 */ /* 0x000f220000300a00 */
[----:B0-----:R-:W2:Y:S01]  /*1e0a0*/  LDL.LU.64 R20, [R1+0xa10] ;  /* 0x000a100001147983 */ /* 0x001ea20000300a00 */
[----:B-1----:R-:W2:Y:S01]  /*1e0b0*/  LDL.LU.64 R22, [R1+0xa18] ;  /* 0x000a180001167983 */ /* 0x002ea20000300a00 */
[C---:B---3--:R-:W-:Y:S11]  /*1e0c0*/  HMMA.16816.F32 R4, R8.reuse, R24, R4 ;  /* 0x000000180804723c */ /* 0x048ff60000001804 */
[----:B------:R-:W-:Y:S11]  /*1e0d0*/  @!UPT UIADD3 URZ, URZ, URZ, URZ ;  /* 0x0000003f3f3ff290 */ /* 0x000ff6000fffe03f */
[----:B------:R-:W-:Y:S01]  /*1e0e0*/  @!UPT UIADD3 URZ, URZ, URZ, URZ ;  /* 0x0000003f3f3ff290 */ /* 0x000fe2000fffe03f */
[----:B------:R0:W-:Y:S01]  /*1e0f0*/  STL.64 [R1+0x260], R4 ;  /* 0x0002600401007387 */ /* 0x0001e20000100a00 */
[----:B------:R4:W-:Y:S03]  /*1e100*/  STL.64 [R1+0x268], R6 ;  /* 0x0002680601007387 */ /* 0x0009e60000100a00 */
[----:B0-----:R-:W4:Y:S01]  /*1e110*/  LDL.LU.64 R4, [R1+0x3138] ;  /* 0x0031380001047983 */ /* 0x001f220000300a00 */
[----:B------:R-:W3:Y:S02]  /*1e120*/  LDL.LU.64 R26, [R1+0x3130] ;  /* 0x00313000011a7983 */ /* 0x000ee40000300a00 */
[----:B------:R-:W-:Y:S02]  /*1e130*/  IMAD.MOV.U32 R2, RZ, RZ, R24 ;  /* 0x000000ffff027224 */ /* 0x000fe400078e0018 */
[----:B------:R-:W-:Y:S02]  /*1e140*/  IMAD.MOV.U32 R0, RZ, RZ, R25 ;  /* 0x000000ffff007224 */ /* 0x000fe400078e0019 */
[----:B------:R-:W2:Y:S01]  /*1e150*/  LDL.LU.64 R24, [R1+0x3128] ;  /* 0x0031280001187983 */ /* 0x000ea20000300a00 */
[C---:B----4-:R-:W-:Y:S03]  /*1e160*/  HMMA.16816.F32 R4, R8.reuse, R4, R16 ;  /* 0x000000040804723c */ /* 0x050fe60000001810 */
[----:B---3--:R-:W-:Y:S01]  /*1e170*/  STL.64 [R1+0x38], R26 ;  /* 0x0000381a01007387 */ /* 0x008fe20000100a00 */
[----:B--2---:R-:W-:Y:S03]  /*1e180*/  STL.64 [R1+0x28], R14 ;  /* 0x0000280e01007387 */ /* 0x004fe60000100a00 */
[----:B------:R-:W2:Y:S11]  /*1e190*/  LDL.LU.64 R16, [R1+0x3120] ;  /* 0x0031200001107983 */ /* 0x000eb60000300a00 */
[----:B------:R-:W-:Y:S05]  /*1e1a0*/  @!UPT UIADD3 URZ, URZ, URZ, URZ ;  /* 0x0000003f3f3ff290 */ /* 0x000fea000fffe03f */
[----:B------:R-:W-:Y:S01]  /*1e1b0*/  STL.64 [R1+0x250], R4 ;  /* 0x0002500401007387 */ /* 0x000fe20000100a00 */
[----:B------:R0:W-:Y:S03]  /*1e1c0*/  STL.64 [R1+0x258], R6 ;  /* 0x0002580601007387 */ /* 0x0001e60000100a00 */
[----:B0-----:R-:W3:Y:S01]  /*1e1d0*/  LDL.LU.64 R6, [R1+0x3118] ;  /* 0x0031180001067983 */ /* 0x001ee20000300a00 */
[----:B------:R-:W3:Y:S02]  /*1e1e0*/  LDL.LU.64 R4, [R1+0x3110] ;  /* 0x0031100001047983 */ /* 0x000ee40000300a00 */
[C---:B---3--:R-:W-:Y:S11]  /*1e1f0*/  HMMA.16816.F32 R4, R8.reuse, R24, R4 ;  /* 0x000000180804723c */ /* 0x048ff60000001804 */
[----:B------:R-:W-:Y:S11]  /*1e200*/  @!UPT UIADD3 URZ, URZ, URZ, URZ ;  /* 0x0000003f3f3ff290 */ /* 0x000ff6000fffe03f */
[----:B------:R-:W-:Y:S01]  /*1e210*/  @!UPT UIADD3 URZ, URZ, URZ, URZ ;  /* 0x0000003f3f3ff290 */ /* 0x000fe2000fffe03f */
[----:B------:R-:W-:Y:S01]  /*1e220*/  STL.64 [R1+0x240], R4 ;  /* 0x0002400401007387 */ /* 0x000fe20000100a00 */
[----:B------:R0:W-:Y:S03]  /*1e230*/  STL.64 [R1+0x248], R6 ;  /* 0x0002480601007387 */ /* 0x0001e60000100a00 */
[----:B0-----:R-:W2:Y:S01]  /*1e240*/  LDL.LU.64 R6, [R1+0x3108] ;  /* 0x0031080001067983 */ /* 0x001ea20000300a00 */
[----:B------:R-:W2:Y:S02]  /*1e250*/  LDL.LU.64 R4, [R1+0x3100] ;  /* 0x0031000001047983 */ /* 0x000ea40000300a00 */
[----:B------:R0:W-:Y:S02]  /*1e260*/  STL.64 [R1+0x30f0], R24 ;  /* 0x0030f01801007387 */ /* 0x0001e40000100a00 */
[----:B0-----:R-:W3:Y:S01]  /*1e270*/  LDL.LU.64 R24, [R1+0xc30] ;  /* 0x000c300001187983 */ /* 0x001ee20000300a00 */
[----:B------:R-:W3:Y:S02]  /*1e280*/  LDL.LU.64 R26, [R1+0xc38] ;  /* 0x000c3800011a7983 */ /* 0x000ee40000300a00 */
[----:B------:R2:W-:Y:S01]  /*1e290*/  STL.64 [R1+0x30e8], R12 ;  /* 0x0030e80c01007387 */ /* 0x0005e20000100a00 */
[----:B---3--:R-:W-:Y:S01]  /*1e2a0*/  HMMA.16816.F32 R24, R8, R12, R24 ;  /* 0x0000000c0818723c */ /* 0x008fe20000001818 */
[----:B------:R-:W3:Y:S11]  /*1e2b0*/  LDL.LU.64 R8, [R1+0xbf0] ;  /* 0x000bf00001087983 */ /* 0x000ef60000300a00 */
[----:B------:R-:W-:Y:S11]  /*1e2c0*/  @!UPT UIADD3 URZ, URZ, URZ, URZ ;  /* 0x0000003f3f3ff290 */ /* 0x000ff6000fffe03f */
[----:B------:R-:W-:Y:S01]  /*1e2d0*/  STL.64 [R1+0x1c0], R24 ;  /* 0x0001c01801007387 */ /* 0x000fe20000100a00 */
[----:B------:R-:W-:Y:S02]  /*1e2e0*/  STL.64 [R1+0x1c8], R26 ;  /* 0x0001c81a01007387 */ /* 0x000fe40000100a00 */
[----:B------:R-:W4:Y:S01]  /*1e2f0*/  LDL.LU.64 R10, [R1+0xbf8] ;  /* 0x000bf800010a7983 */ /* 0x000f220000300a00 */
[----:B--2---:R-:W-:Y:S01]  /*1e300*/  HMMA.16816.F32 R12, R4, R16, R20 ;  /* 0x00000010040c723c */ /* 0x004fe20000001814 */
[----:B----4-:R-:W-:Y:S01]  /*1e310*/  STL.64 [R1+0x3090], R10 ;  /* 0x0030900a01007387 */ /* 0x010fe20000100a00 */
[----:B---3--:R0:W-:Y:S03]  /*1e320*/  STL.64 [R1+0x3088], R8 ;  /* 0x0030880801007387 */ /* 0x0081e60000100a00 */
[----:B0-----:R-:W2:Y:S04]  /*1e330*/  LDL.64 R8, [R1+0x40] ;  /* 0x0000400001087983 */ /* 0x001ea80000100a00 */
[----:B--2---:R0:W-:Y:S04]  /*1e340*/  STL.64 [R1+0x30f8], R8 ;  /* 0x0030f80801007387 */ /* 0x0041e80000100a00 */
[----:B0-----:R-:W2:Y:S01]  /*1e350*/  LDL.LU.64 R8, [R1+0xa00] ;  /* 0x000a000001087983 */ /* 0x001ea20000300a00 */
[----:B------:R-:W2:Y:S09]  /*1e360*/  LDL.LU.64 R10, [R1+0xa08] ;  /* 0x000a0800010a7983 */ /* 0x000eb20000300a00 */
[----:B------:R0:W-:Y:S02]  /*1e370*/  STL.64 [R1+0x580], R12 ;  /* 0x0005800c01007387 */ /* 0x0001e40000100a00 */
[----:B------:R1:W-:Y:S01]  /*1e380*/  STL.64 [R1+0x588], R14 ;  /* 0x0005880e01007387 */ /* 0x0003e20000100a00 */
[----:B------:R-:W3:Y:S01]  /*1e390*/  LDL.LU.64 R24, [R1+0x9f0] ;  /* 0x0009f00001187983 */ /* 0x000ee20000300a00 */
[----:B------:R-:W3:Y:S03]  /*1e3a0*/  LDL.LU.64 R26, [R1+0x9f8] ;  /* 0x0009f800011a7983 */ /* 0x000ee60000300a00 */
[----:B0-----:R-:W4:Y:S01]  /*1e3b0*/  LDL.LU.64 R12, [R1+0x9e0] ;  /* 0x0009e000010c7983 */ /* 0x001f220000300a00 */
[----:B-1----:R-:W4:Y:S02]  /*1e3c0*/  LDL.LU.64 R14, [R1+0x9e8] ;  /* 0x0009e800010e7983 */ /* 0x002f240000300a00 */
[----:B------:R-:W2:Y:S02]  /*1e3d0*/  LDL.LU.64 R16, [R1+0xc20] ;  /* 0x000c200001107983 */ /* 0x000ea40000300a00 */
[----:B------:R-:W2:Y:S02]  /*1e3e0*/  LDL.LU.64 R18, [R1+0xc28] ;  /* 0x000c280001127983 */ /* 0x000ea40000300a00 */
[----:B--2---:R-:W-:Y:S01]  /*1e3f0*/  STL.64 [R1+0x30e0], R18 ;  /* 0x0030e01201007387 */ /* 0x004fe20000100a00 */
[----:B------:R0:W-:Y:S03]  /*1e400*/  STL.64 [R1+0x30d8], R16 ;  /* 0x0030d81001007387 */ /* 0x0001e60000100a00 */
[----:B0-----:R-:W2:Y:S01]  /*1e410*/  LDL.LU.64 R16, [R1+0x9c0] ;  /* 0x0009c00001107983 */ /* 0x001ea20000300a00 */
[----:B------:R-:W2:Y:S02]  /*1e420*/  LDL.LU.64 R18, [R1+0x9c8] ;  /* 0x0009c80001127983 */ /* 0x000ea40000300a00 */
[----:B------:R-:W2:Y:S02]  /*1e430*/  LDL.LU.64 R20, [R1+0xbe0] ;  /* 0x000be00001147983 */ /* 0x000ea40000300a00 */
[----:B------:R-:W2:Y:S02]  /*1e440*/  LDL.LU.64 R22, [R1+0xbe8] ;  /* 0x000be80001167983 */ /* 0x000ea40000300a00 */
[----:B--2---:R-:W-:Y:S01]  /*1e450*/  STL.64 [R1+0x30a0], R22 ;  /* 0x0030a01601007387 */ /* 0x004fe20000100a00 */
[----:B------:R0:W-:Y:S03]  /*1e460*/  STL.64 [R1+0x3098], R20 ;  /* 0x0030981401007387 */ /* 0x0001e60000100a00 */
[----:B0-----:R-:W2:Y:S01]  /*1e470*/  LDL.LU.64 R20, [R1+0xc00] ;  /* 0x000c000001147983 */ /* 0x001ea20000300a00 */
[----:B------:R-:W2:Y:S03]  /*1e480*/  LDL.LU.64 R22, [R1+0xc08] ;  /* 0x000c080001167983 */ /* 0x000ea60000300a00 */
[----:B--2---:R-:W-:Y:S01]  /*1e490*/  STL.64 [R1+0x30b0], R22 ;  /* 0x0030b01601007387 */ /* 0x004fe20000100a00 */
[----:B------:R0:W-:Y:S02]  /*1e4a0*/  STL.64 [R1+0x30a8], R20 ;  /* 0x0030a81401007387 */ /* 0x0001e40000100a00 */
[----:B0-----:R-:W-:-:S02]  /*1e4b0*/  IMAD.MOV.U32 R20, RZ, RZ, R2 ;  /* 0x000000ffff147224 */ /* 0x001fc400078e0002 */
[----:B------:R-:W-:-:S07]  /*1e4c0*/  IMAD.MOV.U32 R21, RZ, RZ, R0 ;  /* 0x000000ffff157224 */ /* 0x000fce00078e0000 */
[C---:B------:R-:W-:Y:S11]  /*1e4d0*/  HMMA.16816.F32 R8, R4.reuse, R20, R8 ;  /* 0x000000140408723c */ /* 0x040ff60000001808 */
[----:B------:R-:W-:Y:S11]  /*1e4e0*/  @!UPT UIADD3 URZ, URZ, URZ, URZ ;  /* 0x0000003f3f3ff290 */ /* 0x000ff6000fffe03f */
[----:B------:R-:W-:Y:S01]  /*1e4f0*/  @!UPT UIADD3 URZ, URZ, URZ, URZ ;  /* 0x0000003f3f3ff290 */ /* 0x000fe2000fffe03f */
[----:B------:R0:W-:Y:S01]  /*1e500*/  STL.64 [R1+0x570], R8 ;  /* 0x0005700801007387 */ /* 0x0001e20000100a00 */
[----:B------:R-:W-:Y:S03]  /*1e510*/  STL.64 [R1+0x578], R10 ;  /* 0x0005780a01007387 */ /* 0x000fe60000100a00 */
[----:B0-----:R-:W3:Y:S01]  /*1e520*/  LDL.LU.64 R8, [R1+0x30f8] ;  /* 0x0030f80001087983 */ /* 0x001ee20000300a00 */
[----:B------:R0:W-:Y:S03]  /*1e530*/  STL.64 [R1+0x30c0], R20 ;  /* 0x0030c01401007387 */ /* 0x0001e60000100a00 */
[----:B0-----:R-:W2:Y:S01]  /*1e540*/  LDL.64 R20, [R1+0x60] ;  /* 0x0000600001147983 */ /* 0x001ea20000100a00 */
[C---:B---3--:R-:W-:Y:S11]  /*1e550*/  HMMA.16816.F32 R24, R4.reuse, R8, R24 ;  /* 0x000000080418723c */ /* 0x048ff60000001818 */
[----:B------:R-:W-:Y:S11]  /*1e560*/  @!UPT UIADD3 URZ, URZ, URZ, URZ ;  /* 0x0000003f3f3ff290 */ /* 0x000ff6000fffe03f */
[----:B------:R-:W-:Y:S01]  /*1e570*/  @!UPT UIADD3 URZ, URZ, URZ, URZ ;  /* 0x0000003f3f3ff290 */ /* 0x000fe2000fffe03f */
[----:B------:R0:W-:Y:S01]  /*1e580*/  STL.64 [R1+0x560], R24 ;  /* 0x0005601801007387 */ /* 0x0001e20000100a00 */
[----:B------:R-:W-:Y:S03]  /*1e590*/  STL.64 [R1+0x568], R26 ;  /* 0x0005681a01007387 */ /* 0x000fe60000100a00 */
[----:B0-----:R-:W4:Y:S01]  /*1e5a0*/  LDL.LU.64 R24, [R1+0x30f0] ;  /* 0x0030f00001187983 */ /* 0x001f220000300a00 */
[----:B------:R0:W-:Y:S03]  /*1e5b0*/  STL.64 [R1+0x30b8], R8 ;  /* 0x0030b80801007387 */ /* 0x0001e60000100a00 */
[----:B0-----:R-:W3:Y:S01]  /*1e5c0*/  LDL.LU.64 R8, [R1+0xc10] ;  /* 0x000c100001087983 */ /* 0x001ee20000300a00 */
[----:B------:R-:W3:Y:S01]  /*1e5d0*/  LDL.LU.64 R10, [R1+0xc18] ;  /* 0x000c1800010a7983 */ /* 0x000ee20000300a00 */
[C---:B----4-:R-:W-:Y:S11]  /*1e5e0*/  HMMA.16816.F32 R12, R4.reuse, R24, R12 ;  /* 0x00000018040c723c */ /* 0x050ff6000000180c */
[----:B------:R-:W-:Y:S11]  /*1e5f0*/  @!UPT UIADD3 URZ, URZ, URZ, URZ ;  /* 0x0000003f3f3ff290 */ /* 0x000ff6000fffe03f */
[----:B------:R-:W-:Y:S01]  /*1e600*/  @!UPT UIADD3 URZ, URZ, URZ, URZ ;  /* 0x0000003f3f3ff290 */ /* 0x000fe2000fffe03f */
[----:B------:R0:W-:Y:S01]  /*1e610*/  STL.64 [R1+0x550], R12 ;  /* 0x0005500c01007387 */ /* 0x0001e20000100a00 */
[----:B------:R1:W-:Y:S03]  /*1e620*/  STL.64 [R1+0x558], R14 ;  /* 0x0005580e01007387 */ /* 0x0003e60000100a00 */
[----:B0-----:R-:W4:Y:S02]  /*1e630*/  LDL.LU.64 R12, [R1+0x30e8] ;  /* 0x0030e800010c7983 */ /* 0x001f240000300a00 */
[----:B----4-:R-:W-:Y:S02]  /*1e640*/  HMMA.16816.F32 R4, R4, R12, R16 ;  /* 0x0000000c0404723c */ /* 0x010fe40000001810 */
[----:B------:R-:W2:Y:S01]  /*1e650*/  LDL.LU.64 R18, [R1+0x30e0] ;  /* 0x0030e00001127983 */ /* 0x000ea20000300a00 */
[----:B------:R-:W2:Y:S02]  /*1e660*/  LDL.LU.64 R16, [R1+0x30d8] ;  /* 0x0030d80001107983 */ /* 0x000ea40000300a00 */
[----:B------:R-:W-:-:S02]  /*1e670*/  IMAD.MOV.U32 R2, RZ, RZ, R12 ;  /* 0x000000ffff027224 */ /* 0x000fc400078e000c */
[----:B------:R-:W-:Y:S11]  /*1e680*/  IMAD.MOV.U32 R0, RZ, RZ, R13 ;  /* 0x000000ffff007224 */ /* 0x000ff600078e000d */
[----:B------:R-:W-:Y:S05]  /*1e690*/  @!UPT UIADD3 URZ, URZ, URZ, URZ ;  /* 0x0000003f3f3ff290 */ /* 0x000fea000fffe03f */
[----:B------:R-:W-:Y:S01]  /*1e6a0*/  STL.64 [R1+0x530], R4 ;  /* 0x0005300401007387 */ /* 0x000fe20000100a00 */
[----:B------:R-:W-:Y:S02]  /*1e6b0*/  STL.64 [R1+0x538], R6 ;  /* 0x0005380601007387 */ /* 0x000fe40000100a00 */
[----:B-1----:R-:W2:Y:S02]  /*1e6c0*/  LDL.LU.64 R14, [R1+0x30d0] ;  /* 0x0030d000010e7983 */ /* 0x002ea40000300a00 */
[----:B------:R-:W2:Y:S02]  /*1e6d0*/  LDL.LU.64 R12, [R1+0x30c8] ;  /* 0x0030c800010c7983 */ /* 0x000ea40000300a00 */
[C---:B--2---:R-:W-:Y:S11]  /*1e6e0*/  HMMA.16816.F32 R16, R12.reuse, R20, R16 ;  /* 0x000000140c10723c */ /* 0x044ff60000001810 */
[----:B------:R-:W-:Y:S11]  /*1e6f0*/  @!UPT UIADD3 URZ, URZ, URZ, URZ ;  /* 0x0000003f3f3ff290 */ /* 0x000ff6000fffe03f */
[----:B------:R-:W-:Y:S01]  /*1e700*/  @!UPT UIADD3 URZ, URZ, URZ, URZ ;  /* 0x0000003f3f3ff290 */ /* 0x000fe2000fffe03f */
[----:B------:R0:W-:Y:S01]  /*1e710*/  STL.64 [R1+0x1b0], R16 ;  /* 0x0001b01001007387 */ /* 0x0001e20000100a00 */
[----:B------:R-:W-:Y:S02]  /*1e720*/  STL.64 [R1+0x1b8], R18 ;  /* 0x0001b81201007387 */ /* 0x000fe40000100a00 */
[----:B0-----:R-:W-:Y:S02]  /*1e730*/  IMAD.MOV.U32 R17, RZ, RZ, R20 ;  /* 0x000000ffff117224 */ /* 0x001fe400078e0014 */
[----:B------:R-:W-:Y:S02]  /*1e740*/  IMAD.MOV.U32 R16, RZ, RZ, R21 ;  /* 0x000000ffff107224 */ /* 0x000fe400078e0015 */
[----:B------:R-:W3:Y:S02]  /*1e750*/  LDL.LU.64 R20, [R1+0x30c0] ;  /* 0x0030c00001147983 */ /* 0x000ee40000300a00 */
[----:B---3--:R-:W-:Y:S02]  /*1e760*/  HMMA.16816.F32 R20, R12, R20, R8 ;  /* 0x000000140c14723c */ /* 0x008fe40000001808 */
[----:B------:R-:W2:Y:S11]  /*1e770*/  LDL.LU.64 R8, [R1+0x30b8] ;  /* 0x0030b80001087983 */ /* 0x000eb60000300a00 */
[----:B------:R-:W-:Y:S10]  /*1e780*/  @!UPT UIADD3 URZ, URZ, URZ, URZ ;  /* 0x0000003f3f3ff290 */ /* 0x000ff4000fffe03f */
[----:B------:R-:W-:Y:S01]  /*1e790*/  STL.64 [R1+0x1a0], R20 ;  /* 0x0001a01401007387 */ /* 0x000fe20000100a00 */
[----:B------:R0:W-:Y:S03]  /*1e7a0*/  STL.64 [R1+0x1a8], R22 ;  /* 0x0001a81601007387 */ /* 0x0001e60000100a00 */
[----:B0-----:R-:W3:Y:S01]  /*1e7b0*/  LDL.LU.64 R22, [R1+0x30b0] ;  /* 0x0030b00001167983 */ /* 0x001ee20000300a00 */
[----:B------:R-:W3:Y:S02]  /*1e7c0*/  LDL.LU.64 R20, [R1+0x30a8] ;  /* 0x0030a80001147983 */ /* 0x000ee40000300a00 */
[----:B------:R-:W-:Y:S02]  /*1e7d0*/  IMAD.MOV.U32 R4, RZ, RZ, R2 ;  /* 0x000000ffff047224 */ /* 0x000fe400078e0002 */
[----:B------:R-:W-:Y:S02]  /*1e7e0*/  IMAD.MOV.U32 R5, RZ, RZ, R0 ;  /* 0x000000ffff057224 */ /* 0x000fe400078e0000 */
[----:B--2---:R-:W-:-:S02]  /*1e7f0*/  IMAD.MOV.U32 R2, RZ, RZ, R8 ;  /* 0x000000ffff027224 */ /* 0x004fc400078e0008 */
[----:B------:R-:W-:Y:S01]  /*1e800*/  IMAD.MOV.U32 R0, RZ, RZ, R9 ;  /* 0x000000ffff007224 */ /* 0x000fe200078e0009 */
[C---:B---3--:R-:W-:Y:S11]  /*1e810*/  HMMA.16816.F32 R20, R12.reuse, R8, R20 ;  /* 0x000000080c14723c */ /* 0x048ff60000001814 */
[----:B------:R-:W-:Y:S11]  /*1e820*/  @!UPT UIADD3 URZ, URZ, URZ, URZ ;  /* 0x0000003f3f3ff290 */ /* 0x000ff6000fffe03f */
[----:B------:R-:W-:Y:S01]  /*1e830*/  @!UPT UIADD3 URZ, URZ, URZ, URZ ;  /* 0x0000003f3f3ff290 */ /* 0x000fe2000fffe03f */
[----:B------:R-:W-:Y:S01]  /*1e840*/  STL.64 [R1+0x190], R20 ;  /* 0x0001901401007387 */ /* 0x000fe20000100a00 */
[----:B------:R0:W-:Y:S03]  /*1e850*/  STL.64 [R1+0x198], R22 ;  /* 0x0001981601007387 */ /* 0x0001e60000100a00 */
[----:B0-----:R-:W2:Y:S01]  /*1e860*/  LDL.LU.64 R22, [R1+0x30a0] ;  /* 0x0030a00001167983 */ /* 0x001ea20000300a00 */
[----:B------:R-:W2:Y:S02]  /*1e870*/  LDL.LU.64 R20, [R1+0x3098] ;  /* 0x0030980001147983 */ /* 0x000ea40000300a00 */
[----:B------:R-:W3:Y:S02]  /*1e880*/  LDL.LU.64 R10, [R1+0x3090] ;  /* 0x00309000010a7983 */ /* 0x000ee40000300a00 */
[----:B------:R-:W3:Y:S02]  /*1e890*/  LDL.LU.64 R8, [R1+0x3088] ;  /* 0x0030880001087983 */ /* 0x000ee40000300a00 */
[C---:B---3--:R-:W-:Y:S08]  /*1e8a0*/  HMMA.16816.F32 R8, R12.reuse, R24, R8 ;  /* 0x000000180c08723c */ /* 0x048ff00000001808 */
[----:B--2---:R-:W-:Y:S11]  /*1e8b0*/  HMMA.16816.F32 R12, R12, R4, R20 ;  /* 0x000000040c0c723c */ /* 0x004ff60000001814 */
[----:B------:R-:W-:Y:S04]  /*1e8c0*/  @!UPT UIADD3 URZ, URZ, URZ, URZ ;  /* 0x0000003f3f3ff290 */ /* 0x000fe8000fffe03f */
[----:B------:R-:W-:Y:S01]  /*1e8d0*/  STL.64 [R1+0x180], R8 ;  /* 0x0001800801007387 */ /* 0x000fe20000100a00 */
[----:B------:R0:W-:Y:S03]  /*1e8e0*/  STL.64 [R1+0x188], R10 ;  /* 0x0001880a01007387 */ /* 0x0001e60000100a00 */
[----:B0-----:R-:W2:Y:S01]  /*1e8f0*/  LDL.LU.64 R10, [R1+0x3080] ;  /* 0x00308000010a7983 */ /* 0x001ea20000300a00 */
[----:B------:R-:W2:Y:S02]  /*1e900*/  LDL.LU.64 R8, [R1+0x3078] ;  /* 0x0030780001087983 */ /* 0x000ea40000300a00 */
[----:B------:R0:W-:Y:S02]  /*1e910*/  STL.64 [R1+0x3048], R24 ;  /* 0x0030481801007387 */ /* 0x0001e40000100a00 */
[----:B0-----:R-:W-:Y:S02]  /*1e920*/  IMAD.MOV.U32 R24, RZ, RZ, R2 ;  /* 0x000000ffff187224 */ /* 0x001fe400078e0002 */
[----:B------:R-:W-:-:S05]  /*1e930*/  IMAD.MOV.U32 R25, RZ, RZ, R0 ;  /* 0x000000ffff197224 */ /* 0x000fca00078e0000 */
[----:B------:R0:W-:Y:S01]  /*1e940*/  STL.64 [R1+0x3060], R24 ;  /* 0x0030601801007387 */ /* 0x0001e20000100a00 */
[----:B------:R-:W-:Y:S03]  /*1e950*/  STL [R1+0x130], R12 ;  /* 0x0001300c01007387 */ /* 0x000fe60000100800 */
[----:B0-----:R-:W3:Y:S01]  /*1e960*/  LDL.LU.64 R24, [R1+0x960] ;  /* 0x0009600001187983 */ /* 0x001ee20000300a00 */
[----:B------:R-:W4:Y:S03]  /*1e970*/  LDL.LU.64 R26, [R1+0x968] ;  /* 0x00096800011a7983 */ /* 0x000f260000300a00 */
[----:B----4-:R-:W-:Y:S01]  /*1e980*/  STL.64 [R1+0x3070], R26 ;  /* 0x0030701a01007387 */ /* 0x010fe20000100a00 */
[----:B---3--:R0:W-:Y:S03]  /*1e990*/  STL.64 [R1+0x3068], R24 ;  /* 0x0030681801007387 */ /* 0x0081e60000100a00 */
[----:B0-----:R-:W2:Y:S01]  /*1e9a0*/  LDL.LU.64 R24, [R1+0x970] ;  /* 0x0009700001187983 */ /* 0x001ea20000300a00 */
[----:B------:R-:W2:Y:S02]  /*1e9b0*/  LDL.LU.64 R26, [R1+0x978] ;  /* 0x00097800011a7983 */ /* 0x000ea40000300a00 */
[----:B------:R0:W-:Y:S02]  /*1e9c0*/  STL.64 [R1+0x3040], R4 ;  /* 0x0030400401007387 */ /* 0x0001e40000100a00 */
[----:B0-----:R-:W3:Y:S01]  /*1e9d0*/  LDL.LU.64 R4, [R1+0x940] ;  /* 0x0009400001047983 */ /* 0x001ee20000300a00 */
[----:B------:R-:W4:Y:S02]  /*1e9e0*/  LDL.LU.64 R6, [R1+0x948] ;  /* 0x0009480001067983 */ /* 0x000f240000300a00 */
[----:B------:R-:W-:-:S02]  /*1e9f0*/  IMAD.MOV.U32 R3, RZ, RZ, R13 ;  /* 0x000000ffff037224 */ /* 0x000fc400078e000d */
[----:B------:R-:W-:Y:S02]  /*1ea00*/  IMAD.MOV.U32 R2, RZ, RZ, R14 ;  /* 0x000000ffff027224 */ /* 0x000fe400078e000e */
[----:B------:R-:W-:Y:S01]  /*1ea10*/  IMAD.MOV.U32 R0, RZ, RZ, R15 ;  /* 0x000000ffff007224 */ /* 0x000fe200078e000f */
[----:B----4-:R-:W-:Y:S01]  /*1ea20*/  STL.64 [R1+0x3058], R6 ;  /* 0x0030580601007387 */ /* 0x010fe20000100a00 */
[----:B---3--:R0:W-:Y:S03]  /*1ea30*/  STL.64 [R1+0x3050], R4 ;  /* 0x0030500401007387 */ /* 0x0081e60000100a00 */
[----:B0-----:R-:W3:Y:S01]  /*1ea40*/  LDL.LU.64 R4, [R1+0x950] ;  /* 0x0009500001047983 */ /* 0x001ee20000300a00 */
[----:B------:R-:W3:Y:S02]  /*1ea50*/  LDL.LU.64 R6, [R1+0x958] ;  /* 0x0009580001067983 */ /* 0x000ee40000300a00 */
[----:B------:R-:W4:Y:S02]  /*1ea60*/  LDL.LU.64 R12, [R1+0x930] ;  /* 0x00093000010c7983 */ /* 0x000f240000300a00 */
[----:B------:R-:W4:Y:S01]  /*1ea70*/  LDL.LU.64 R14, [R1+0x938] ;  /* 0x00093800010e7983 */ /* 0x000f220000300a00 */
[----:B------:R-:W2:Y:S01]  /*1ea80*/  LDL.LU.64 R20, [R1+0xba0] ;  /* 0x000ba00001147983 */ /* 0x000ea20000300a00 */
[----:B------:R-:W2:Y:S03]  /*1ea90*/  LDL.LU.64 R22, [R1+0xba8] ;  /* 0x000ba80001167983 */ /* 0x000ea60000300a00 */
[----:B--2---:R-:W-:Y:S01]  /*1eaa0*/  STL.64 [R1+0x3000], R22 ;  /* 0x0030001601007387 */ /* 0x004fe20000100a00 */
[----:B------:R0:W-:Y:S03]  /*1eab0*/  STL.64 [R1+0x2ff8], R20 ;  /* 0x002ff81401007387 */ /* 0x0001e60000100a00 */
[----:B0-----:R-:W2:Y:S01]  /*1eac0*/  LDL.LU.64 R20, [R1+0xbb0] ;  /* 0x000bb00001147983 */ /* 0x001ea20000300a00 */
[----:B------:R-:W2:Y:S03]  /*1ead0*/  LDL.LU.64 R22, [R1+0xbb8] ;  /* 0x000bb80001167983 */ /* 0x000ea60000300a00 */
[----:B--2---:R-:W-:Y:S01]  /*1eae0*/  STL.64 [R1+0x3020], R22 ;  /* 0x0030201601007387 */ /* 0x004fe20000100a00 */
[----:B------:R0:W-:Y:S02]  /*1eaf0*/  STL.64 [R1+0x3018], R20 ;  /* 0x0030181401007387 */ /* 0x0001e40000100a00 */
[----:B0-----:R-:W-:-:S02]  /*1eb00*/  IMAD.MOV.U32 R20, RZ, RZ, R17 ;  /* 0x000000ffff147224 */ /* 0x001fc400078e0011 */
[----:B------:R-:W-:Y:S02]  /*1eb10*/  IMAD.MOV.U32 R21, RZ, RZ, R16 ;  /* 0x000000ffff157224 */ /* 0x000fe400078e0010 */
[----:B------:R-:W2:Y:S01]  /*1eb20*/  LDL.LU.64 R16, [R1+0xb90] ;  /* 0x000b900001107983 */ /* 0x000ea20000300a00 */
[----:B------:R-:W2:Y:S04]  /*1eb30*/  LDL.LU.64 R18, [R1+0xb98] ;  /* 0x000b980001127983 */ /* 0x000ea80000300a00 */
[C---:B------:R-:W-:Y:S01]  /*1eb40*/  HMMA.16816.F32 R24, R8.reuse, R20, R24 ;  /* 0x000000140818723c */ /* 0x040fe20000001818 */
[----:B--2---:R-:W-:Y:S01]  /*1eb50*/  STL.64 [R1+0x3010], R18 ;  /* 0x0030101201007387 */ /* 0x004fe20000100a00 */
[----:B------:R0:W-:Y:S03]  /*1eb60*/  STL.64 [R1+0x3008], R16 ;  /* 0x0030081001007387 */ /* 0x0001e60000100a00 */
[----:B0-----:R-:W2:Y:S01]  /*1eb70*/  LDL.64 R16, [R1+0x50] ;  /* 0x0000500001107983 */ /* 0x001ea20000100a00 */
[----:B------:R-:W-:Y:S02]  /*1eb80*/  STL [R1+0x2e40], R0 ;  /* 0x002e400001007387 */ /* 0x000fe40000100800 */
[----:B------:R-:W-:Y:S02]  /*1eb90*/  STL [R1+0x2e3c], R2 ;  /* 0x002e3c0201007387 */ /* 0x000fe40000100800 */
[----:B------:R-:W-:Y:S11]  /*1eba0*/  STL [R1+0x2e38], R3 ;  /* 0x002e380301007387 */ /* 0x000ff60000100800 */
[----:B------:R-:W-:Y:S02]  /*1ebb0*/  @!UPT UIADD3 URZ, URZ, URZ, URZ ;  /* 0x0000003f3f3ff290 */ /* 0x000fe4000fffe03f */
[----:B------:R-:W-:Y:S01]  /*1ebc0*/  STL.64 [R1+0x690], R24 ;  /* 0x0006901801007387 */ /* 0x000fe20000100a00 */
[----:B------:R0:W-:Y:S03]  /*1ebd0*/  STL.64 [R1+0x698], R26 ;  /* 0x0006981a01007387 */ /* 0x0001e60000100a00 */
[----:B0-----:R-:W2:Y:S01]  /*1ebe0*/  LDL.LU.64 R26, [R1+0x3070] ;  /* 0x00307000011a7983 */ /* 0x001ea20000300a00 */
[----:B------:R-:W2:Y:S02]  /*1ebf0*/  LDL.LU.64 R24, [R1+0x3068] ;  /* 0x0030680001187983 */ /* 0x000ea40000300a00 */
[C---:B--2---:R-:W-:Y:S11]  /*1ec00*/  HMMA.16816.F32 R24, R8.reuse, R16, R24 ;  /* 0x000000100818723c */ /* 0x044ff60000001818 */
[----:B------:R-:W-:Y:S11]  /*1ec10*/  @!UPT UIADD3 URZ, URZ, URZ, URZ ;  /* 0x0000003f3f3ff290 */ /* 0x000ff6000fffe03f */
[----:B------:R-:W-:Y:S01]  /*1ec20*/  @!UPT UIADD3 URZ, URZ, URZ, URZ ;  /* 0x0000003f3f3ff290 */ /* 0x000fe2000fffe03f */
[----:B------:R0:W-:Y:S01]  /*1ec30*/  STL.64 [R1+0x680], R24 ;  /* 0x0006801801007387 */ /* 0x0001e20000100a00 */
[----:B------:R-:W-:Y:S03]  /*1ec40*/  STL.64 [R1+0x688], R26 ;  /* 0x0006881a01007387 */ /* 0x000fe60000100a00 */
[----:B0-----:R-:W3:Y:S01]  /*1ec50*/  LDL.LU.64 R24, [R1+0x3060] ;  /* 0x0030600001187983 */ /* 0x001ee20000300a00 */
[----:B------:R0:W-:Y:S03]  /*1ec60*/  STL.64 [R1+0x3028], R16 ;  /* 0x0030281001007387 */ /* 0x0001e60000100a00 */
[----:B0-----:R-:W2:Y:S01]  /*1ec70*/  LDL.LU.64 R16, [R1+0xbc0] ;  /* 0x000bc00001107983 */ /* 0x001ea20000300a00 */
[----:B------:R-:W2:Y:S01]  /*1ec80*/  LDL.LU.64 R18, [R1+0xbc8] ;  /* 0x000bc80001127983 */ /* 0x000ea20000300a00 */
[C---:B---3--:R-:W-:Y:S02]  /*1ec90*/  HMMA.16816.F32 R24, R8.reuse, R24, R4 ;  /* 0x000000180818723c */ /* 0x048fe40000001804 */
[----:B------:R-:W3:Y:S01]  /*1eca0*/  LDL.LU.64 R6, [R1+0x3058] ;  /* 0x0030580001067983 */ /* 0x000ee20000300a00 */
[----:B------:R-:W3:Y:S11]  /*1ecb0*/  LDL.LU.64 R4, [R1+0x3050] ;  /* 0x0030500001047983 */ /* 0x000ef60000300a00 */
[----:B------:R-:W-:Y:S09]  /*1ecc0*/  @!UPT UIADD3 URZ, URZ, URZ, URZ ;  /* 0x0000003f3f3ff290 */ /* 0x000ff2000fffe03f */
[----:B------:R0:W-:Y:S01]  /*1ecd0*/  STL.64 [R1+0x670], R24 ;  /* 0x0006701801007387 */ /* 0x0001e20000100a00 */
[----:B------:R-:W-:Y:S03]  /*1ece0*/  STL.64 [R1+0x678], R26 ;  /* 0x0006781a01007387 */ /* 0x000fe60000100a00 */
[----:B0-----:R-:W3:Y:S02]  /*1ecf0*/  LDL.LU.64 R24, [R1+0x3048] ;  /* 0x0030480001187983 */ /* 0x001ee40000300a00 */
[C---:B---3--:R-:W-:Y:S11]  /*1ed00*/  HMMA.16816.F32 R4, R8.reuse, R24, R4 ;  /* 0x000000180804723c */ /* 0x048ff60000001804 */
[----:B------:R-:W-:Y:S11]  /*1ed10*/  @!UPT UIADD3 URZ, URZ, URZ, URZ ;  /* 0x0000003f3f3ff290 */ /* 0x000ff6000fffe03f */
[----:B------:R-:W-:Y:S01]  /*1ed20*/  @!UPT UIADD3 URZ, URZ, URZ, URZ ;  /* 0x0000003f3f3ff290 */ /* 0x000fe2000fffe03f */
[----:B------:R0:W-:Y:S01]  /*1ed30*/  STL.64 [R1+0x660], R4 ;  /* 0x0006600401007387 */ /* 0x0001e20000100a00 */
[----:B------:R-:W-:Y:S03]  /*1ed40*/  STL.64 [R1+0x668], R6 ;  /* 0x0006680601007387 */ /* 0x000fe60000100a00 */
[----:B0-----:R-:W4:Y:S02]  /*1ed50*/  LDL.LU.64 R4, [R1+0x3040] ;  /* 0x0030400001047983 */ /* 0x001f240000300a00 */
[----:B----4-:R-:W-:Y:S02]  /*1ed60*/  HMMA.16816.F32 R8, R8, R4, R12 ;  /* 0x000000040808723c */ /* 0x010fe4000000180c */
[----:B------:R-:W2:Y:S01]  /*1ed70*/  LDL.LU.64 R14, [R1+0x3038] ;  /* 0x00303800010e7983 */ /* 0x000ea20000300a00 */
[----:B------:R-:W2:Y:S11]  /*1ed80*/  LDL.LU.64 R12, [R1+0x3030] ;  /* 0x00303000010c7983 */ /* 0x000eb60000300a00 */
[----:B------:R-:W-:Y:S09]  /*1ed90*/  @!UPT UIADD3 URZ, URZ, URZ, URZ ;  /* 0x0000003f3f3ff290 */ /* 0x000ff2000fffe03f */
[----:B------:R0:W-:Y:S01]  /*1eda0*/  STL.64 [R1+0x640], R8 ;  /* 0x0006400801007387 */ /* 0x0001e20000100a00 */
[----:B------:R-:W-:Y:S03]  /*1edb0*/  STL.64 [R1+0x648], R10 ;  /* 0x0006480a01007387 */ /* 0x000fe60000100a00 */
[----:B0-----:R-:W3:Y:S01]  /*1edc0*/  LDL.LU.64 R8, [R1+0x40] ;  /* 0x0000400001087983 */ /* 0x001ee20000300a00 */
[C---:B--2---:R-:W-:Y:S03]  /*1edd0*/  HMMA.16816.F32 R20, R12.reuse, R20, R16 ;  /* 0x000000140c14723c */ /* 0x044fe60000001810 */
[----:B------:R-:W2:Y:S11]  /*1ede0*/  LDL.LU.64 R16, [R1+0x3028] ;  /* 0x0030280001107983 */ /* 0x000eb60000300a00 */
[----:B------:R-:W-:Y:S09]  /*1edf0*/  @!UPT UIADD3 URZ, URZ, URZ, URZ ;  /* 0x0000003f3f3ff290 */ /* 0x000ff2000fffe03f */
[----:B------:R-:W-:Y:S01]  /*1ee00*/  STL.64 [R1+0x170], R20 ;  /* 0x0001701401007387 */ /* 0x000fe20000100a00 */
[----:B------:R0:W-:Y:S03]  /*1ee10*/  STL.64 [R1+0x178], R22 ;  /* 0x0001781601007387 */ /* 0x0001e60000100a00 */
[----:B0-----:R-:W4:Y:S01]  /*1ee20*/  LDL.LU.64 R22, [R1+0x3020] ;  /* 0x0030200001167983 */ /* 0x001f220000300a00 */
[----:B------:R-:W4:Y:S02]  /*1ee30*/  LDL.LU.64 R20, [R1+0x3018] ;  /* 0x0030180001147983 */ /* 0x000f240000300a00 */
[----:B------:R-:W3:Y:S02]  /*1ee40*/  LDL.LU.64 R18, [R1+0x3010] ;  /* 0x0030100001127983 */ /* 0x000ee40000300a00 */
[----:B--2---:R-:W-:Y:S02]  /*1ee50*/  IMAD.MOV.U32 R2, RZ, RZ, R16 ;  /* 0x000000ffff027224 */ /* 0x004fe400078e0010 */
[----:B------:R-:W-:Y:S01]  /*1ee60*/  IMAD.MOV.U32 R0, RZ, RZ, R17 ;  /* 0x000000ffff007224 */ /* 0x000fe200078e0011 */
[C---:B----4-:R-:W-:Y:S01]  /*1ee70*/  HMMA.16816.F32 R20, R12.reuse, R16, R20 ;  /* 0x000000100c14723c */ /* 0x050fe20000001814 */
[----:B------:R-:W2:Y:S11]  /*1ee80*/  LDL.LU.64 R16, [R1+0x3008] ;  /* 0x0030080001107983 */ /* 0x000eb60000300a00 */
[----:B------:R-:W-:Y:S11]  /*1ee90*/  @!UPT UIADD3 URZ, URZ, URZ, URZ ;  /* 0x0000003f3f3ff290 */ /* 0x000ff6000fffe03f */
[----:B------:R-:W-:Y:S01]  /*1eea0*/  STL.64 [R1+0x160], R20 ;  /* 0x0001601401007387 */ /* 0x000fe20000100a00 */
[----:B------:R0:W-:Y:S02]  /*1eeb0*/  STL [R1+0x168], R22 ;  /* 0x0001681601007387 */ /* 0x0001e40000100800 */
[----:B------:R-:W-:Y:S02]  /*1eec0*/  IMAD.MOV.U32 R28, RZ, RZ, R23 ;  /* 0x000000ffff1c7224 */ /* 0x000fe400078e0017 */
[----:B0-----:R-:W4:Y:S01]  /*1eed0*/  LDL.LU.64 R22, [R1+0x3000] ;  /* 0x0030000001167983 */ /* 0x001f220000300a00 */
[----:B------:R-:W4:Y:S02]  /*1eee0*/  LDL.LU.64 R20, [R1+0x2ff8] ;  /* 0x002ff80001147983 */ /* 0x000f240000300a00 */
[----:B------:R-:W-:Y:S02]  /*1eef0*/  STL [R1+0x2be8], R28 ;  /* 0x002be81c01007387 */ /* 0x000fe40000100800 */
[----:B---3--:R0:W-:Y:S01]  /*1ef00*/  STL.64 [R1+0x2fc8], R8 ;  /* 0x002fc80801007387 */ /* 0x0081e20000100a00 */
[C---:B--2---:R-:W-:Y:S08]  /*1ef10*/  HMMA.16816.F32 R16, R12.reuse, R24, R16 ;  /* 0x000000180c10723c */ /* 0x044ff00000001810 */
[----:B----4-:R-:W-:Y:S07]  /*1ef20*/  HMMA.16816.F32 R20, R12, R8, R20 ;  /* 0x000000080c14723c */ /* 0x010fee0000001814 */
[----:B0-----:R-:W-:-:S02]  /*1ef30*/  IMAD.MOV.U32 R8, RZ, RZ, R2 ;  /* 0x000000ffff087224 */ /* 0x001fc400078e0002 */
[----:B------:R-:W-:-:S07]  /*1ef40*/  IMAD.MOV.U32 R9, RZ, RZ, R0 ;  /* 0x000000ffff097224 */ /* 0x000fce00078e0000 */
[----:B------:R-:W-:-:S07]  /*1ef50*/  IMAD.MOV.U32 R28, RZ, RZ, R19 ;  /* 0x000000ffff1c7224 */ /* 0x000fce00078e0013 */
[----:B------:R-:W-:Y:S01]  /*1ef60*/  STL.64 [R1+0x150], R20 ;  /* 0x0001501401007387 */ /* 0x000fe20000100a00 */
[----:B------:R-:W-:Y:S02]  /*1ef70*/  STL.64 [R1+0x158], R22 ;  /* 0x0001581601007387 */ /* 0x000fe40000100a00 */
[----:B------:R-:W-:Y:S02]  /*1ef80*/  STL.64 [R1+0x2fe0], R8 ;  /* 0x002fe00801007387 */ /* 0x000fe40000100a00 */
[----:B------:R0:W-:Y:S01]  /*1ef90*/  STL.64 [R1+0x140], R16 ;  /* 0x0001401001007387 */ /* 0x0001e20000100a00 */
[----:B------:R1:W-:Y:S04]  /*1efa0*/  STL [R1+0x148], R18 ;  /* 0x0001481201007387 */ /* 0x0003e80000100800 */
[----:B0-----:R-:W2:Y:S01]  /*1efb0*/  LDL.LU.64 R16, [R1+0xb80] ;  /* 0x000b800001107983 */ /* 0x001ea20000300a00 */
[----:B-1----:R-:W2:Y:S02]  /*1efc0*/  LDL.LU.64 R18, [R1+0xb88] ;  /* 0x000b880001127983 */ /* 0x002ea40000300a00 */
[----:B------:R-:W3:Y:S02]  /*1efd0*/  LDL.LU.64 R8, [R1+0x920] ;  /* 0x0009200001087983 */ /* 0x000ee40000300a00 */
[----:B------:R-:W3:Y:S01]  /*1efe0*/  LDL.LU.64 R10, [R1+0x928] ;  /* 0x00092800010a7983 */ /* 0x000ee20000300a00 */
[----:B------:R0:W-:Y:S04]  /*1eff0*/  STL.64 [R1+0x2fc0], R24 ;  /* 0x002fc01801007387 */ /* 0x0001e80000100a00 */
[----:B0-----:R-:W4:Y:S01]  /*1f000*/  LDL.LU.64 R24, [R1+0x900] ;  /* 0x0009000001187983 */ /* 0x001f220000300a00 */
[----:B------:R-:W2:Y:S03]  /*1f010*/  LDL.LU.64 R26, [R1+0x908] ;  /* 0x00090800011a7983 */ /* 0x000ea60000300a00 */
[----:B--2---:R-:W-:Y:S01]  /*1f020*/  STL.64 [R1+0x2fd8], R26 ;  /* 0x002fd81a01007387 */ /* 0x004fe20000100a00 */
[----:B----4-:R0:W-:Y:S03]  /*1f030*/  STL.64 [R1+0x2fd0], R24 ;  /* 0x002fd01801007387 */ /* 0x0101e60000100a00 */
[----:B0-----:R-:W2:Y:S01]  /*1f040*/  LDL.LU.64 R24, [R1+0x910] ;  /* 0x0009100001187983 */ /* 0x001ea20000300a00 */
[----:B------:R-:W2:Y:S02]  /*1f050*/  LDL.LU.64 R26, [R1+0x918] ;  /* 0x00091800011a7983 */ /* 0x000ea40000300a00 */
[----:B------:R-:W4:Y:S02]  /*1f060*/  LDL.LU.64 R20, [R1+0x860] ;  /* 0x0008600001147983 */ /* 0x000f240000300a00 */
[----:B------:R-:W2:Y:S01]  /*1f070*/  LDL.LU.64 R22, [R1+0x868] ;  /* 0x0008680001167983 */ /* 0x000ea20000300a00 */
[----:B------:R-:W-:Y:S01]  /*1f080*/  HMMA.16816.F32 R12, R12, R4, R16 ;  /* 0x000000040c0c723c */ /* 0x000fe20000001810 */
[----:B--2---:R-:W-:Y:S01]  /*1f090*/  STL.64 [R1+0x2fb8], R22 ;  /* 0x002fb81601007387 */ /* 0x004fe20000100a00 */
[----:B----4-:R0:W-:Y:S03]  /*1f0a0*/  STL.64 [R1+0x2fb0], R20 ;  /* 0x002fb01401007387 */ /* 0x0101e60000100a00 */
[----:B0-----:R-:W2:Y:S01]  /*1f0b0*/  LDL.LU.64 R20, [R1+0x8f0] ;  /* 0x0008f00001147983 */ /* 0x001ea20000300a00 */
[----:B------:R-:W2:Y:S02]  /*1f0c0*/  LDL.LU.64 R22, [R1+0x8f8] ;  /* 0x0008f80001167983 */ /* 0x000ea40000300a00 */
[----:B------:R-:W-:Y:S02]  /*1f0d0*/  STL [R1+0x2bec], R28 ;  /* 0x002bec1c01007387 */ /* 0x000fe40000100800 */
[----:B------:R-:W3:Y:S01]  /*1f0e0*/  LDL.LU.64 R18, [R1+0x2ff0] ;  /* 0x002ff00001127983 */ /* 0x000ee20000300a00 */
[----:B------:R-:W3:Y:S11]  /*1f0f0*/  LDL.LU.64 R16, [R1+0x2fe8] ;  /* 0x002fe80001107983 */ /* 0x000ef60000300a00 */
[----:B------:R-:W-:Y:S01]  /*1f100*/  @!UPT UIADD3 URZ, URZ, URZ, URZ ;  /* 0x0000003f3f3ff290 */ /* 0x000fe2000fffe03f */
[----:B------:R0:W-:Y:S02]  /*1f110*/  STL.64 [R1+0x120], R12 ;  /* 0x0001200c01007387 */ /* 0x0001e40000100a00 */
[----:B------:R-:W-:Y:S01]  /*1f120*/  STL.64 [R1+0x128], R14 ;  /* 0x0001280e01007387 */ /* 0x000fe20000100a00 */
[----:B0-----:R-:W3:Y:S02]  /*1f130*/  LDL.64 R12, [R1+0x60] ;  /* 0x00006000010c7983 */ /* 0x001ee40000100a00 */
[C---:B---3--:R-:W-:Y:S11]  /*1f140*/  HMMA.16816.F32 R8, R16.reuse, R12, R8 ;  /* 0x0000000c1008723c */ /* 0x048ff60000001808 */
[----:B------:R-:W-:Y:S11]  /*1f150*/  @!UPT UIADD3 URZ, URZ, URZ, URZ ;  /* 0x0000003f3f3ff290 */ /* 0x000ff6000fffe03f */
[----:B------:R-:W-:Y:S01]  /*1f160*/  @!UPT UIADD3 URZ, URZ, URZ, URZ ;  /* 0x0000003f3f3ff290 */ /* 0x000fe2000fffe03f */
[----:B------:R0:W-:Y:S01]  /*1f170*/  STL.64 [R1+0x790], R8 ;  /* 0x0007900801007387 */ /* 0x0001e20000100a00 */
[----:B------:R1:W-:Y:S03]  /*1f180*/  STL.64 [R1+0x798], R10 ;  /* 0x0007980a01007387 */ /* 0x0003e60000100a00 */
[----:B0-----:R-:W1:Y:S02]  /*1f190*/  LDL.LU.64 R8, [R1+0x2fe0] ;  /* 0x002fe00001087983 */ /* 0x001e640000300a00 */
[C---:B-1----:R-:W-:Y:S02]  /*1f1a0*/  HMMA.16816.F32 R8, R16.reuse, R8, R24 ;  /* 0x000000081008723c */ /* 0x042fe40000001818 */
        /* <DEDUP_REMOVED lines=11> */
[----:B0-----:R-:W2:Y:S01]  /*1f260*/  LDL.LU.64 R24, [R1+0x2fc0] ;  /* 0x002fc00001187983 */ /* 0x001ea20000300a00 */
[----:B------:R0:W-:Y:S03]  /*1f270*/  STL.64 [R1+0x2f88], R8 ;  /* 0x002f880801007387 */ /* 0x0001e60000100a00 */
[----:B0-----:R-:W3:Y:S01]  /*1f280*/  LDL.LU.64 R8, [R1+0x50] ;  /* 0x0000500001087983 */ /* 0x001ee20000300a00 */
[C---:B--2---:R-:W-:Y:S03]  /*1f290*/  HMMA.16816.F32 R20, R16.reuse, R24, R20 ;  /* 0x000000181014723c */ /* 0x044fe60000001814 */
[----:B---3--:R0:W-:Y:S04]  /*1f2a0*/  STL.64 [R1+0x2f98], R8 ;  /* 0x002f980801007387 */ /* 0x0081e80000100a00 */
[----:B0-----:R-:W2:Y:S01]  /*1f2b0*/  LDL.LU.64 R8, [R1+0xb60] ;  /* 0x000b600001087983 */ /* 0x001ea20000300a00 */
[----:B------:R-:W2:Y:S11]  /*1f2c0*/  LDL.LU.64 R10, [R1+0xb68] ;  /* 0x000b6800010a7983 */ /* 0x000eb60000300a00 */
[----:B------:R-:W-:Y:S04]  /*1f2d0*/  @!UPT UIADD3 URZ, URZ, URZ, URZ ;  /* 0x0000003f3f3ff290 */ /* 0x000fe8000fffe03f */
[----:B------:R-:W-:Y:S02]  /*1f2e0*/  STL.64 [R1+0x760], R20 ;  /* 0x0007601401007387 */ /* 0x000fe40000100a00 */
[----:B------:R0:W-:Y:S02]  /*1f2f0*/  STL.64 [R1+0x768], R22 ;  /* 0x0007681601007387 */ /* 0x0001e40000100a00 */
[----:B0-----:R-:W3:Y:S01]  /*1f300*/  LDL.LU.64 R22, [R1+0x2fb8] ;  /* 0x002fb80001167983 */ /* 0x001ee20000300a00 */
[----:B------:R-:W3:Y:S02]  /*1f310*/  LDL.LU.64 R20, [R1+0x2fb0] ;  /* 0x002fb00001147983 */ /* 0x000ee40000300a00 */
[----:B------:R0:W-:Y:S02]  /*1f320*/  STL.64 [R1+0x2f90], R24 ;  /* 0x002f901801007387 */ /* 0x0001e40000100a00 */
[----:B0-----:R-:W4:Y:S01]  /*1f330*/  LDL.LU.64 R24, [R1+0xb50] ;  /* 0x000b500001187983 */ /* 0x001f220000300a00 */
[----:B------:R-:W4:Y:S01]  /*1f340*/  LDL.LU.64 R26, [R1+0xb58] ;  /* 0x000b5800011a7983 */ /* 0x000f220000300a00 */
[----:B---3--:R-:W-:Y:S02]  /*1f350*/  HMMA.16816.F32 R16, R16, R4, R20 ;  /* 0x000000041010723c */ /* 0x008fe40000001814 */
[----:B------:R-:W2:Y:S01]  /*1f360*/  LDL.LU.64 R22, [R1+0x2fa8] ;  /* 0x002fa80001167983 */ /* 0x000ea20000300a00 */
[----:B------:R-:W2:Y:S11]  /*1f370*/  LDL.LU.64 R20, [R1+0x2fa0] ;  /* 0x002fa00001147983 */ /* 0x000eb60000300a00 */
[----:B------:R-:W-:Y:S09]  /*1f380*/  @!UPT UIADD3 URZ, URZ, URZ, URZ ;  /* 0x0000003f3f3ff290 */ /* 0x000ff2000fffe03f */
[----:B------:R0:W-:Y:S01]  /*1f390*/  STL.64 [R1+0x730], R16 ;  /* 0x0007301001007387 */ /* 0x0001e20000100a00 */
[----:B------:R1:W-:Y:S03]  /*1f3a0*/  STL.64 [R1+0x738], R18 ;  /* 0x0007381201007387 */ /* 0x0003e60000100a00 */
[----:B0-----:R-:W3:Y:S01]  /*1f3b0*/  LDL.LU.64 R16, [R1+0xb40] ;  /* 0x000b400001107983 */ /* 0x001ee20000300a00 */
[----:B-1----:R-:W3:Y:S01]  /*1f3c0*/  LDL.LU.64 R18, [R1+0xb48] ;  /* 0x000b480001127983 */ /* 0x002ee20000300a00 */
[C---:B--2---:R-:W-:Y:S11]  /*1f3d0*/  HMMA.16816.F32 R8, R20.reuse, R12, R8 ;  /* 0x0000000c1408723c */ /* 0x044ff60000001808 */
[----:B------:R-:W-:Y:S11]  /*1f3e0*/  @!UPT UIADD3 URZ, URZ, URZ, URZ ;  /* 0x0000003f3f3ff290 */ /* 0x000ff6000fffe03f */
[----:B------:R-:W-:Y:S01]  /*1f3f0*/  @!UPT UIADD3 URZ, URZ, URZ, URZ ;  /* 0x0000003f3f3ff290 */ /* 0x000fe2000fffe03f */
[----:B------:R0:W-:Y:S01]  /*1f400*/  STL.64 [R1+0x10], R8 ;  /* 0x0000100801007387 */ /* 0x0001e20000100a00 */
[----:B------:R-:W-:Y:S03]  /*1f410*/  STL.64 [R1+0x18], R10 ;  /* 0x0000180a01007387 */ /* 0x000fe60000100a00 */
[----:B0-----:R-:W4:Y:S01]  /*1f420*/  LDL.LU.64 R8, [R1+0x2f98] ;  /* 0x002f980001087983 */ /* 0x001f220000300a00 */
[----:B------:R-:W-:Y:S02]  /*1f430*/  IMAD.MOV.U32 R3, RZ, RZ, R13 ;  /* 0x000000ffff037224 */ /* 0x000fe400078e000d */
[----:B------:R-:W2:Y:S02]  /*1f440*/  LDL.LU.64 R12, [R1+0xb30] ;  /* 0x000b3000010c7983 */ /* 0x000ea40000300a00 */
[----:B------:R-:W2:Y:S01]  /*1f450*/  LDL.LU.64 R14, [R1+0xb38] ;  /* 0x000b3800010e7983 */ /* 0x000ea20000300a00 */
[----:B------:R-:W2:Y:S01]  /*1f460*/  LDL R28, [R1+0xd38] ;  /* 0x000d3800011c7983 */ /* 0x000ea20000100800 */
[----:B----4-:R-:W-:Y:S01]  /*1f470*/  HMMA.16816.F32 R24, R20, R8, R24 ;  /* 0x000000081418723c */ /* 0x010fe20000001818 */
[----:B------:R-:W-:-:S02]  /*1f480*/  IMAD.MOV.U32 R2, RZ, RZ, R8 ;  /* 0x000000ffff027224 */ /* 0x000fc400078e0008 */
[----:B------:R-:W-:Y:S11]  /*1f490*/  IMAD.MOV.U32 R0, RZ, RZ, R9 ;  /* 0x000000ffff007224 */ /* 0x000ff600078e0009 */
[----:B------:R-:W-:Y:S09]  /*1f4a0*/  @!UPT UIADD3 URZ, URZ, URZ, URZ ;  /* 0x0000003f3f3ff290 */ /* 0x000ff2000fffe03f */
[----:B------:R0:W-:Y:S01]  /*1f4b0*/  STL.64 [R1], R24 ;  /* 0x0000001801007387 */ /* 0x0001e20000100a00 */
[----:B------:R-:W-:Y:S03]  /*1f4c0*/  STL.64 [R1+0x8], R26 ;  /* 0x0000081a01007387 */ /* 0x000fe60000100a00 */
[----:B0-----:R-:W2:Y:S01]  /*1f4d0*/  LDL.LU.64 R24, [R1+0x2f90] ;  /* 0x002f900001187983 */ /* 0x001ea20000300a00 */
[----:B------:R-:W3:Y:S02]  /*1f4e0*/  LDL.LU.64 R8, [R1+0x2f88] ;  /* 0x002f880001087983 */ /* 0x000ee40000300a00 */
[----:B---3--:R-:W-:Y:S01]  /*1f4f0*/  HMMA.16816.F32 R16, R20, R8, R16 ;  /* 0x000000081410723c */ /* 0x008fe20000001810 */
[----:B------:R-:W-:Y:S02]  /*1f500*/  IMAD.MOV.U32 R7, RZ, RZ, R8 ;  /* 0x000000ffff077224 */ /* 0x000fe400078e0008 */
[----:B------:R-:W-:-:S02]  /*1f510*/  IMAD.MOV.U32 R6, RZ, RZ, R9 ;  /* 0x000000ffff067224 */ /* 0x000fc400078e0009 */
[----:B------:R-:W3:Y:S01]  /*1f520*/  LDL.LU.64 R8, [R1+0xb20] ;  /* 0x000b200001087983 */ /* 0x000ee20000300a00 */
[----:B------:R-:W3:Y:S11]  /*1f530*/  LDL.LU.64 R10, [R1+0xb28] ;  /* 0x000b2800010a7983 */ /* 0x000ef60000300a00 */
[----:B------:R-:W-:Y:S06]  /*1f540*/  @!UPT UIADD3 URZ, URZ, URZ, URZ ;  /* 0x0000003f3f3ff290 */ /* 0x000fec000fffe03f */
[----:B------:R0:W-:Y:S01]  /*1f550*/  STL.64 [R1+0x2a60], R18 ;  /* 0x002a601201007387 */ /* 0x0001e20000100a00 */
[----:B------:R1:W-:Y:S03]  /*1f560*/  STL.64 [R1+0x2a58], R16 ;  /* 0x002a581001007387 */ /* 0x0003e60000100a00 */
[----:B0-----:R-:W4:Y:S04]  /*1f570*/  LDL R18, [R1+0x58] ;  /* 0x0000580001127983 */ /* 0x001f280000100800 */
[----:B------:R-:W4:Y:S01]  /*1f580*/  LDL R19, [R1+0x5c] ;  /* 0x00005c0001137983 */ /* 0x000f220000100800 */
[----:B--2---:R-:W-:Y:S01]  /*1f590*/  HMMA.16816.F32 R12, R20, R24, R12 ;  /* 0x00000018140c723c */ /* 0x004fe2000000180c */
[----:B-1----:R-:W-:-:S02]  /*1f5a0*/  IMAD.MOV.U32 R16, RZ, RZ, R2 ;  /* 0x000000ffff107224 */ /* 0x002fc400078e0002 */
[----:B------:R-:W-:Y:S02]  /*1f5b0*/  IMAD.MOV.U32 R17, RZ, RZ, R0 ;  /* 0x000000ffff117224 */ /* 0x000fe400078e0000 */
[----:B------:R-:W-:Y:S02]  /*1f5c0*/  IMAD.MOV.U32 R2, RZ, RZ, R24 ;  /* 0x000000ffff027224 */ /* 0x000fe400078e0018 */
[----:B------:R-:W-:Y:S01]  /*1f5d0*/  IMAD.MOV.U32 R0, RZ, RZ, R25 ;  /* 0x000000ffff007224 */ /* 0x000fe200078e0019 */
[----:B----4-:R-:W-:Y:S01]  /*1f5e0*/  STL.64 [R1+0x2f68], R18 ;  /* 0x002f681201007387 */ /* 0x010fe20000100a00 */
[----:B------:R-:W-:Y:S02]  /*1f5f0*/  STL.64 [R1+0x2f60], R16 ;  /* 0x002f601001007387 */ /* 0x000fe40000100a00 */
[----:B------:R-:W2:Y:S02]  /*1f600*/  LDL.LU.64 R26, [R1+0x2f80] ;  /* 0x002f8000011a7983 */ /* 0x000ea40000300a00 */
[----:B------:R-:W2:Y:S10]  /*1f610*/  LDL.LU.64 R24, [R1+0x2f78] ;  /* 0x002f780001187983 */ /* 0x000eb40000300a00 */
[----:B------:R0:W-:Y:S01]  /*1f620*/  STL.64 [R1+0x2a70], R14 ;  /* 0x002a700e01007387 */ /* 0x0001e20000100a00 */
[----:B------:R-:W-:Y:S03]  /*1f630*/  STL.64 [R1+0x2a68], R12 ;  /* 0x002a680c01007387 */ /* 0x000fe60000100a00 */
[----:B0-----:R-:W4:Y:S04]  /*1f640*/  LDL.64 R14, [R1+0x88] ;  /* 0x00008800010e7983 */ /* 0x001f280000100a00 */
[----:B----4-:R0:W-:Y:S04]  /*1f650*/  STL.64 [R1+0x2f20], R14 ;  /* 0x002f200e01007387 */ /* 0x0101e80000100a00 */
[----:B0-----:R-:W4:Y:S01]  /*1f660*/  LDL.64 R14, [R1+0x118] ;  /* 0x00011800010e7983 */ /* 0x001f220000100a00 */
[----:B---3--:R-:W-:Y:S03]  /*1f670*/  HMMA.16816.F32 R20, R20, R4, R8 ;  /* 0x000000041414723c */ /* 0x008fe60000001808 */
[----:B----4-:R-:W-:Y:S01]  /*1f680*/  STL.64 [R1+0x2f38], R14 ;  /* 0x002f380e01007387 */ /* 0x010fe20000100a00 */
[----:B------:R-:W2:Y:S02]  /*1f690*/  LDL.LU.64 R16, [R1+0x850] ;  /* 0x0008500001107983 */ /* 0x000ea40000300a00 */
[----:B------:R-:W2:Y:S02]  /*1f6a0*/  LDL.LU.64 R18, [R1+0x858] ;  /* 0x0008580001127983 */ /* 0x000ea40000300a00 */
[----:B------:R0:W-:Y:S02]  /*1f6b0*/  STL.64 [R1+0x2f40], R4 ;  /* 0x002f400401007387 */ /* 0x0001e40000100a00 */
[----:B0-----:R-:W-:-:S02]  /*1f6c0*/  IMAD.MOV.U32 R4, RZ, RZ, R7 ;  /* 0x000000ffff047224 */ /* 0x001fc400078e0007 */
[----:B------:R-:W-:-:S05]  /*1f6d0*/  IMAD.MOV.U32 R5, RZ, RZ, R6 ;  /* 0x000000ffff057224 */ /* 0x000fca00078e0006 */
[----:B------:R0:W-:Y:S04]  /*1f6e0*/  STL.64 [R1+0x2f58], R4 ;  /* 0x002f580401007387 */ /* 0x0001e80000100a00 */
[----:B0-----:R-:W3:Y:S01]  /*1f6f0*/  LDL.LU.64 R4, [R1+0x840] ;  /* 0x0008400001047983 */ /* 0x001ee20000300a00 */
[----:B------:R-:W3:Y:S02]  /*1f700*/  LDL.LU.64 R6, [R1+0x848] ;  /* 0x0008480001067983 */ /* 0x000ee40000300a00 */
[----:B------:R-:W4:Y:S02]  /*1f710*/  LDL.LU.64 R12, [R1+0x750] ;  /* 0x00075000010c7983 */ /* 0x000f240000300a00 */
[----:B------:R-:W2:Y:S02]  /*1f720*/  LDL.LU.64 R14, [R1+0x758] ;  /* 0x00075800010e7983 */ /* 0x000ea40000300a00 */
[----:B--2---:R-:W-:Y:S01]  /*1f730*/  STL.64 [R1+0x2f50], R14 ;  /* 0x002f500e01007387 */ /* 0x004fe20000100a00 */
[----:B----4-:R0:W-:Y:S03]  /*1f740*/  STL.64 [R1+0x2f48], R12 ;  /* 0x002f480c01007387 */ /* 0x0101e60000100a00 */
[----:B0-----:R-:W2:Y:S01]  /*1f750*/  LDL.LU.64 R12, [R1+0x7b0] ;  /* 0x0007b000010c7983 */ /* 0x001ea20000300a00 */
[----:B------:R-:W2:Y:S02]  /*1f760*/  LDL.LU.64 R14, [R1+0x7b8] ;  /* 0x0007b800010e7983 */ /* 0x000ea40000300a00 */
[----:B------:R-:W4:Y:S02]  /*1f770*/  LDL.LU.64 R8, [R1+0x5d0] ;  /* 0x0005d00001087983 */ /* 0x000f240000300a00 */
[----:B------:R-:W4:Y:S01]  /*1f780*/  LDL.LU.64 R10, [R1+0x5d8] ;  /* 0x0005d800010a7983 */ /* 0x000f220000300a00 */
[----:B------:R-:W-:Y:S01]  /*1f790*/  STL.64 [R1+0x2a80], R22 ;  /* 0x002a801601007387 */ /* 0x000fe20000100a00 */
[----:B------:R0:W-:Y:S03]  /*1f7a0*/  STL.64 [R1+0x2a78], R20 ;  /* 0x002a781401007387 */ /* 0x0001e60000100a00 */
[----:B0-----:R-:W2:Y:S01]  /*1f7b0*/  LDL.LU R20, [R1+0x60] ;  /* 0x0000600001147983 */ /* 0x001ea20000300800 */
[----:B------:R-:W-:-:S02]  /*1f7c0*/  IMAD.MOV.U32 R21, RZ, RZ, R3 ;  /* 0x000000ffff157224 */ /* 0x000fc400078e0003 */
[----:B------:R-:W3:Y:S02]  /*1f7d0*/  LDL R22, [R1+0x68] ;  /* 0x0000680001167983 */ /* 0x000ee40000100800 */
[----:B------:R-:W-:Y:S02]  /*1f7e0*/  IMAD.MOV.U32 R23, RZ, RZ, R29 ;  /* 0x000000ffff177224 */ /* 0x000fe400078e001d */
[----:B------:R-:W3:Y:S01]  /*1f7f0*/  LDL.LU R29, [R1+0x2f70] ;  /* 0x002f7000011d7983 */ /* 0x000ee20000300800 */
[C---:B--2---:R-:W-:Y:S11]  /*1f800*/  HMMA.16816.F32 R16, R24.reuse, R20, R16 ;  /* 0x000000141810723c */ /* 0x044ff60000001810 */
[----:B------:R-:W-:Y:S11]  /*1f810*/  @!UPT UIADD3 URZ, URZ, URZ, URZ ;  /* 0x0000003f3f3ff290 */ /* 0x000ff6000fffe03f */
[----:B------:R-:W-:Y:S01]  /*1f820*/  @!UPT UIADD3 URZ, URZ, URZ, URZ ;  /* 0x0000003f3f3ff290 */ /* 0x000fe2000fffe03f */
[----:B------:R-:W-:Y:S01]  /*1f830*/  STL.64 [R1+0x870], R16 ;  /* 0x0008701001007387 */ /* 0x000fe20000100a00 */
[----:B------:R0:W-:Y:S03]  /*1f840*/  STL.64 [R1+0x878], R18 ;  /* 0x0008781201007387 */ /* 0x0001e60000100a00 */
[----:B0-----:R-:W2:Y:S01]  /*1f850*/  LDL.LU.64 R18, [R1+0x2f68] ;  /* 0x002f680001127983 */ /* 0x001ea20000300a00 */
[----:B------:R-:W2:Y:S02]  /*1f860*/  LDL.LU.64 R16, [R1+0x2f60] ;  /* 0x002f600001107983 */ /* 0x000ea40000300a00 */
[----:B---3--:R0:W-:Y:S02]  /*1f870*/  STL.64 [R1+0x2e68], R22 ;  /* 0x002e681601007387 */ /* 0x0081e40000100a00 */
[----:B------:R-:W3:Y:S01]  /*1f880*/  LDL.LU R20, [R1+0x400] ;  /* 0x0004000001147983 */ /* 0x000ee20000300800 */
[----:B------:R-:W3:Y:S04]  /*1f890*/  LDL.LU R21, [R1+0x404] ;  /* 0x0004040001157983 */ /* 0x000ee80000300800 */
[----:B0-----:R-:W3:Y:S01]  /*1f8a0*/  LDL.LU R22, [R1+0x408] ;  /* 0x0004080001167983 */ /* 0x001ee20000300800 */
[C---:B--2---:R-:W-:Y:S11]  /*1f8b0*/  HMMA.16816.F32 R4, R24.reuse, R16, R4 ;  /* 0x000000101804723c */ /* 0x044ff60000001804 */
[----:B------:R-:W-:Y:S11]  /*1f8c0*/  @!UPT UIADD3 URZ, URZ, URZ, URZ ;  /* 0x0000003f3f3ff290 */ /* 0x000ff6000fffe03f */
[----:B------:R-:W-:Y:S01]  /*1f8d0*/  @!UPT UIADD3 URZ, URZ, URZ, URZ ;  /* 0x0000003f3f3ff290 */ /* 0x000fe2000fffe03f */
[----:B------:R0:W-:Y:S01]  /*1f8e0*/  STL.64 [R1+0x860], R4 ;  /* 0x0008600401007387 */ /* 0x0001e20000100a00 */
[----:B------:R1:W-:Y:S03]  /*1f8f0*/  STL.64 [R1+0x868], R6 ;  /* 0x0008680601007387 */ /* 0x0003e60000100a00 */
[----:B0-----:R-:W1:Y:S01]  /*1f900*/  LDL.LU.64 R4, [R1+0x2f58] ;  /* 0x002f580001047983 */ /* 0x001e620000300a00 */
[----:B------:R-:W-:Y:S01]  /*1f910*/  STL.64 [R1+0x2e60], R18 ;  /* 0x002e601201007387 */ /* 0x000fe20000100a00 */
[----:B-1----:R-:W-:Y:S02]  /*1f920*/  HMMA.16816.F32 R4, R24, R4, R12 ;  /* 0x000000041804723c */ /* 0x002fe4000000180c */
[----:B------:R-:W2:Y:S01]  /*1f930*/  LDL.LU.64 R14, [R1+0x2f50] ;  /* 0x002f5000010e7983 */ /* 0x000ea20000300a00 */
[----:B------:R-:W2:Y:S11]  /*1f940*/  LDL.LU.64 R12, [R1+0x2f48] ;  /* 0x002f4800010c7983 */ /* 0x000eb60000300a00 */
[----:B------:R-:W-:Y:S09]  /*1f950*/  @!UPT UIADD3 URZ, URZ, URZ, URZ ;  /* 0x0000003f3f3ff290 */ /* 0x000ff2000fffe03f */
[----:B------:R0:W-:Y:S01]  /*1f960*/  STL.64 [R1+0x850], R4 ;  /* 0x0008500401007387 */ /* 0x0001e20000100a00 */
[----:B------:R-:W-:Y:S03]  /*1f970*/  STL.64 [R1+0x858], R6 ;  /* 0x0008580601007387 */ /* 0x000fe60000100a00 */
[----:B0-----:R-:W4:Y:S01]  /*1f980*/  LDL.LU.64 R4, [R1+0x2f40] ;  /* 0x002f400001047983 */ /* 0x001f220000300a00 */
[----:B------:R-:W-:Y:S02]  /*1f990*/  IMAD.MOV.U32 R16, RZ, RZ, R2 ;  /* 0x000000ffff107224 */ /* 0x000fe400078e0002 */
[----:B------:R-:W-:Y:S02]  /*1f9a0*/  IMAD.MOV.U32 R17, RZ, RZ, R0 ;  /* 0x000000ffff117224 */ /* 0x000fe400078e0000 */
[----:B------:R-:W-:-:S05]  /*1f9b0*/  IMAD.MOV.U32 R23, RZ, RZ, R29 ;  /* 0x000000ffff177224 */ /* 0x000fca00078e001d */
[C---:B--2---:R-:W-:Y:S01]  /*1f9c0*/  HMMA.16816.F32 R16, R24.reuse, R16, R12 ;  /* 0x000000101810723c */ /* 0x044fe2000000180c */
[----:B------:R-:W3:Y:S07]  /*1f9d0*/  LDL.LU.64 R14, [R1+0x2f38] ;  /* 0x002f3800010e7983 */ /* 0x000eee0000300a00 */
[----:B----4-:R-:W-:Y:S11]  /*1f9e0*/  HMMA.16816.F32 R24, R24, R4, R8 ;  /* 0x000000041818723c */ /* 0x010ff60000001808 */
[----:B------:R-:W-:Y:S05]  /*1f9f0*/  @!UPT UIADD3 URZ, URZ, URZ, URZ ;  /* 0x0000003f3f3ff290 */ /* 0x000fea000fffe03f */
[----:B------:R-:W-:Y:S01]  /*1fa00*/  IMAD.MOV.U32 R29, RZ, RZ, R19 ;  /* 0x000000ffff1d7224 */ /* 0x000fe200078e0013 */
[----:B------:R-:W-:Y:S01]  /*1fa10*/  STL.64 [R1+0x840], R16 ;  /* 0x0008401001007387 */ /* 0x000fe20000100a00 */
[----:B------:R-:W-:Y:S03]  /*1fa20*/  STL [R1+0x848], R18 ;  /* 0x0008481201007387 */ /* 0x000fe60000100800 */
[----:B------:R-:W3:Y:S04]  /*1fa30*/  LDSM.16.MT88.4 R4, [R28+0x12000] ;  /* 0x012000001c04783b */ /* 0x000ee80000004200 */
[----:B------:R-:W-:Y:S04]  /*1fa40*/  STL [R1+0x2748], R29 ;  /* 0x0027481d01007387 */ /* 0x000fe80000100800 */
[----:B------:R-:W0:Y:S04]  /*1fa50*/  LDSM.16.MT88.4 R8, [R28+0x12080] ;  /* 0x012080001c08783b */ /* 0x000e280000004200 */
[----:B------:R1:W-:Y:S01]  /*1fa60*/  STL.64 [R1+0x25e0], R26 ;  /* 0x0025e01a01007387 */ /* 0x0003e20000100a00 */
[----:B------:R-:W-:Y:S03]  /*1fa70*/  STL.64 [R1+0x25d8], R24 ;  /* 0x0025d81801007387 */ /* 0x000fe60000100a00 */
[----:B-1----:R-:W2:Y:S04]  /*1fa80*/  LDL.LU R26, [R1+0x48] ;  /* 0x00004800011a7983 */ /* 0x002ea80000300800 */
[----:B--2---:R-:W-:Y:S01]  /*1fa90*/  STL [R1+0x2e44], R26 ;  /* 0x002e441a01007387 */ /* 0x004fe20000100800 */
[----:B------:R-:W2:Y:S01]  /*1faa0*/  LDL.LU R27, [R1+0x4c] ;  /* 0x00004c00011b7983 */ /* 0x000ea20000300800 */
[----:B---3--:R-:W-:Y:S02]  /*1fab0*/  HMMA.16816.F32 R16, R4, R14, R20 ;  /* 0x0000000e0410723c */ /* 0x008fe40000001814 */
[----:B--2---:R-:W-:Y:S01]  /*1fac0*/  STL [R1+0x2e48], R27 ;  /* 0x002e481b01007387 */ /* 0x004fe20000100800 */
[----:B------:R-:W-:Y:S02]  /*1fad0*/  STL [R1+0x2e4c], R28 ;  /* 0x002e4c1c01007387 */ /* 0x000fe40000100800 */
[----:B0-----:R-:W-:Y:S02]  /*1fae0*/  STL.64 [R1+0x2e08], R10 ;  /* 0x002e080a01007387 */ /* 0x001fe40000100a00 */
[----:B------:R-:W-:Y:S11]  /*1faf0*/  STL.64 [R1+0x2e00], R8 ;  /* 0x002e000801007387 */ /* 0x000ff60000100a00 */
[----:B------:R-:W-:Y:S05]  /*1fb00*/  @!UPT UIADD3 URZ, URZ, URZ, URZ ;  /* 0x0000003f3f3ff290 */ /* 0x000fea000fffe03f */
[----:B------:R0:W-:Y:S01]  /*1fb10*/  STL.64 [R1+0x940], R16 ;  /* 0x0009401001007387 */ /* 0x0001e20000100a00 */
[----:B------:R1:W-:Y:S02]  /*1fb20*/  STL.64 [R1+0x948], R18 ;  /* 0x0009481201007387 */ /* 0x0003e40000100a00 */
[----:B------:R-:W2:Y:S02]  /*1fb30*/  LDL.64 R22, [R1+0x78] ;  /* 0x0000780001167983 */ /* 0x000ea40000100a00 */
[----:B--2---:R2:W-:Y:S01]  /*1fb40*/  STL.64 [R1+0x2e80], R22 ;  /* 0x002e801601007387 */ /* 0x0045e20000100a00 */
[----:B0-----:R-:W3:Y:S02]  /*1fb50*/  LDL.LU R16, [R1+0x270] ;  /* 0x0002700001107983 */ /* 0x001ee40000300800 */
[----:B------:R-:W3:Y:S02]  /*1fb60*/  LDL.LU R17, [R1+0x274] ;  /* 0x0002740001117983 */ /* 0x000ee40000300800 */
[----:B-1----:R-:W4:Y:S01]  /*1fb70*/  LDL.LU R18, [R1+0x278] ;  /* 0x0002780001127983 */ /* 0x002f220000300800 */
[----:B------:R-:W4:Y:S01]  /*1fb80*/  LDL.LU R19, [R1+0x27c] ;  /* 0x00027c0001137983 */ /* 0x000f220000300800 */
[----:B------:R-:W3:Y:S02]  /*1fb90*/  LDL.LU R20, [R1+0x290] ;  /* 0x0002900001147983 */ /* 0x000ee40000300800 */
[----:B------:R-:W3:Y:S01]  /*1fba0*/  LDL.LU R21, [R1+0x294] ;  /* 0x0002940001157983 */ /* 0x000ee20000300800 */
[----:B--2---:R-:W2:Y:S01]  /*1fbb0*/  LDL.LU R22, [R1+0x298] ;  /* 0x0002980001167983 */ /* 0x004ea20000300800 */
[----:B------:R-:W2:Y:S03]  /*1fbc0*/  LDL.LU R23, [R1+0x29c] ;  /* 0x00029c0001177983 */ /* 0x000ea60000300800 */
[----:B--2---:R0:W-:Y:S01]  /*1fbd0*/  STL.64 [R1+0x2e90], R22 ;  /* 0x002e901601007387 */ /* 0x0041e20000100a00 */
[----:B---3--:R-:W-:Y:S03]  /*1fbe0*/  STL.64 [R1+0x2e88], R20 ;  /* 0x002e881401007387 */ /* 0x008fe60000100a00 */
[----:B0-----:R-:W2:Y:S04]  /*1fbf0*/  LDL.64 R22, [R1+0x98] ;  /* 0x0000980001167983 */ /* 0x001ea80000100a00 */
[----:B--2---:R0:W-:Y:S04]  /*1fc00*/  STL.64 [R1+0x2ea8], R22 ;  /* 0x002ea81601007387 */ /* 0x0041e80000100a00 */
[----:B0-----:R-:W2:Y:S04]  /*1fc10*/  LDL.64 R22, [R1+0xa8] ;  /* 0x0000a80001167983 */ /* 0x001ea80000100a00 */
[----:B--2---:R-:W-:Y:S01]  /*1fc20*/  STL.64 [R1+0x2ec0], R22 ;  /* 0x002ec01601007387 */ /* 0x004fe20000100a00 */
[----:B----4-:R-:W-:Y:S02]  /*1fc30*/  STL.64 [R1+0x2e78], R18 ;  /* 0x002e781201007387 */ /* 0x010fe40000100a00 */
[----:B------:R0:W-:Y:S02]  /*1fc40*/  STL.64 [R1+0x2e70], R16 ;  /* 0x002e701001007387 */ /* 0x0001e40000100a00 */
[----:B0-----:R-:W2:Y:S01]  /*1fc50*/  LDL.LU R16, [R1+0x280] ;  /* 0x0002800001107983 */ /* 0x001ea20000300800 */
[----:B------:R-:W2:Y:S02]  /*1fc60*/  LDL.LU R17, [R1+0x284] ;  /* 0x0002840001117983 */ /* 0x000ea40000300800 */
[----:B------:R-:W3:Y:S02]  /*1fc70*/  LDL.LU R18, [R1+0x288] ;  /* 0x0002880001127983 */ /* 0x000ee40000300800 */
[----:B------:R-:W3:Y:S01]  /*1fc80*/  LDL.LU R19, [R1+0x28c] ;  /* 0x00028c0001137983 */ /* 0x000ee20000300800 */
[----:B------:R-:W4:Y:S04]  /*1fc90*/  LDL.64 R22, [R1+0xb8] ;  /* 0x0000b80001167983 */ /* 0x000f280000100a00 */
[----:B----4-:R0:W-:Y:S04]  /*1fca0*/  STL.64 [R1+0x2ed8], R22 ;  /* 0x002ed81601007387 */ /* 0x0101e80000100a00 */
[----:B0-----:R-:W4:Y:S01]  /*1fcb0*/  LDL.64 R22, [R1+0xc8] ;  /* 0x0000c80001167983 */ /* 0x001f220000100a00 */
[----:B------:R-:W-:-:S02]  /*1fcc0*/  IMAD.MOV.U32 R9, RZ, RZ, R14 ;  /* 0x000000ffff097224 */ /* 0x000fc400078e000e */
[----:B------:R-:W-:Y:S01]  /*1fcd0*/  IMAD.MOV.U32 R8, RZ, RZ, R15 ;  /* 0x000000ffff087224 */ /* 0x000fe200078e000f */
[----:B----4-:R-:W-:Y:S01]  /*1fce0*/  STL.64 [R1+0x2ef0], R22 ;  /* 0x002ef01601007387 */ /* 0x010fe20000100a00 */
[----:B---3--:R-:W-:Y:S02]  /*1fcf0*/  STL.64 [R1+0x2ea0], R18 ;  /* 0x002ea01201007387 */ /* 0x008fe40000100a00 */
[----:B--2---:R0:W-:Y:S02]  /*1fd00*/  STL.64 [R1+0x2e98], R16 ;  /* 0x002e981001007387 */ /* 0x0041e40000100a00 */
[----:B0-----:R-:W2:Y:S01]  /*1fd10*/  LDL.LU R16, [R1+0x2a0] ;  /* 0x0002a00001107983 */ /* 0x001ea20000300800 */
[----:B------:R-:W2:Y:S02]  /*1fd20*/  LDL.LU R17, [R1+0x2a4] ;  /* 0x0002a40001117983 */ /* 0x000ea40000300800 */
[----:B------:R-:W3:Y:S02]  /*1fd30*/  LDL.LU R18, [R1+0x2a8] ;  /* 0x0002a80001127983 */ /* 0x000ee40000300800 */
[----:B------:R-:W3:Y:S01]  /*1fd40*/  LDL.LU R19, [R1+0x2ac] ;  /* 0x0002ac0001137983 */ /* 0x000ee20000300800 */
[----:B------:R-:W4:Y:S01]  /*1fd50*/  LDL.LU R24, [R1+0x300] ;  /* 0x0003000001187983 */ /* 0x000f220000300800 */
[----:B------:R-:W4:Y:S02]  /*1fd60*/  LDL.LU R25, [R1+0x304] ;  /* 0x0003040001197983 */ /* 0x000f240000300800 */
[----:B------:R-:W2:Y:S02]  /*1fd70*/  LDL.LU R26, [R1+0x308] ;  /* 0x00030800011a7983 */ /* 0x000ea40000300800 */
[----:B------:R-:W2:Y:S01]  /*1fd80*/  LDL.LU R27, [R1+0x30c] ;  /* 0x00030c00011b7983 */ /* 0x000ea20000300800 */
[----:B------:R-:W2:Y:S01]  /*1fd90*/  LDL.LU R12, [R1+0x390] ;  /* 0x00039000010c7983 */ /* 0x000ea20000300800 */
[----:B------:R-:W2:Y:S02]  /*1fda0*/  LDL.LU R13, [R1+0x394] ;  /* 0x00039400010d7983 */ /* 0x000ea40000300800 */
[----:B------:R-:W2:Y:S02]  /*1fdb0*/  LDL.LU R14, [R1+0x398] ;  /* 0x00039800010e7983 */ /* 0x000ea40000300800 */
[----:B------:R-:W2:Y:S02]  /*1fdc0*/  LDL.LU R15, [R1+0x39c] ;  /* 0x00039c00010f7983 */ /* 0x000ea40000300800 */
[----:B--2---:R0:W-:Y:S01]  /*1fdd0*/  STL.64 [R1+0x2f30], R14 ;  /* 0x002f300e01007387 */ /* 0x0041e20000100a00 */
[----:B------:R-:W-:Y:S03]  /*1fde0*/  STL.64 [R1+0x2f28], R12 ;  /* 0x002f280c01007387 */ /* 0x000fe60000100a00 */
[----:B0-----:R-:W2:Y:S01]  /*1fdf0*/  LDL.64 R14, [R1+0x108] ;  /* 0x00010800010e7983 */ /* 0x001ea20000100a00 */
[----:B------:R0:W-:Y:S02]  /*1fe00*/  STL.64 [R1+0x2f18], R26 ;  /* 0x002f181a01007387 */ /* 0x0001e40000100a00 */
[----:B----4-:R-:W-:Y:S02]  /*1fe10*/  STL.64 [R1+0x2f10], R24 ;  /* 0x002f101801007387 */ /* 0x010fe40000100a00 */
[----:B------:R-:W4:Y:S01]  /*1fe20*/  LDL.64 R22, [R1+0xd8] ;  /* 0x0000d80001167983 */ /* 0x000f220000100a00 */
[----:B0-----:R-:W2:Y:S04]  /*1fe30*/  LDL.64 R26, [R1+0xf8] ;  /* 0x0000f800011a7983 */ /* 0x001ea80000100a00 */
[----:B----4-:R0:W-:Y:S04]  /*1fe40*/  STL.64 [R1+0x2f08], R22 ;  /* 0x002f081601007387 */ /* 0x0101e80000100a00 */
[----:B0-----:R-:W4:Y:S01]  /*1fe50*/  LDL.64 R22, [R1+0xe8] ;  /* 0x0000e80001167983 */ /* 0x001f220000100a00 */
[----:B---3--:R-:W-:Y:S02]  /*1fe60*/  STL.64 [R1+0x2eb8], R18 ;  /* 0x002eb81201007387 */ /* 0x008fe40000100a00 */
[----:B------:R0:W-:Y:S02]  /*1fe70*/  STL.64 [R1+0x2eb0], R16 ;  /* 0x002eb01001007387 */ /* 0x0001e40000100a00 */
[----:B0-----:R-:W3:Y:S01]  /*1fe80*/  LDL.LU R16, [R1+0x2b0] ;  /* 0x0002b00001107983 */ /* 0x001ee20000300800 */
[----:B------:R-:W3:Y:S02]  /*1fe90*/  LDL.LU R17, [R1+0x2b4] ;  /* 0x0002b40001117983 */ /* 0x000ee40000300800 */
[----:B------:R-:W2:Y:S02]  /*1fea0*/  LDL.LU R18, [R1+0x2b8] ;  /* 0x0002b80001127983 */ /* 0x000ea40000300800 */
[----:B------:R-:W2:Y:S02]  /*1feb0*/  LDL.LU R19, [R1+0x2bc] ;  /* 0x0002bc0001137983 */ /* 0x000ea40000300800 */
[----:B--2---:R-:W-:Y:S01]  /*1fec0*/  STL.64 [R1+0x2ed0], R18 ;  /* 0x002ed01201007387 */ /* 0x004fe20000100a00 */
[----:B---3--:R0:W-:Y:S03]  /*1fed0*/  STL.64 [R1+0x2ec8], R16 ;  /* 0x002ec81001007387 */ /* 0x0081e60000100a00 */
[----:B0-----:R-:W2:Y:S01]  /*1fee0*/  LDL.LU R16, [R1+0x2c0] ;  /* 0x0002c00001107983 */ /* 0x001ea20000300800 */
[----:B------:R-:W2:Y:S02]  /*1fef0*/  LDL.LU R17, [R1+0x2c4] ;  /* 0x0002c40001117983 */ /* 0x000ea40000300800 */
[----:B------:R-:W3:Y:S02]  /*1ff00*/  LDL.LU R18, [R1+0x2c8] ;  /* 0x0002c80001127983 */ /* 0x000ee40000300800 */
[----:B------:R-:W3:Y:S02]  /*1ff10*/  LDL.LU R19, [R1+0x2cc] ;  /* 0x0002cc0001137983 */ /* 0x000ee40000300800 */
[----:B---3--:R-:W-:Y:S01]  /*1ff20*/  STL.64 [R1+0x2ee8], R18 ;  /* 0x002ee81201007387 */ /* 0x008fe20000100a00 */
[----:B--2---:R0:W-:Y:S03]  /*1ff30*/  STL.64 [R1+0x2ee0], R16 ;  /* 0x002ee01001007387 */ /* 0x0041e60000100a00 */
        /* <DEDUP_REMOVED lines=8> */
[----:B------:R-:W2:Y:S02]  /*1ffc0*/  LDL.LU R18, [R1+0x2e8] ;  /* 0x0002e80001127983 */ /* 0x000ea40000300800 */
[----:B------:R-:W2:Y:S01]  /*1ffd0*/  LDL.LU R19, [R1+0x2ec] ;  /* 0x0002ec0001137983 */ /* 0x000ea20000300800 */
[----:B------:R0:W-:Y:S01]  /*1ffe0*/  STL [R1+0x2e54], R8 ;  /* 0x002e540801007387 */ /* 0x0001e20000100800 */
[----:B------:R1:W-:Y:S03]  /*1fff0*/  STL [R1+0x2e50], R9 ;  /* 0x002e500901007387 */ /* 0x0003e60000100800 */
[----:B0-----:R-:W3:Y:S01]  /*20000*/  LDL.LU R8, [R1+0x3c0] ;  /* 0x0003c00001087983 */ /* 0x001ee20000300800 */
[----:B-1----:R-:W3:Y:S02]  /*20010*/  LDL.LU R9, [R1+0x3c4] ;  /* 0x0003c40001097983 */ /* 0x002ee40000300800 */
[----:B------:R-:W3:Y:S02]  /*20020*/  LDL.LU R10, [R1+0x3c8] ;  /* 0x0003c800010a7983 */ /* 0x000ee40000300800 */
[----:B------:R-:W3:Y:S02]  /*20030*/  LDL.LU R11, [R1+0x3cc] ;  /* 0x0003cc00010b7983 */ /* 0x000ee40000300800 */
[C---:B---3--:R-:W-:Y:S11]  /*20040*/  HMMA.16816.F32 R8, R4.reuse, R14, R8 ;  /* 0x0000000e0408723c */ /* 0x048ff60000001808 */
[----:B------:R-:W-:Y:S11]  /*20050*/  @!UPT UIADD3 URZ, URZ, URZ, URZ ;  /* 0x0000003f3f3ff290 */ /* 0x000ff6000fffe03f */
[----:B------:R-:W-:Y:S01]  /*20060*/  @!UPT UIADD3 URZ, URZ, URZ, URZ ;  /* 0x0000003f3f3ff290 */ /* 0x000fe2000fffe03f */
[----:B------:R-:W-:Y:S01]  /*20070*/  STL.64 [R1+0x960], R8 ;  /* 0x0009600801007387 */ /* 0x000fe20000100a00 */
[----:B------:R0:W-:Y:S02]  /*20080*/  STL.64 [R1+0x968], R10 ;  /* 0x0009680a01007387 */ /* 0x0001e40000100a00 */
[----:B0-----:R-:W-:Y:S02]  /*20090*/  IMAD.MOV.U32 R11, RZ, RZ, R14 ;  /* 0x000000ffff0b7224 */ /* 0x001fe400078e000e */
[----:B------:R-:W-:Y:S02]  /*200a0*/  IMAD.MOV.U32 R10, RZ, RZ, R15 ;  /* 0x000000ffff0a7224 */ /* 0x000fe400078e000f */
[----:B------:R-:W3:Y:S01]  /*200b0*/  LDL.LU.64 R14, [R1+0x2f30] ;  /* 0x002f3000010e7983 */ /* 0x000ee20000300a00 */
[----:B------:R-:W3:Y:S02]  /*200c0*/  LDL.LU.64 R12, [R1+0x2f28] ;  /* 0x002f2800010c7983 */ /* 0x000ee40000300a00 */
[----:B------:R-:W-:Y:S01]  /*200d0*/  STL [R1+0x2e58], R11 ;  /* 0x002e580b01007387 */ /* 0x000fe20000100800 */
[C---:B---3--:R-:W-:Y:S11]  /*200e0*/  HMMA.16816.F32 R12, R4.reuse, R26, R12 ;  /* 0x0000001a040c723c */ /* 0x048ff6000000180c */
[----:B------:R-:W-:Y:S11]  /*200f0*/  @!UPT UIADD3 URZ, URZ, URZ, URZ ;  /* 0x0000003f3f3ff290 */ /* 0x000ff6000fffe03f */
[----:B------:R-:W-:Y:S01]  /*20100*/  @!UPT UIADD3 URZ, URZ, URZ, URZ ;  /* 0x0000003f3f3ff290 */ /* 0x000fe2000fffe03f */
[----:B------:R0:W-:Y:S01]  /*20110*/  STL.64 [R1+0x9f0], R12 ;  /* 0x0009f00c01007387 */ /* 0x0001e20000100a00 */
[----:B------:R1:W-:Y:S02]  /*20120*/  STL.64 [R1+0x9f8], R14 ;  /* 0x0009f80e01007387 */ /* 0x0003e40000100a00 */
[----:B0-----:R-:W-:Y:S01]  /*20130*/  IMAD.MOV.U32 R13, RZ, RZ, R26 ;  /* 0x000000ffff0d7224 */ /* 0x001fe200078e001a */
[----:B-1----:R-:W3:Y:S01]  /*20140*/  LDL.LU.64 R14, [R1+0x2f20] ;  /* 0x002f2000010e7983 */ /* 0x002ee20000300a00 */
[----:B------:R-:W-:Y:S02]  /*20150*/  IMAD.MOV.U32 R12, RZ, RZ, R27 ;  /* 0x000000ffff0c7224 */ /* 0x000fe400078e001b */
[----:B------:R-:W4:Y:S02]  /*20160*/  LDL.LU.64 R26, [R1+0x2f18] ;  /* 0x002f1800011a7983 */ /* 0x000f240000300a00 */
[----:B------:R-:W4:Y:S02]  /*20170*/  LDL.LU.64 R24, [R1+0x2f10] ;  /* 0x002f100001187983 */ /* 0x000f240000300a00 */
[C---:B----4-:R-:W-:Y:S11]  /*20180*/  HMMA.16816.F32 R24, R4.reuse, R22, R24 ;  /* 0x000000160418723c */ /* 0x050ff60000001818 */
[----:B------:R-:W-:Y:S11]  /*20190*/  @!UPT UIADD3 URZ, URZ, URZ, URZ ;  /* 0x0000003f3f3ff290 */ /* 0x000ff6000fffe03f */
[----:B------:R-:W-:Y:S01]  /*201a0*/  @!UPT UIADD3 URZ, URZ, URZ, URZ ;  /* 0x0000003f3f3ff290 */ /* 0x000fe2000fffe03f */
[----:B------:R0:W-:Y:S01]  /*201b0*/  STL.64 [R1+0xa90], R24 ;  /* 0x000a901801007387 */ /* 0x0001e20000100a00 */
[----:B------:R-:W-:Y:S02]  /*201c0*/  STL.64 [R1+0xa98], R26 ;  /* 0x000a981a01007387 */ /* 0x000fe40000100a00 */
[----:B0-----:R-:W-:Y:S02]  /*201d0*/  IMAD.MOV.U32 R25, RZ, RZ, R22 ;  /* 0x000000ffff197224 */ /* 0x001fe400078e0016 */
[----:B------:R-:W-:Y:S02]  /*201e0*/  IMAD.MOV.U32 R24, RZ, RZ, R23 ;  /* 0x000000ffff187224 */ /* 0x000fe400078e0017 */
[----:B------:R-:W2:Y:S02]  /*201f0*/  LDL.LU.64 R22, [R1+0x2f08] ;  /* 0x002f080001167983 */ /* 0x000ea40000300a00 */
[----:B--2---:R-:W-:Y:S01]  /*20200*/  HMMA.16816.F32 R16, R4, R22, R16 ;  /* 0x000000160410723c */ /* 0x004fe20000001810 */
[----:B------:R-:W-:-:S02]  /*20210*/  IMAD.MOV.U32 R3, RZ, RZ, R22 ;  /* 0x000000ffff037224 */ /* 0x000fc400078e0016 */
[----:B------:R-:W-:Y:S11]  /*20220*/  IMAD.MOV.U32 R29, RZ, RZ, R23 ;  /* 0x000000ffff1d7224 */ /* 0x000ff600078e0017 */
[----:B------:R-:W-:Y:S09]  /*20230*/  @!UPT UIADD3 URZ, URZ, URZ, URZ ;  /* 0x0000003f3f3ff290 */ /* 0x000ff2000fffe03f */
[----:B------:R-:W-:Y:S01]  /*20240*/  STL.64 [R1+0xb20], R16 ;  /* 0x000b201001007387 */ /* 0x000fe20000100a00 */
[----:B------:R0:W-:Y:S03]  /*20250*/  STL.64 [R1+0xb28], R18 ;  /* 0x000b281201007387 */ /* 0x0001e60000100a00 */
[----:B0-----:R-:W2:Y:S01]  /*20260*/  LDL.LU.64 R18, [R1+0x2f00] ;  /* 0x002f000001127983 */ /* 0x001ea20000300a00 */
[----:B------:R-:W2:Y:S02]  /*20270*/  LDL.LU.64 R16, [R1+0x2ef8] ;  /* 0x002ef80001107983 */ /* 0x000ea40000300a00 */
        /* <DEDUP_REMOVED lines=36> */
[----:B------:R-:W3:Y:S02]  /*204c0*/  LDL.LU.64 R22, [R1+0x2e90] ;  /* 0x002e900001167983 */ /* 0x000ee40000300a00 */
[----:B------:R-:W3:Y:S02]  /*204d0*/  LDL.LU.64 R20, [R1+0x2e88] ;  /* 0x002e880001147983 */ /* 0x000ee40000300a00 */
[C---:B---3--:R-:W-:Y:S11]  /*204e0*/  HMMA.16816.F32 R20, R4.reuse, R14, R20 ;  /* 0x0000000e0414723c */ /* 0x048ff60000001814 */
[----:B------:R-:W-:Y:S11]  /*204f0*/  @!UPT UIADD3 URZ, URZ, URZ, URZ ;  /* 0x0000003f3f3ff290 */ /* 0x000ff6000fffe03f */
[----:B------:R-:W-:Y:S01]  /*20500*/  @!UPT UIADD3 URZ, URZ, URZ, URZ ;  /* 0x0000003f3f3ff290 */ /* 0x000fe2000fffe03f */
[----:B------:R-:W-:Y:S01]  /*20510*/  STL.64 [R1+0xc20], R20 ;  /* 0x000c201401007387 */ /* 0x000fe20000100a00 */
[----:B------:R0:W-:Y:S03]  /*20520*/  STL.64 [R1+0xc28], R22 ;  /* 0x000c281601007387 */ /* 0x0001e60000100a00 */
[----:B0-----:R-:W2:Y:S01]  /*20530*/  LDL.LU.64 R22, [R1+0x2e80] ;  /* 0x002e800001167983 */ /* 0x001ea20000300a00 */
[----:B------:R0:W-:Y:S01]  /*20540*/  STL.64 [R1+0x2d28], R14 ;  /* 0x002d280e01007387 */ /* 0x0001e20000100a00 */
[C---:B--2---:R-:W-:Y:S01]  /*20550*/  HMMA.16816.F32 R16, R4.reuse, R22, R16 ;  /* 0x000000160410723c */ /* 0x044fe20000001810 */
[----:B0-----:R-:W-:Y:S02]  /*20560*/  IMAD.MOV.U32 R15, RZ, RZ, R22 ;  /* 0x000000ffff0f7224 */ /* 0x001fe400078e0016 */
[----:B------:R-:W-:Y:S11]  /*20570*/  IMAD.MOV.U32 R14, RZ, RZ, R23 ;  /* 0x000000ffff0e7224 */ /* 0x000ff600078e0017 */
[----:B------:R-:W-:Y:S09]  /*20580*/  @!UPT UIADD3 URZ, URZ, URZ, URZ ;  /* 0x0000003f3f3ff290 */ /* 0x000ff2000fffe03f */
[----:B------:R-:W-:Y:S01]  /*20590*/  STL.64 [R1+0xc80], R16 ;  /* 0x000c801001007387 */ /* 0x000fe20000100a00 */
[----:B------:R0:W-:Y:S03]  /*205a0*/  STL.64 [R1+0xc88], R18 ;  /* 0x000c881201007387 */ /* 0x0001e60000100a00 */
[----:B0-----:R-:W2:Y:S01]  /*205b0*/  LDL.LU.64 R18, [R1+0x2e78] ;  /* 0x002e780001127983 */ /* 0x001ea20000300a00 */
[----:B------:R-:W2:Y:S02]  /*205c0*/  LDL.LU.64 R16, [R1+0x2e70] ;  /* 0x002e700001107983 */ /* 0x000ea40000300a00 */
[----:B------:R-:W2:Y:S02]  /*205d0*/  LDL.LU.64 R22, [R1+0x2e68] ;  /* 0x002e680001167983 */ /* 0x000ea40000300a00 */
[C---:B--2---:R-:W-:Y:S11]  /*205e0*/  HMMA.16816.F32 R16, R4.reuse, R22, R16 ;  /* 0x000000160410723c */ /* 0x044ff60000001810 */
[----:B------:R-:W-:Y:S11]  /*205f0*/  @!UPT UIADD3 URZ, URZ, URZ, URZ ;  /* 0x0000003f3f3ff290 */ /* 0x000ff6000fffe03f */
[----:B------:R-:W-:Y:S01]  /*20600*/  @!UPT UIADD3 URZ, URZ, URZ, URZ ;  /* 0x0000003f3f3ff290 */ /* 0x000fe2000fffe03f */
[----:B------:R-:W-:Y:S01]  /*20610*/  STL.64 [R1+0xd20], R16 ;  /* 0x000d201001007387 */ /* 0x000fe20000100a00 */
[----:B------:R0:W-:Y:S03]  /*20620*/  STL.64 [R1+0xd28], R18 ;  /* 0x000d281201007387 */ /* 0x0001e60000100a00 */
[----:B0-----:R-:W2:Y:S01]  /*20630*/  LDL.LU.64 R18, [R1+0x2e60] ;  /* 0x002e600001127983 */ /* 0x001ea20000300a00 */
[----:B------:R0:W-:Y:S02]  /*20640*/  STL.64 [R1+0x2d08], R22 ;  /* 0x002d081601007387 */ /* 0x0001e40000100a00 */
[----:B------:R-:W2:Y:S02]  /*20650*/  LDL.LU R20, [R1+0x260] ;  /* 0x0002600001147983 */ /* 0x000ea40000300800 */
[----:B------:R-:W2:Y:S01]  /*20660*/  LDL.LU R21, [R1+0x264] ;  /* 0x0002640001157983 */ /* 0x000ea20000300800 */
[----:B0-----:R-:W2:Y:S01]  /*20670*/  LDL.LU R22, [R1+0x268] ;  /* 0x0002680001167983 */ /* 0x001ea20000300800 */
[----:B------:R-:W2:Y:S02]  /*20680*/  LDL.LU R23, [R1+0x26c] ;  /* 0x00026c0001177983 */ /* 0x000ea40000300800 */
[----:B--2---:R-:W-:Y:S11]  /*20690*/  HMMA.16816.F32 R20, R4, R18, R20 ;  /* 0x000000120414723c */ /* 0x004ff60000001814 */
[----:B------:R-:W-:Y:S11]  /*206a0*/  @!UPT UIADD3 URZ, URZ, URZ, URZ ;  /* 0x0000003f3f3ff290 */ /* 0x000ff6000fffe03f */
[----:B------:R-:W-:Y:S01]  /*206b0*/  @!UPT UIADD3 URZ, URZ, URZ, URZ ;  /* 0x0000003f3f3ff290 */ /* 0x000fe2000fffe03f */
[----:B------:R-:W-:Y:S01]  /*206c0*/  STL.64 [R1+0xd10], R20 ;  /* 0x000d101401007387 */ /* 0x000fe20000100a00 */
[----:B------:R0:W-:Y:S02]  /*206d0*/  STL.64 [R1+0xd18], R22 ;  /* 0x000d181601007387 */ /* 0x0001e40000100a00 */
[----:B0-----:R-:W-:Y:S02]  /*206e0*/  IMAD.MOV.U32 R22, RZ, RZ, R15 ;  /* 0x000000ffff167224 */ /* 0x001fe400078e000f */
[----:B------:R-:W-:-:S05]  /*206f0*/  IMAD.MOV.U32 R23, RZ, RZ, R14 ;  /* 0x000000ffff177224 */ /* 0x000fca00078e000e */
[----:B------:R-:W-:Y:S01]  /*20700*/  STL.64 [R1+0x2d20], R22 ;  /* 0x002d201601007387 */ /* 0x000fe20000100a00 */
[----:B------:R0:W-:Y:S02]  /*20710*/  STL.64 [R1+0x2d00], R18 ;  /* 0x002d001201007387 */ /* 0x0001e40000100a00 */
[----:B------:R-:W2:Y:S02]  /*20720*/  LDL.LU R16, [R1+0x1b0] ;  /* 0x0001b00001107983 */ /* 0x000ea40000300800 */
[----:B------:R-:W2:Y:S01]  /*20730*/  LDL.LU R17, [R1+0x1b4] ;  /* 0x0001b40001117983 */ /* 0x000ea20000300800 */
[----:B0-----:R-:W3:Y:S01]  /*20740*/  LDL.LU R18, [R1+0x1b8] ;  /* 0x0001b80001127983 */ /* 0x001ee20000300800 */
[----:B------:R-:W3:Y:S02]  /*20750*/  LDL.LU R19, [R1+0x1bc] ;  /* 0x0001bc0001137983 */ /* 0x000ee40000300800 */
[----:B------:R-:W4:Y:S02]  /*20760*/  LDL.LU R20, [R1+0x1e0] ;  /* 0x0001e00001147983 */ /* 0x000f240000300800 */
[----:B------:R-:W4:Y:S01]  /*20770*/  LDL.LU R21, [R1+0x1e4] ;  /* 0x0001e40001157983 */ /* 0x000f220000300800 */
[----:B------:R-:W2:Y:S01]  /*20780*/  LDL.LU R22, [R1+0x1e8] ;  /* 0x0001e80001167983 */ /* 0x000ea20000300800 */
[----:B------:R-:W2:Y:S02]  /*20790*/  LDL.LU R23, [R1+0x1ec] ;  /* 0x0001ec0001177983 */ /* 0x000ea40000300800 */
[----:B------:R-:W-:-:S02]  /*207a0*/  IMAD.MOV.U32 R14, RZ, RZ, R11 ;  /* 0x000000ffff0e7224 */ /* 0x000fc400078e000b */
[----:B------:R-:W-:Y:S01]  /*207b0*/  IMAD.MOV.U32 R15, RZ, RZ, R8 ;  /* 0x000000ffff0f7224 */ /* 0x000fe200078e0008 */
[----:B--2---:R-:W-:Y:S01]  /*207c0*/  STL.64 [R1+0x2d38], R22 ;  /* 0x002d381601007387 */ /* 0x004fe20000100a00 */
[----:B----4-:R0:W-:Y:S02]  /*207d0*/  STL.64 [R1+0x2d30], R20 ;  /* 0x002d301401007387 */ /* 0x0101e40000100a00 */
[----:B------:R-:W2:Y:S02]  /*207e0*/  LDL.LU R11, [R1+0x2e58] ;  /* 0x002e5800010b7983 */ /* 0x000ea40000300800 */
[----:B------:R-:W4:Y:S01]  /*207f0*/  LDL.LU R8, [R1+0x2e54] ;  /* 0x002e540001087983 */ /* 0x000f220000300800 */
[----:B------:R1:W-:Y:S04]  /*20800*/  STL.64 [R1+0x2d40], R14 ;  /* 0x002d400e01007387 */ /* 0x0003e80000100a00 */
[----:B0-----:R-:W2:Y:S01]  /*20810*/  LDL.LU R20, [R1+0x1f0] ;  /* 0x0001f00001147983 */ /* 0x001ea20000300800 */
[----:B------:R-:W2:Y:S02]  /*20820*/  LDL.LU R21, [R1+0x1f4] ;  /* 0x0001f40001157983 */ /* 0x000ea40000300800 */
[----:B------:R-:W2:Y:S02]  /*20830*/  LDL.LU R22, [R1+0x1f8] ;  /* 0x0001f80001167983 */ /* 0x000ea40000300800 */
[----:B------:R-:W2:Y:S02]  /*20840*/  LDL.LU R23, [R1+0x1fc] ;  /* 0x0001fc0001177983 */ /* 0x000ea40000300800 */
[----:B-1----:R-:W-:-:S02]  /*20850*/  IMAD.MOV.U32 R14, RZ, RZ, R9 ;  /* 0x000000ffff0e7224 */ /* 0x002fc400078e0009 */
[----:B------:R-:W-:Y:S01]  /*20860*/  IMAD.MOV.U32 R15, RZ, RZ, R28 ;  /* 0x000000ffff0f7224 */ /* 0x000fe200078e001c */
[----:B--2---:R-:W-:Y:S01]  /*20870*/  STL.64 [R1+0x2d50], R22 ;  /* 0x002d501601007387 */ /* 0x004fe20000100a00 */
[----:B------:R-:W-:Y:S02]  /*20880*/  STL.64 [R1+0x2d48], R20 ;  /* 0x002d481401007387 */ /* 0x000fe40000100a00 */
[----:B------:R-:W2:Y:S02]  /*20890*/  LDL.LU R9, [R1+0x2e50] ;  /* 0x002e500001097983 */ /* 0x000ea40000300800 */
[----:B------:R-:W2:Y:S01]  /*208a0*/  LDL.LU R28, [R1+0x2e4c] ;  /* 0x002e4c00011c7983 */ /* 0x000ea20000300800 */
[----:B------:R0:W-:Y:S02]  /*208b0*/  STL.64 [R1+0x2d58], R14 ;  /* 0x002d580e01007387 */ /* 0x0001e40000100a00 */
[----:B0-----:R-:W-:Y:S02]  /*208c0*/  IMAD.MOV.U32 R14, RZ, RZ, R27 ;  /* 0x000000ffff0e7224 */ /* 0x001fe400078e001b */
[----:B------:R-:W-:Y:S01]  /*208d0*/  IMAD.MOV.U32 R15, RZ, RZ, R26 ;  /* 0x000000ffff0f7224 */ /* 0x000fe200078e001a */
[----:B------:R-:W2:Y:S01]  /*208e0*/  LDL.LU R27, [R1+0x2e48] ;  /* 0x002e4800011b7983 */ /* 0x000ea20000300800 */
[----:B------:R-:W2:Y:S03]  /*208f0*/  LDL.LU R26, [R1+0x2e44] ;  /* 0x002e4400011a7983 */ /* 0x000ea60000300800 */
[----:B------:R0:W-:Y:S01]  /*20900*/  STL.64 [R1+0x2d70], R14 ;  /* 0x002d700e01007387 */ /* 0x0001e20000100a00 */
[----:B------:R-:W2:Y:S02]  /*20910*/  LDL.LU R20, [R1+0x200] ;  /* 0x0002000001147983 */ /* 0x000ea40000300800 */
[----:B------:R-:W2:Y:S02]  /*20920*/  LDL.LU R21, [R1+0x204] ;  /* 0x0002040001157983 */ /* 0x000ea40000300800 */
[----:B------:R-:W2:Y:S01]  /*20930*/  LDL.LU R22, [R1+0x208] ;  /* 0x0002080001167983 */ /* 0x000ea20000300800 */
[----:B------:R-:W2:Y:S01]  /*20940*/  LDL.LU R23, [R1+0x20c] ;  /* 0x00020c0001177983 */ /* 0x000ea20000300800 */
[----:B0-----:R-:W-:-:S02]  /*20950*/  IMAD.MOV.U32 R14, RZ, RZ, R0 ;  /* 0x000000ffff0e7224 */ /* 0x001fc400078e0000 */
[----:B------:R-:W-:Y:S01]  /*20960*/  IMAD.MOV.U32 R15, RZ, RZ, R2 ;  /* 0x000000ffff0f7224 */ /* 0x000fe200078e0002 */
[----:B------:R-:W3:Y:S01]  /*20970*/  LDL.LU R0, [R1+0x2e40] ;  /* 0x002e400001007983 */ /* 0x000ee20000300800 */
[----:B------:R-:W3:Y:S03]  /*20980*/  LDL.LU R2, [R1+0x2e3c] ;  /* 0x002e3c0001027983 */ /* 0x000ee60000300800 */
[----:B------:R-:W-:Y:S04]  /*20990*/  STL.64 [R1+0x2d88], R14 ;  /* 0x002d880e01007387 */ /* 0x000fe80000100a00 */
[----:B--2---:R-:W-:Y:S01]  /*209a0*/  STL.64 [R1+0x2d68], R22 ;  /* 0x002d681601007387 */ /* 0x004fe20000100a00 */
[----:B------:R0:W-:Y:S03]  /*209b0*/  STL.64 [R1+0x2d60], R20 ;  /* 0x002d601401007387 */ /* 0x0001e60000100a00 */
[----:B0-----:R-:W2:Y:S01]  /*209c0*/  LDL.LU R20, [R1+0x210] ;  /* 0x0002100001147983 */ /* 0x001ea20000300800 */
[----:B------:R-:W2:Y:S02]  /*209d0*/  LDL.LU R21, [R1+0x214] ;  /* 0x0002140001157983 */ /* 0x000ea40000300800 */
[----:B------:R-:W2:Y:S02]  /*209e0*/  LDL.LU R22, [R1+0x218] ;  /* 0x0002180001167983 */ /* 0x000ea40000300800 */
[----:B------:R-:W2:Y:S02]  /*209f0*/  LDL.LU R23, [R1+0x21c] ;  /* 0x00021c0001177983 */ /* 0x000ea40000300800 */
[----:B------:R-:W-:-:S02]  /*20a00*/  IMAD.MOV.U32 R14, RZ, RZ, R3 ;  /* 0x000000ffff0e7224 */ /* 0x000fc400078e0003 */
[----:B------:R-:W-:Y:S01]  /*20a10*/  IMAD.MOV.U32 R15, RZ, RZ, R29 ;  /* 0x000000ffff0f7224 */ /* 0x000fe200078e001d */
[----:B------:R-:W3:Y:S04]  /*20a20*/  LDL.LU R3, [R1+0x2e38] ;  /* 0x002e380001037983 */ /* 0x000ee80000300800 */
        /* <DEDUP_REMOVED lines=8> */
[----:B------:R-:W-:-:S05]  /*20ab0*/  IMAD.MOV.U32 R15, RZ, RZ, R24 ;  /* 0x000000ffff0f7224 */ /* 0x000fca00078e0018 */
        /* <DEDUP_REMOVED lines=9> */
[----:B------:R0:W-:Y:S02]  /*20b50*/  STL.64 [R1+0x2dd0], R14 ;  /* 0x002dd00e01007387 */ /* 0x0001e40000100a00 */
[----:B0-----:R-:W-:Y:S02]  /*20b60*/  IMAD.MOV.U32 R14, RZ, RZ, R11 ;  /* 0x000000ffff0e7224 */ /* 0x001fe400078e000b */
[----:B------:R-:W-:Y:S01]  /*20b70*/  IMAD.MOV.U32 R15, RZ, RZ, R10 ;  /* 0x000000ffff0f7224 */ /* 0x000fe200078e000a */
[----:B--2---:R-:W-:Y:S01]  /*20b80*/  STL.64 [R1+0x2db0], R22 ;  /* 0x002db01601007387 */ /* 0x004fe20000100a00 */
[----:B------:R0:W-:Y:S03]  /*20b90*/  STL.64 [R1+0x2da8], R20 ;  /* 0x002da81401007387 */ /* 0x0001e60000100a00 */
[----:B0-----:R-:W2:Y:S01]  /*20ba0*/  LDL.LU R20, [R1+0x2f0] ;  /* 0x0002f00001147983 */ /* 0x001ea20000300800 */
[----:B------:R-:W2:Y:S02]  /*20bb0*/  LDL.LU R21, [R1+0x2f4] ;  /* 0x0002f40001157983 */ /* 0x000ea40000300800 */
[----:B------:R-:W2:Y:S02]  /*20bc0*/  LDL.LU R22, [R1+0x2f8] ;  /* 0x0002f80001167983 */ /* 0x000ea40000300800 */
[----:B------:R-:W2:Y:S01]  /*20bd0*/  LDL.LU R23, [R1+0x2fc] ;  /* 0x0002fc0001177983 */ /* 0x000ea20000300800 */
[----:B------:R0:W-:Y:S02]  /*20be0*/  STL.64 [R1+0x2de8], R14 ;  /* 0x002de80e01007387 */ /* 0x0001e40000100a00 */
[----:B0-----:R-:W-:-:S02]  /*20bf0*/  IMAD.MOV.U32 R14, RZ, RZ, R9 ;  /* 0x000000ffff0e7224 */ /* 0x001fc400078e0009 */
[----:B----4-:R-:W-:-:S05]  /*20c00*/  IMAD.MOV.U32 R15, RZ, RZ, R8 ;  /* 0x000000ffff0f7224 */ /* 0x010fca00078e0008 */
[----:B------:R0:W-:Y:S01]  /*20c10*/  STL.64 [R1+0x2e10], R14 ;  /* 0x002e100e01007387 */ /* 0x0001e20000100a00 */
[----:B------:R-:W4:Y:S02]  /*20c20*/  LDL.LU R12, [R1+0x1c0] ;  /* 0x0001c000010c7983 */ /* 0x000f240000300800 */
[----:B------:R-:W4:Y:S01]  /*20c30*/  LDL.LU R13, [R1+0x1c4] ;  /* 0x0001c400010d7983 */ /* 0x000f220000300800 */
[----:B0-----:R-:W2:Y:S01]  /*20c40*/  LDL.LU R14, [R1+0x1c8] ;  /* 0x0001c800010e7983 */ /* 0x001ea20000300800 */
[----:B------:R-:W2:Y:S03]  /*20c50*/  LDL.LU R15, [R1+0x1cc] ;  /* 0x0001cc00010f7983 */ /* 0x000ea60000300800 */
[----:B--2---:R0:W-:Y:S01]  /*20c60*/  STL.64 [R1+0x2e20], R14 ;  /* 0x002e200e01007387 */ /* 0x0041e20000100a00 */
[----:B----4-:R1:W-:Y:S03]  /*20c70*/  STL.64 [R1+0x2e18], R12 ;  /* 0x002e180c01007387 */ /* 0x0103e60000100a00 */
[----:B0-----:R-:W2:Y:S04]  /*20c80*/  LDL R14, [R1+0x38] ;  /* 0x00003800010e7983 */ /* 0x001ea80000100800 */
[----:B------:R-:W2:Y:S04]  /*20c90*/  LDL R15, [R1+0x3c] ;  /* 0x00003c00010f7983 */ /* 0x000ea80000100800 */
[----:B--2---:R0:W-:Y:S01]  /*20ca0*/  STL.64 [R1+0x2e30], R14 ;  /* 0x002e300e01007387 */ /* 0x0041e20000100a00 */
[----:B-1----:R-:W2:Y:S02]  /*20cb0*/  LDL.LU R12, [R1+0x250] ;  /* 0x00025000010c7983 */ /* 0x002ea40000300800 */
[----:B------:R-:W2:Y:S01]  /*20cc0*/  LDL.LU R13, [R1+0x254] ;  /* 0x00025400010d7983 */ /* 0x000ea20000300800 */
[----:B0-----:R-:W2:Y:S01]  /*20cd0*/  LDL.LU R14, [R1+0x258] ;  /* 0x00025800010e7983 */ /* 0x001ea20000300800 */
[----:B------:R-:W2:Y:S02]  /*20ce0*/  LDL.LU R15, [R1+0x25c] ;  /* 0x00025c00010f7983 */ /* 0x000ea40000300800 */
[----:B------:R-:W4:Y:S02]  /*20cf0*/  LDL.64 R10, [R1+0x28] ;  /* 0x00002800010a7983 */ /* 0x000f240000100a00 */
[----:B----4-:R0:W-:Y:S01]  /*20d00*/  STL.64 [R1+0x2e28], R10 ;  /* 0x002e280a01007387 */ /* 0x0101e20000100a00 */
[----:B------:R-:W4:Y:S02]  /*20d10*/  LDL.LU R8, [R1+0x240] ;  /* 0x0002400001087983 */ /* 0x000f240000300800 */
[----:B------:R-:W4:Y:S01]  /*20d20*/  LDL.LU R9, [R1+0x244] ;  /* 0x0002440001097983 */ /* 0x000f220000300800 */
[----:B0-----:R-:W4:Y:S01]  /*20d30*/  LDL.LU R10, [R1+0x248] ;  /* 0x00024800010a7983 */ /* 0x001f220000300800 */
[----:B------:R-:W4:Y:S02]  /*20d40*/  LDL.LU R11, [R1+0x24c] ;  /* 0x00024c00010b7983 */ /* 0x000f240000300800 */
[----:B------:R-:W-:Y:S02]  /*20d50*/  STL.64 [R1+0x2dc8], R22 ;  /* 0x002dc81601007387 */ /* 0x000fe40000100a00 */
[----:B------:R0:W-:Y:S02]  /*20d60*/  STL.64 [R1+0x2dc0], R20 ;  /* 0x002dc01401007387 */ /* 0x0001e40000100a00 */
[----:B0-----:R-:W3:Y:S01]  /*20d70*/  LDL.LU R20, [R1+0x380] ;  /* 0x0003800001147983 */ /* 0x001ee20000300800 */
[----:B------:R-:W3:Y:S02]  /*20d80*/  LDL.LU R21, [R1+0x384] ;  /* 0x0003840001157983 */ /* 0x000ee40000300800 */
[----:B------:R-:W3:Y:S02]  /*20d90*/  LDL.LU R22, [R1+0x388] ;  /* 0x0003880001167983 */ /* 0x000ee40000300800 */
[----:B------:R-:W3:Y:S01]  /*20da0*/  LDL.LU R23, [R1+0x38c] ;  /* 0x00038c0001177983 */ /* 0x000ee20000300800 */
[C---:B--2---:R-:W-:Y:S01]  /*20db0*/  HMMA.16816.F32 R12, R4.reuse, R26, R12 ;  /* 0x0000001a040c723c */ /* 0x044fe2000000180c */
[----:B---3--:R-:W-:Y:S01]  /*20dc0*/  STL.64 [R1+0x2de0], R22 ;  /* 0x002de01601007387 */ /* 0x008fe20000100a00 */
[----:B------:R0:W-:Y:S03]  /*20dd0*/  STL.64 [R1+0x2dd8], R20 ;  /* 0x002dd81401007387 */ /* 0x0001e60000100a00 */
        /* <DEDUP_REMOVED lines=10> */
[----:B------:R-:W-:Y:S01]  /*20e80*/  STL.64 [R1+0x2d18], R18 ;  /* 0x002d181201007387 */ /* 0x000fe20000100a00 */
[----:B------:R0:W-:Y:S03]  /*20e90*/  STL.64 [R1+0x2d10], R16 ;  /* 0x002d101001007387 */ /* 0x0001e60000100a00 */
[----:B0-----:R-:W3:Y:S01]  /*20ea0*/  LDL.LU R16, [R1+0x1d0] ;  /* 0x0001d00001107983 */ /* 0x001ee20000300800 */
[----:B------:R-:W3:Y:S02]  /*20eb0*/  LDL.LU R17, [R1+0x1d4] ;  /* 0x0001d40001117983 */ /* 0x000ee40000300800 */
[----:B------:R-:W3:Y:S02]  /*20ec0*/  LDL.LU R18, [R1+0x1d8] ;  /* 0x0001d80001127983 */ /* 0x000ee40000300800 */
[----:B------:R-:W3:Y:S01]  /*20ed0*/  LDL.LU R19, [R1+0x1dc] ;  /* 0x0001dc0001137983 */ /* 0x000ee20000300800 */
[----:B------:R-:W-:Y:S01]  /*20ee0*/  STL.64 [R1+0xd00], R12 ;  /* 0x000d000c01007387 */ /* 0x000fe20000100a00 */
[----:B------:R0:W-:Y:S03]  /*20ef0*/  STL.64 [R1+0xd08], R14 ;  /* 0x000d080e01007387 */ /* 0x0001e60000100a00 */
[----:B0-----:R-:W4:Y:S01]  /*20f00*/  LDL.LU.64 R14, [R1+0x2e30] ;  /* 0x002e3000010e7983 */ /* 0x001f220000300a00 */
[----:B------:R0:W-:Y:S02]  /*20f10*/  STL.64 [R1+0x2cf8], R26 ;  /* 0x002cf81a01007387 */ /* 0x0001e40000100a00 */
[----:B------:R-:W2:Y:S02]  /*20f20*/  LDL.LU R24, [R1+0x1a0] ;  /* 0x0001a00001187983 */ /* 0x000ea40000300800 */
[----:B------:R-:W2:Y:S01]  /*20f30*/  LDL.LU R25, [R1+0x1a4] ;  /* 0x0001a40001197983 */ /* 0x000ea20000300800 */
[----:B0-----:R-:W2:Y:S01]  /*20f40*/  LDL.LU R26, [R1+0x1a8] ;  /* 0x0001a800011a7983 */ /* 0x001ea20000300800 */
[----:B------:R-:W2:Y:S01]  /*20f50*/  LDL.LU R27, [R1+0x1ac] ;  /* 0x0001ac00011b7983 */ /* 0x000ea20000300800 */
[C---:B----4-:R-:W-:Y:S02]  /*20f60*/  HMMA.16816.F32 R12, R4.reuse, R14, R8 ;  /* 0x0000000e040c723c */ /* 0x050fe40000001808 */
[----:B------:R-:W4:Y:S11]  /*20f70*/  LDL.LU.64 R10, [R1+0x2e28] ;  /* 0x002e2800010a7983 */ /* 0x000f360000300a00 */
[----:B------:R-:W-:Y:S10]  /*20f80*/  @!UPT UIADD3 URZ, URZ, URZ, URZ ;  /* 0x0000003f3f3ff290 */ /* 0x000ff4000fffe03f */
[----:B------:R-:W-:Y:S01]  /*20f90*/  STL.64 [R1+0xcf0], R12 ;  /* 0x000cf00c01007387 */ /* 0x000fe20000100a00 */
[----:B------:R0:W-:Y:S03]  /*20fa0*/  STL.64 [R1+0xcf8], R14 ;  /* 0x000cf80e01007387 */ /* 0x0001e60000100a00 */
[----:B0-----:R-:W4:Y:S01]  /*20fb0*/  LDL.LU.64 R14, [R1+0x2e20] ;  /* 0x002e2000010e7983 */ /* 0x001f220000300a00 */
[----:B------:R-:W4:Y:S02]  /*20fc0*/  LDL.LU.64 R12, [R1+0x2e18] ;  /* 0x002e1800010c7983 */ /* 0x000f240000300a00 */
[----:B----4-:R-:W-:Y:S01]  /*20fd0*/  HMMA.16816.F32 R4, R4, R10, R12 ;  /* 0x0000000a0404723c */ /* 0x010fe2000000180c */
[----:B------:R-:W2:Y:S06]  /*20fe0*/  LDL.LU.64 R14, [R1+0x2e10] ;  /* 0x002e1000010e7983 */ /* 0x000eac0000300a00 */
[----:B------:R-:W-:-:S02]  /*20ff0*/  IMAD.MOV.U32 R13, RZ, RZ, R10 ;  /* 0x000000ffff0d7224 */ /* 0x000fc400078e000a */
[----:B------:R-:W-:Y:S11]  /*21000*/  IMAD.MOV.U32 R12, RZ, RZ, R11 ;  /* 0x000000ffff0c7224 */ /* 0x000ff600078e000b */
[----:B------:R-:W-:Y:S03]  /*21010*/  @!UPT UIADD3 URZ, URZ, URZ, URZ ;  /* 0x0000003f3f3ff290 */ /* 0x000fe6000fffe03f */
[----:B------:R-:W-:Y:S01]  /*21020*/  STL.64 [R1+0xce0], R4 ;  /* 0x000ce00401007387 */ /* 0x000fe20000100a00 */
[----:B------:R0:W-:Y:S02]  /*21030*/  STL.64 [R1+0xce8], R6 ;  /* 0x000ce80601007387 */ /* 0x0001e40000100a00 */
[----:B------:R-:W2:Y:S02]  /*21040*/  LDL.LU.64 R10, [R1+0x2e08] ;  /* 0x002e0800010a7983 */ /* 0x000ea40000300a00 */
[----:B------:R-:W2:Y:S02]  /*21050*/  LDL.LU.64 R8, [R1+0x2e00] ;  /* 0x002e000001087983 */ /* 0x000ea40000300a00 */
[----:B0-----:R-:W-:Y:S02]  /*21060*/  IMAD.MOV.U32 R6, RZ, RZ, R13 ;  /* 0x000000ffff067224 */ /* 0x001fe400078e000d */
[----:B------:R-:W-:-:S05]  /*21070*/  IMAD.MOV.U32 R7, RZ, RZ, R12 ;  /* 0x000000ffff077224 */ /* 0x000fca00078e000c */
[----:B------:R0:W-:Y:S04]  /*21080*/  STL.64 [R1+0x2cd8], R6 ;  /* 0x002cd80601007387 */ /* 0x0001e80000100a00 */
[----:B0-----:R-:W4:Y:S01]  /*21090*/  LDL.64 R6, [R1+0x38] ;  /* 0x0000380001067983 */ /* 0x001f220000100a00 */
[C---:B--2---:R-:W-:Y:S03]  /*210a0*/  HMMA.16816.F32 R12, R8.reuse, R14, R20 ;  /* 0x0000000e080c723c */ /* 0x044fe60000001814 */
[----:B----4-:R0:W-:Y:S01]  /*210b0*/  STL.64 [R1+0x2cf0], R6 ;  /* 0x002cf00601007387 */ /* 0x0101e20000100a00 */
[----:B------:R-:W2:Y:S02]  /*210c0*/  LDL.LU R4, [R1+0x190] ;  /* 0x0001900001047983 */ /* 0x000ea40000300800 */
[----:B------:R-:W2:Y:S01]  /*210d0*/  LDL.LU R5, [R1+0x194] ;  /* 0x0001940001057983 */ /* 0x000ea20000300800 */
[----:B0-----:R-:W2:Y:S01]  /*210e0*/  LDL.LU R6, [R1+0x198] ;  /* 0x0001980001067983 */ /* 0x001ea20000300800 */
[----:B------:R-:W2:Y:S02]  /*210f0*/  LDL.LU R7, [R1+0x19c] ;  /* 0x00019c0001077983 */ /* 0x000ea40000300800 */
[----:B------:R-:W4:Y:S02]  /*21100*/  LDL.LU.64 R22, [R1+0x2df8] ;  /* 0x002df80001167983 */ /* 0x000f240000300a00 */
[----:B------:R-:W4:Y:S11]  /*21110*/  LDL.LU.64 R20, [R1+0x2df0] ;  /* 0x002df00001147983 */ /* 0x000f360000300a00 */
[----:B------:R-:W-:Y:S01]  /*21120*/  STL.64 [R1+0x7b0], R12 ;  /* 0x0007b00c01007387 */ /* 0x000fe20000100a00 */
[----:B------:R0:W-:Y:S03]  /*21130*/  STL.64 [R1+0x7b8], R14 ;  /* 0x0007b80e01007387 */ /* 0x0001e60000100a00 */
[----:B0-----:R-:W4:Y:S02]  /*21140*/  LDL.LU.64 R14, [R1+0x2de8] ;  /* 0x002de800010e7983 */ /* 0x001f240000300a00 */
[C---:B----4-:R-:W-:Y:S02]  /*21150*/  HMMA.16816.F32 R12, R8.reuse, R14, R20 ;  /* 0x0000000e080c723c */ /* 0x050fe40000001814 */
[----:B------:R-:W4:Y:S01]  /*21160*/  LDL.LU.64 R22, [R1+0x2de0] ;  /* 0x002de00001167983 */ /* 0x000f220000300a00 */
[----:B------:R-:W4:Y:S11]  /*21170*/  LDL.LU.64 R20, [R1+0x2dd8] ;  /* 0x002dd80001147983 */ /* 0x000f360000300a00 */
[----:B------:R-:W-:Y:S09]  /*21180*/  @!UPT UIADD3 URZ, URZ, URZ, URZ ;  /* 0x0000003f3f3ff290 */ /* 0x000ff2000fffe03f */
        /* <DEDUP_REMOVED lines=52> */
[C---:B----4-:R-:W-:Y:S11]  /*214d0*/  HMMA.16816.F32 R20, R8.reuse, R14, R20 ;  /* 0x0000000e0814723c */ /* 0x050ff60000001814 */
[----:B------:R-:W-:Y:S11]  /*214e0*/  @!UPT UIADD3 URZ, URZ, URZ, URZ ;  /* 0x0000003f3f3ff290 */ /* 0x000ff6000fffe03f */
[----:B------:R-:W-:Y:S01]  /*214f0*/  @!UPT UIADD3 URZ, URZ, URZ, URZ ;  /* 0x0000003f3f3ff290 */ /* 0x000fe2000fffe03f */
[----:B------:R-:W-:Y:S01]  /*21500*/  STL.64 [R1+0xb90], R20 ;  /* 0x000b901401007387 */ /* 0x000fe20000100a00 */
[----:B------:R0:W-:Y:S03]  /*21510*/  STL.64 [R1+0xb98], R22 ;  /* 0x000b981601007387 */ /* 0x0001e60000100a00 */
[----:B0-----:R-:W3:Y:S01]  /*21520*/  LDL.LU.64 R22, [R1+0x2d20] ;  /* 0x002d200001167983 */ /* 0x001ee20000300a00 */
[----:B------:R0:W-:Y:S03]  /*21530*/  STL.64 [R1+0x2c20], R14 ;  /* 0x002c200e01007387 */ /* 0x0001e60000100a00 */
[----:B0-----:R-:W4:Y:S01]  /*21540*/  LDL.64 R14, [R1+0x118] ;  /* 0x00011800010e7983 */ /* 0x001f220000100a00 */
[C---:B---3--:R-:W-:Y:S03]  /*21550*/  HMMA.16816.F32 R20, R8.reuse, R22, R16 ;  /* 0x000000160814723c */ /* 0x048fe60000001810 */
[----:B------:R-:W3:Y:S01]  /*21560*/  LDL.LU.64 R18, [R1+0x2d18] ;  /* 0x002d180001127983 */ /* 0x000ee20000300a00 */
[----:B------:R-:W3:Y:S11]  /*21570*/  LDL.LU.64 R16, [R1+0x2d10] ;  /* 0x002d100001107983 */ /* 0x000ef60000300a00 */
[----:B------:R-:W-:Y:S08]  /*21580*/  @!UPT UIADD3 URZ, URZ, URZ, URZ ;  /* 0x0000003f3f3ff290 */ /* 0x000ff0000fffe03f */
[----:B------:R-:W-:Y:S01]  /*21590*/  STL.64 [R1+0xbb0], R20 ;  /* 0x000bb01401007387 */ /* 0x000fe20000100a00 */
[----:B------:R0:W-:Y:S03]  /*215a0*/  STL.64 [R1+0xbb8], R22 ;  /* 0x000bb81601007387 */ /* 0x0001e60000100a00 */
[----:B0-----:R-:W3:Y:S02]  /*215b0*/  LDL.LU.64 R22, [R1+0x2d08] ;  /* 0x002d080001167983 */ /* 0x001ee40000300a00 */
[C---:B---3--:R-:W-:Y:S11]  /*215c0*/  HMMA.16816.F32 R16, R8.reuse, R22, R16 ;  /* 0x000000160810723c */ /* 0x048ff60000001810 */
[----:B------:R-:W-:Y:S11]  /*215d0*/  @!UPT UIADD3 URZ, URZ, URZ, URZ ;  /* 0x0000003f3f3ff290 */ /* 0x000ff6000fffe03f */
[----:B------:R-:W-:Y:S01]  /*215e0*/  @!UPT UIADD3 URZ, URZ, URZ, URZ ;  /* 0x0000003f3f3ff290 */ /* 0x000fe2000fffe03f */
[----:B------:R-:W-:Y:S01]  /*215f0*/  STL.64 [R1+0xcd0], R16 ;  /* 0x000cd01001007387 */ /* 0x000fe20000100a00 */
[----:B------:R0:W-:Y:S03]  /*21600*/  STL.64 [R1+0xcd8], R18 ;  /* 0x000cd81201007387 */ /* 0x0001e60000100a00 */
[----:B0-----:R-:W3:Y:S01]  /*21610*/  LDL.LU.64 R18, [R1+0x2d00] ;  /* 0x002d000001127983 */ /* 0x001ee20000300a00 */
[----:B------:R0:W-:Y:S02]  /*21620*/  STL.64 [R1+0x2c18], R22 ;  /* 0x002c181601007387 */ /* 0x0001e40000100a00 */
[----:B------:R-:W4:Y:S02]  /*21630*/  LDL.LU R20, [R1+0x470] ;  /* 0x0004700001147983 */ /* 0x000f240000300800 */
[----:B------:R-:W4:Y:S01]  /*21640*/  LDL.LU R21, [R1+0x474] ;  /* 0x0004740001157983 */ /* 0x000f220000300800 */
[----:B0-----:R-:W4:Y:S01]  /*21650*/  LDL.LU R22, [R1+0x478] ;  /* 0x0004780001167983 */ /* 0x001f220000300800 */
[----:B------:R-:W4:Y:S01]  /*21660*/  LDL.LU R23, [R1+0x47c] ;  /* 0x00047c0001177983 */ /* 0x000f220000300800 */
[C---:B---3--:R-:W-:Y:S11]  /*21670*/  HMMA.16816.F32 R24, R8.reuse, R18, R24 ;  /* 0x000000120818723c */ /* 0x048ff60000001818 */
[----:B------:R-:W-:Y:S11]  /*21680*/  @!UPT UIADD3 URZ, URZ, URZ, URZ ;  /* 0x0000003f3f3ff290 */ /* 0x000ff6000fffe03f */
[----:B------:R-:W-:Y:S01]  /*21690*/  @!UPT UIADD3 URZ, URZ, URZ, URZ ;  /* 0x0000003f3f3ff290 */ /* 0x000fe2000fffe03f */
[----:B------:R-:W-:Y:S01]  /*216a0*/  STL.64 [R1+0xcc0], R24 ;  /* 0x000cc01801007387 */ /* 0x000fe20000100a00 */
[----:B------:R0:W-:Y:S03]  /*216b0*/  STL.64 [R1+0xcc8], R26 ;  /* 0x000cc81a01007387 */ /* 0x0001e60000100a00 */
[----:B0-----:R-:W2:Y:S01]  /*216c0*/  LDL.LU.64 R26, [R1+0x2cf8] ;  /* 0x002cf800011a7983 */ /* 0x001ea20000300a00 */
[----:B------:R0:W-:Y:S02]  /*216d0*/  STL [R1+0x2bf4], R18 ;  /* 0x002bf41201007387 */ /* 0x0001e40000100800 */
[----:B------:R1:W-:Y:S02]  /*216e0*/  STL [R1+0x2bf0], R19 ;  /* 0x002bf01301007387 */ /* 0x0003e40000100800 */
[----:B------:R-:W3:Y:S01]  /*216f0*/  LDL.LU R16, [R1+0x180] ;  /* 0x0001800001107983 */ /* 0x000ee20000300800 */
[----:B------:R-:W3:Y:S04]  /*21700*/  LDL.LU R17, [R1+0x184] ;  /* 0x0001840001117983 */ /* 0x000ee80000300800 */
[----:B0-----:R-:W3:Y:S01]  /*21710*/  LDL.LU R18, [R1+0x188] ;  /* 0x0001880001127983 */ /* 0x001ee20000300800 */
[----:B-1----:R-:W3:Y:S01]  /*21720*/  LDL.LU R19, [R1+0x18c] ;  /* 0x00018c0001137983 */ /* 0x002ee20000300800 */
[----:B--2---:R-:W-:Y:S11]  /*21730*/  HMMA.16816.F32 R4, R8, R26, R4 ;  /* 0x0000001a0804723c */ /* 0x004ff60000001804 */
[----:B------:R-:W-:Y:S11]  /*21740*/  @!UPT UIADD3 URZ, URZ, URZ, URZ ;  /* 0x0000003f3f3ff290 */ /* 0x000ff6000fffe03f */
[----:B------:R-:W-:Y:S01]  /*21750*/  @!UPT UIADD3 URZ, URZ, URZ, URZ ;  /* 0x0000003f3f3ff290 */ /* 0x000fe2000fffe03f */
[----:B------:R-:W-:Y:S01]  /*21760*/  STL.64 [R1+0xcb0], R4 ;  /* 0x000cb00401007387 */ /* 0x000fe20000100a00 */
[----:B------:R0:W-:Y:S03]  /*21770*/  STL.64 [R1+0xcb8], R6 ;  /* 0x000cb80601007387 */ /* 0x0001e60000100a00 */
[----:B0-----:R-:W3:Y:S01]  /*21780*/  LDL.LU.64 R6, [R1+0x2cf0] ;  /* 0x002cf00001067983 */ /* 0x001ee20000300a00 */
[----:B------:R0:W-:Y:S02]  /*21790*/  STL.64 [R1+0x2bd0], R26 ;  /* 0x002bd01a01007387 */ /* 0x0001e40000100a00 */
[----:B------:R-:W2:Y:S02]  /*217a0*/  LDL.LU R24, [R1+0x130] ;  /* 0x0001300001187983 */ /* 0x000ea40000300800 */
[----:B------:R-:W-:Y:S02]  /*217b0*/  IMAD.MOV.U32 R25, RZ, RZ, R3 ;  /* 0x000000ffff197224 */ /* 0x000fe400078e0003 */
[----:B------:R-:W2:Y:S01]  /*217c0*/  LDL.LU R3, [R1+0x2ce8] ;  /* 0x002ce80001037983 */ /* 0x000ea20000300800 */
[----:B0-----:R-:W-:-:S02]  /*217d0*/  IMAD.MOV.U32 R26, RZ, RZ, R2 ;  /* 0x000000ffff1a7224 */ /* 0x001fc400078e0002 */
[----:B------:R-:W-:Y:S01]  /*217e0*/  IMAD.MOV.U32 R27, RZ, RZ, R0 ;  /* 0x000000ffff1b7224 */ /* 0x000fe200078e0000 */
[----:B------:R-:W2:Y:S01]  /*217f0*/  LDL.LU R2, [R1+0x2ce4] ;  /* 0x002ce40001027983 */ /* 0x000ea20000300800 */
[----:B------:R-:W2:Y:S01]  /*21800*/  LDL.LU R0, [R1+0x2ce0] ;  /* 0x002ce00001007983 */ /* 0x000ea20000300800 */
[C---:B---3--:R-:W-:Y:S11]  /*21810*/  HMMA.16816.F32 R16, R8.reuse, R6, R16 ;  /* 0x000000060810723c */ /* 0x048ff60000001810 */
[----:B------:R-:W-:Y:S11]  /*21820*/  @!UPT UIADD3 URZ, URZ, URZ, URZ ;  /* 0x0000003f3f3ff290 */ /* 0x000ff6000fffe03f */
[----:B------:R-:W-:Y:S01]  /*21830*/  @!UPT UIADD3 URZ, URZ, URZ, URZ ;  /* 0x0000003f3f3ff290 */ /* 0x000fe2000fffe03f */
[----:B------:R0:W-:Y:S01]  /*21840*/  STL.64 [R1+0xca0], R16 ;  /* 0x000ca01001007387 */ /* 0x0001e20000100a00 */
[----:B------:R-:W-:Y:S02]  /*21850*/  STL.64 [R1+0xca8], R18 ;  /* 0x000ca81201007387 */ /* 0x000fe40000100a00 */
[----:B0-----:R-:W-:Y:S02]  /*21860*/  IMAD.MOV.U32 R17, RZ, RZ, R6 ;  /* 0x000000ffff117224 */ /* 0x001fe400078e0006 */
[----:B------:R-:W-:Y:S02]  /*21870*/  IMAD.MOV.U32 R16, RZ, RZ, R7 ;  /* 0x000000ffff107224 */ /* 0x000fe400078e0007 */
[----:B------:R-:W2:Y:S03]  /*21880*/  LDL.LU.64 R6, [R1+0x2cd8] ;  /* 0x002cd80001067983 */ /* 0x000ea60000300a00 */
[----:B------:R-:W-:Y:S02]  /*21890*/  STL [R1+0x2bfc], R16 ;  /* 0x002bfc1001007387 */ /* 0x000fe40000100800 */
[----:B------:R2:W-:Y:S02]  /*218a0*/  STL [R1+0x2bf8], R17 ;  /* 0x002bf81101007387 */ /* 0x0005e40000100800 */
[----:B--2---:R-:W-:Y:S01]  /*218b0*/  HMMA.16816.F32 R16, R8, R6, R24 ;  /* 0x000000060810723c */ /* 0x004fe20000001818 */
[----:B------:R-:W4:Y:S04]  /*218c0*/  LDSM.16.MT88.4 R4, [R28+0x12100] ;  /* 0x012100001c04783b */ /* 0x000f280000004200 */
[----:B------:R-:W0:Y:S11]  /*218d0*/  LDSM.16.MT88.4 R8, [R28+0x12180] ;  /* 0x012180001c08783b */ /* 0x000e360000004200 */
[----:B------:R-:W-:Y:S07]  /*218e0*/  @!UPT UIADD3 URZ, URZ, URZ, URZ ;  /* 0x0000003f3f3ff290 */ /* 0x000fee000fffe03f */
[----:B------:R-:W-:Y:S01]  /*218f0*/  STL.64 [R1+0xc90], R16 ;  /* 0x000c901001007387 */ /* 0x000fe20000100a00 */
[----:B------:R4:W-:Y:S02]  /*21900*/  STL.64 [R1+0xc98], R18 ;  /* 0x000c981201007387 */ /* 0x0009e40000100a00 */
[----:B----4-:R-:W-:Y:S01]  /*21910*/  HMMA.16816.F32 R16, R4, R14, R20 ;  /* 0x0000000e0410723c */ /* 0x010fe20000001814 */
[----:B0-----:R-:W-:Y:S01]  /*21920*/  STL.64 [R1+0x2ba0], R10 ;  /* 0x002ba00a01007387 */ /* 0x001fe20000100a00 */
[----:B------:R-:W-:Y:S05]  /*21930*/  STL.64 [R1+0x2b98], R8 ;  /* 0x002b980801007387 */ /* 0x000fea0000100a00 */
[----:B------:R-:W-:-:S02]  /*21940*/  IMAD.MOV.U32 R20, RZ, RZ, R0 ;  /* 0x000000ffff147224 */ /* 0x000fc400078e0000 */
[----:B------:R-:W-:Y:S02]  /*21950*/  IMAD.MOV.U32 R21, RZ, RZ, R2 ;  /* 0x000000ffff157224 */ /* 0x000fe400078e0002 */
[----:B------:R-:W-:Y:S11]  /*21960*/  IMAD.MOV.U32 R22, RZ, RZ, R3 ;  /* 0x000000ffff167224 */ /* 0x000ff600078e0003 */
[----:B------:R-:W-:Y:S01]  /*21970*/  @!UPT UIADD3 URZ, URZ, URZ, URZ ;  /* 0x0000003f3f3ff290 */ /* 0x000fe2000fffe03f */
[----:B------:R-:W-:Y:S01]  /*21980*/  STL.64 [R1+0x470], R16 ;  /* 0x0004701001007387 */ /* 0x000fe20000100a00 */
[----:B------:R-:W-:Y:S02]  /*21990*/  STL.64 [R1+0x478], R18 ;  /* 0x0004781201007387 */ /* 0x000fe40000100a00 */
[----:B------:R-:W2:Y:S02]  /*219a0*/  LDL.LU R0, [R1+0x2cd4] ;  /* 0x002cd40001007983 */ /* 0x000ea40000300800 */
[----:B------:R-:W3:Y:S01]  /*219b0*/  LDL.LU R2, [R1+0x2cd0] ;  /* 0x002cd00001027983 */ /* 0x000ee20000300800 */
[----:B------:R-:W4:Y:S01]  /*219c0*/  LDL.LU R3, [R1+0x2ccc] ;  /* 0x002ccc0001037983 */ /* 0x000f220000300800 */
[----:B------:R-:W2:Y:S03]  /*219d0*/  LDL.LU R23, [R1+0x32c] ;  /* 0x00032c0001177983 */ /* 0x000ea60000300800 */
[----:B--2---:R3:W-:Y:S01]  /*219e0*/  STL.64 [R1+0x2c30], R22 ;  /* 0x002c301601007387 */ /* 0x0047e20000100a00 */
[----:B------:R0:W-:Y:S02]  /*219f0*/  STL.64 [R1+0x2c28], R20 ;  /* 0x002c281401007387 */ /* 0x0001e40000100a00 */
[----:B---3--:R-:W-:Y:S01]  /*21a00*/  IMAD.MOV.U32 R22, RZ, RZ, R2 ;  /* 0x000000ffff167224 */ /* 0x008fe200078e0002 */
[----:B0-----:R-:W2:Y:S01]  /*21a10*/  LDL.LU R20, [R1+0x330] ;  /* 0x0003300001147983 */ /* 0x001ea20000300800 */
[----:B------:R-:W-:-:S02]  /*21a20*/  IMAD.MOV.U32 R21, RZ, RZ, R0 ;  /* 0x000000ffff157224 */ /* 0x000fc400078e0000 */
[----:B------:R-:W3:Y:S02]  /*21a30*/  LDL.LU R0, [R1+0x2cc8] ;  /* 0x002cc80001007983 */ /* 0x000ee40000300800 */
[----:B------:R-:W2:Y:S02]  /*21a40*/  LDL.LU R2, [R1+0x2cc4] ;  /* 0x002cc40001027983 */ /* 0x000ea40000300800 */
[----:B----4-:R-:W-:Y:S02]  /*21a50*/  IMAD.MOV.U32 R23, RZ, RZ, R3 ;  /* 0x000000ffff177224 */ /* 0x010fe400078e0003 */
[----:B------:R-:W4:Y:S01]  /*21a60*/  LDL.LU R3, [R1+0x2cc0] ;  /* 0x002cc00001037983 */ /* 0x000f220000300800 */
[----:B------:R-:W2:Y:S02]  /*21a70*/  LDL.LU R16, [R1+0x350] ;  /* 0x0003500001107983 */ /* 0x000ea40000300800 */
[----:B------:R-:W2:Y:S02]  /*21a80*/  LDL.LU R17, [R1+0x354] ;  /* 0x0003540001117983 */ /* 0x000ea40000300800 */
[----:B------:R-:W2:Y:S01]  /*21a90*/  LDL.LU R18, [R1+0x358] ;  /* 0x0003580001127983 */ /* 0x000ea20000300800 */
[----:B------:R-:W2:Y:S01]  /*21aa0*/  LDL.LU R19, [R1+0x35c] ;  /* 0x00035c0001137983 */ /* 0x000ea20000300800 */
[----:B------:R-:W2:Y:S02]  /*21ab0*/  LDL.LU R24, [R1+0x3a0] ;  /* 0x0003a00001187983 */ /* 0x000ea40000300800 */
[----:B------:R-:W2:Y:S02]  /*21ac0*/  LDL.LU R25, [R1+0x3a4] ;  /* 0x0003a40001197983 */ /* 0x000ea40000300800 */
[----:B------:R-:W2:Y:S01]  /*21ad0*/  LDL.LU R26, [R1+0x3a8] ;  /* 0x0003a800011a7983 */ /* 0x000ea20000300800 */
[----:B------:R-:W2:Y:S04]  /*21ae0*/  LDL.LU R27, [R1+0x3ac] ;  /* 0x0003ac00011b7983 */ /* 0x000ea80000300800 */
[----:B--2---:R-:W-:Y:S01]  /*21af0*/  STL.64 [R1+0x2c98], R26 ;  /* 0x002c981a01007387 */ /* 0x004fe20000100a00 */
[----:B------:R0:W-:Y:S03]  /*21b00*/  STL.64 [R1+0x2c90], R24 ;  /* 0x002c901801007387 */ /* 0x0001e60000100a00 */
[----:B0-----:R-:W2:Y:S01]  /*21b10*/  LDL.LU R24, [R1+0x3d0] ;  /* 0x0003d00001187983 */ /* 0x001ea20000300800 */
[----:B------:R-:W2:Y:S02]  /*21b20*/  LDL.LU R25, [R1+0x3d4] ;  /* 0x0003d40001197983 */ /* 0x000ea40000300800 */
[----:B------:R-:W2:Y:S02]  /*21b30*/  LDL.LU R26, [R1+0x3d8] ;  /* 0x0003d800011a7983 */ /* 0x000ea40000300800 */
[----:B------:R-:W2:Y:S02]  /*21b40*/  LDL.LU R27, [R1+0x3dc] ;  /* 0x0003dc00011b7983 */ /* 0x000ea40000300800 */
[----:B--2---:R0:W-:Y:S01]  /*21b50*/  STL.64 [R1+0x2cb0], R26 ;  /* 0x002cb01a01007387 */ /* 0x0041e20000100a00 */
[----:B------:R-:W-:Y:S03]  /*21b60*/  STL.64 [R1+0x2ca8], R24 ;  /* 0x002ca81801007387 */ /* 0x000fe60000100a00 */
[----:B0-----:R-:W2:Y:S01]  /*21b70*/  LDL.64 R26, [R1+0x108] ;  /* 0x00010800011a7983 */ /* 0x001ea20000100a00 */
[----:B------:R0:W-:Y:S02]  /*21b80*/  STL.64 [R1+0x2c60], R18 ;  /* 0x002c601201007387 */ /* 0x0001e40000100a00 */
[----:B------:R-:W-:Y:S01]  /*21b90*/  STL.64 [R1+0x2c58], R16 ;  /* 0x002c581001007387 */ /* 0x000fe20000100a00 */
[----:B0-----:R-:W2:Y:S04]  /*21ba0*/  LDL.64 R18, [R1+0xc8] ;  /* 0x0000c80001127983 */ /* 0x001ea80000100a00 */
[----:B--2---:R0:W-:Y:S04]  /*21bb0*/  STL.64 [R1+0x2c70], R18 ;  /* 0x002c701201007387 */ /* 0x0041e80000100a00 */
[----:B0-----:R-:W2:Y:S04]  /*21bc0*/  LDL.64 R18, [R1+0xd8] ;  /* 0x0000d80001127983 */ /* 0x001ea80000100a00 */
[----:B--2---:R0:W-:Y:S04]  /*21bd0*/  STL.64 [R1+0x2c88], R18 ;  /* 0x002c881201007387 */ /* 0x0041e80000100a00 */
[----:B0-----:R-:W2:Y:S04]  /*21be0*/  LDL.64 R18, [R1+0xe8] ;  /* 0x0000e80001127983 */ /* 0x001ea80000100a00 */
[----:B--2---:R0:W-:Y:S04]  /*21bf0*/  STL.64 [R1+0x2ca0], R18 ;  /* 0x002ca01201007387 */ /* 0x0041e80000100a00 */
[----:B0-----:R-:W2:Y:S04]  /*21c00*/  LDL.64 R18, [R1+0xf8] ;  /* 0x0000f80001127983 */ /* 0x001ea80000100a00 */
[----:B--2---:R0:W-:Y:S01]  /*21c10*/  STL.64 [R1+0x2cb8], R18 ;  /* 0x002cb81201007387 */ /* 0x0041e20000100a00 */
[----:B------:R-:W2:Y:S02]  /*21c20*/  LDL.LU R16, [R1+0x3e0] ;  /* 0x0003e00001107983 */ /* 0x000ea40000300800 */
[----:B------:R-:W2:Y:S01]  /*21c30*/  LDL.LU R17, [R1+0x3e4] ;  /* 0x0003e40001117983 */ /* 0x000ea20000300800 */
[----:B0-----:R-:W2:Y:S01]  /*21c40*/  LDL.LU R18, [R1+0x3e8] ;  /* 0x0003e80001127983 */ /* 0x001ea20000300800 */
[----:B------:R-:W2:Y:S02]  /*21c50*/  LDL.LU R19, [R1+0x3ec] ;  /* 0x0003ec0001137983 */ /* 0x000ea40000300800 */
[----:B------:R0:W-:Y:S02]  /*21c60*/  STL.64 [R1+0x2c40], R22 ;  /* 0x002c401601007387 */ /* 0x0001e40000100a00 */
[----:B------:R-:W-:Y:S01]  /*21c70*/  STL.64 [R1+0x2c38], R20 ;  /* 0x002c381401007387 */ /* 0x000fe20000100a00 */
        /* <DEDUP_REMOVED lines=8> */
[----:B------:R-:W-:-:S02]  /*21d00*/  IMAD.MOV.U32 R9, RZ, RZ, R14 ;  /* 0x000000ffff097224 */ /* 0x000fc400078e000e */
[----:B------:R-:W-:Y:S01]  /*21d10*/  IMAD.MOV.U32 R8, RZ, RZ, R15 ;  /* 0x000000ffff087224 */ /* 0x000fe200078e000f */
[----:B------:R-:W-:Y:S01]  /*21d20*/  HMMA.16816.F32 R16, R4, R26, R16 ;  /* 0x0000001a0410723c */ /* 0x000fe20000001810 */
[----:B--2---:R-:W-:Y:S01]  /*21d30*/  STL.64 [R1+0x2c80], R22 ;  /* 0x002c801601007387 */ /* 0x004fe20000100a00 */
[----:B------:R0:W-:Y:S03]  /*21d40*/  STL.64 [R1+0x2c78], R20 ;  /* 0x002c781401007387 */ /* 0x0001e60000100a00 */
[----:B0-----:R-:W2:Y:S01]  /*21d50*/  LDL.LU R20, [R1+0x370] ;  /* 0x0003700001147983 */ /* 0x001ea20000300800 */
[----:B------:R-:W2:Y:S02]  /*21d60*/  LDL.LU R21, [R1+0x374] ;  /* 0x0003740001157983 */ /* 0x000ea40000300800 */
[----:B------:R-:W2:Y:S02]  /*21d70*/  LDL.LU R22, [R1+0x378] ;  /* 0x0003780001167983 */ /* 0x000ea40000300800 */
[----:B------:R-:W2:Y:S01]  /*21d80*/  LDL.LU R23, [R1+0x37c] ;  /* 0x00037c0001177983 */ /* 0x000ea20000300800 */
[----:B------:R-:W2:Y:S04]  /*21d90*/  LDL.64 R14, [R1+0x98] ;  /* 0x00009800010e7983 */ /* 0x000ea80000100a00 */
[----:B--2---:R0:W-:Y:S01]  /*21da0*/  STL.64 [R1+0x2c48], R14 ;  /* 0x002c480e01007387 */ /* 0x0041e20000100a00 */
[----:B------:R-:W2:Y:S02]  /*21db0*/  LDL.LU R12, [R1+0x340] ;  /* 0x00034000010c7983 */ /* 0x000ea40000300800 */
[----:B------:R-:W-:Y:S05]  /*21dc0*/  STL [R1+0x2c00], R9 ;  /* 0x002c000901007387 */ /* 0x000fea0000100800 */
[----:B------:R-:W-:Y:S01]  /*21dd0*/  STL.64 [R1+0x3f0], R16 ;  /* 0x0003f01001007387 */ /* 0x000fe20000100a00 */
[----:B------:R1:W-:Y:S01]  /*21de0*/  STL.64 [R1+0x3f8], R18 ;  /* 0x0003f81201007387 */ /* 0x0003e20000100a00 */
[----:B0-----:R-:W-:-:S02]  /*21df0*/  IMAD.MOV.U32 R14, RZ, RZ, R2 ;  /* 0x000000ffff0e7224 */ /* 0x001fc400078e0002 */
[----:B---3--:R-:W-:Y:S02]  /*21e00*/  IMAD.MOV.U32 R15, RZ, RZ, R0 ;  /* 0x000000ffff0f7224 */ /* 0x008fe400078e0000 */
[----:B------:R-:W-:Y:S02]  /*21e10*/  IMAD.MOV.U32 R2, RZ, RZ, R26 ;  /* 0x000000ffff027224 */ /* 0x000fe400078e001a */
[----:B------:R-:W-:Y:S01]  /*21e20*/  IMAD.MOV.U32 R0, RZ, RZ, R27 ;  /* 0x000000ffff007224 */ /* 0x000fe200078e001b */
[----:B-1----:R-:W3:Y:S01]  /*21e30*/  LDL.LU.64 R18, [R1+0x2cb8] ;  /* 0x002cb80001127983 */ /* 0x002ee20000300a00 */
[----:B------:R-:W3:Y:S02]  /*21e40*/  LDL.LU.64 R26, [R1+0x2cb0] ;  /* 0x002cb000011a7983 */ /* 0x000ee40000300a00 */
[----:B------:R-:W3:Y:S02]  /*21e50*/  LDL.LU.64 R24, [R1+0x2ca8] ;  /* 0x002ca80001187983 */ /* 0x000ee40000300a00 */
[----:B----4-:R-:W-:Y:S01]  /*21e60*/  IMAD.MOV.U32 R13, RZ, RZ, R3 ;  /* 0x000000ffff0d7224 */ /* 0x010fe200078e0003 */
[----:B---3--:R-:W-:Y:S01]  /*21e70*/  HMMA.16816.F32 R24, R4, R18, R24 ;  /* 0x000000120418723c */ /* 0x008fe20000001818 */
[----:B------:R-:W-:-:S02]  /*21e80*/  IMAD.MOV.U32 R11, RZ, RZ, R18 ;  /* 0x000000ffff0b7224 */ /* 0x000fc400078e0012 */
[----:B------:R-:W-:Y:S02]  /*21e90*/  IMAD.MOV.U32 R10, RZ, RZ, R19 ;  /* 0x000000ffff0a7224 */ /* 0x000fe400078e0013 */
[----:B------:R-:W3:Y:S11]  /*21ea0*/  LDL.LU.64 R18, [R1+0x2ca0] ;  /* 0x002ca00001127983 */ /* 0x000ef60000300a00 */
[----:B------:R-:W-:Y:S07]  /*21eb0*/  @!UPT UIADD3 URZ, URZ, URZ, URZ ;  /* 0x0000003f3f3ff290 */ /* 0x000fee000fffe03f */
[----:B------:R-:W-:Y:S01]  /*21ec0*/  STL.64 [R1+0x3d0], R24 ;  /* 0x0003d01801007387 */ /* 0x000fe20000100a00 */
[----:B------:R0:W-:Y:S02]  /*21ed0*/  STL [R1+0x3d8], R26 ;  /* 0x0003d81a01007387 */ /* 0x0001e40000100800 */
[----:B------:R-:W-:Y:S02]  /*21ee0*/  IMAD.MOV.U32 R3, RZ, RZ, R27 ;  /* 0x000000ffff037224 */ /* 0x000fe400078e001b */
[----:B0-----:R-:W4:Y:S01]  /*21ef0*/  LDL.LU.64 R26, [R1+0x2c98] ;  /* 0x002c9800011a7983 */ /* 0x001f220000300a00 */
[----:B------:R-:W4:Y:S02]  /*21f00*/  LDL.LU.64 R24, [R1+0x2c90] ;  /* 0x002c900001187983 */ /* 0x000f240000300a00 */
[----:B------:R3:W-:Y:S02]  /*21f10*/  STL [R1+0x24b8], R3 ;  /* 0x0024b80301007387 */ /* 0x0007e40000100800 */
[----:B---3--:R-:W-:Y:S01]  /*21f20*/  IMAD.MOV.U32 R3, RZ, RZ, R19 ;  /* 0x000000ffff037224 */ /* 0x008fe200078e0013 */
[C---:B----4-:R-:W-:Y:S11]  /*21f30*/  HMMA.16816.F32 R24, R4.reuse, R18, R24 ;  /* 0x000000120418723c */ /* 0x050ff60000001818 */
[----:B------:R-:W-:Y:S11]  /*21f40*/  @!UPT UIADD3 URZ, URZ, URZ, URZ ;  /* 0x0000003f3f3ff290 */ /* 0x000ff6000fffe03f */
[----:B------:R-:W-:Y:S01]  /*21f50*/  @!UPT UIADD3 URZ, URZ, URZ, URZ ;  /* 0x0000003f3f3ff290 */ /* 0x000fe2000fffe03f */
[----:B------:R0:W-:Y:S01]  /*21f60*/  STL.64 [R1+0x5d0], R24 ;  /* 0x0005d01801007387 */ /* 0x0001e20000100a00 */
[----:B------:R1:W-:Y:S02]  /*21f70*/  STL.64 [R1+0x5d8], R26 ;  /* 0x0005d81a01007387 */ /* 0x0003e40000100a00 */
[----:B0-----:R-:W-:Y:S02]  /*21f80*/  IMAD.MOV.U32 R24, RZ, RZ, R18 ;  /* 0x000000ffff187224 */ /* 0x001fe400078e0012 */
[----:B------:R-:W3:Y:S02]  /*21f90*/  LDL.LU.64 R18, [R1+0x2c88] ;  /* 0x002c880001127983 */ /* 0x000ee40000300a00 */
[C---:B---3--:R-:W-:Y:S01]  /*21fa0*/  HMMA.16816.F32 R20, R4.reuse, R18, R20 ;  /* 0x000000120414723c */ /* 0x048fe20000001814 */
[----:B-1----:R-:W-:Y:S02]  /*21fb0*/  IMAD.MOV.U32 R26, RZ, RZ, R18 ;  /* 0x000000ffff1a7224 */ /* 0x002fe400078e0012 */
[----:B------:R-:W-:Y:S11]  /*21fc0*/  IMAD.MOV.U32 R25, RZ, RZ, R19 ;  /* 0x000000ffff197224 */ /* 0x000ff600078e0013 */
[----:B------:R-:W-:Y:S09]  /*21fd0*/  @!UPT UIADD3 URZ, URZ, URZ, URZ ;  /* 0x0000003f3f3ff290 */ /* 0x000ff2000fffe03f */
[----:B------:R-:W-:Y:S01]  /*21fe0*/  STL.64 [R1+0x930], R20 ;  /* 0x0009301401007387 */ /* 0x000fe20000100a00 */
[----:B------:R0:W-:Y:S03]  /*21ff0*/  STL.64 [R1+0x938], R22 ;  /* 0x0009381601007387 */ /* 0x0001e60000100a00 */
[----:B0-----:R-:W3:Y:S01]  /*22000*/  LDL.LU.64 R22, [R1+0x2c80] ;  /* 0x002c800001167983 */ /* 0x001ee20000300a00 */
[----:B------:R-:W3:Y:S02]  /*22010*/  LDL.LU.64 R20, [R1+0x2c78] ;  /* 0x002c780001147983 */ /* 0x000ee40000300a00 */
[----:B------:R-:W3:Y:S02]  /*22020*/  LDL.LU.64 R18, [R1+0x2c70] ;  /* 0x002c700001127983 */ /* 0x000ee40000300a00 */
[----:B---3--:R-:W-:Y:S01]  /*22030*/  HMMA.16816.F32 R20, R4, R18, R20 ;  /* 0x000000120414723c */ /* 0x008fe20000001814 */
[----:B------:R-:W-:-:S02]  /*22040*/  IMAD.MOV.U32 R29, RZ, RZ, R18 ;  /* 0x000000ffff1d7224 */ /* 0x000fc400078e0012 */
[----:B------:R-:W-:Y:S11]  /*22050*/  IMAD.MOV.U32 R27, RZ, RZ, R19 ;  /* 0x000000ffff1b7224 */ /* 0x000ff600078e0013 */
[----:B------:R-:W-:Y:S09]  /*22060*/  @!UPT UIADD3 URZ, URZ, URZ, URZ ;  /* 0x0000003f3f3ff290 */ /* 0x000ff2000fffe03f */
[----:B------:R-:W-:Y:S01]  /*22070*/  STL.64 [R1+0x950], R20 ;  /* 0x0009501401007387 */ /* 0x000fe20000100a00 */
[----:B------:R0:W-:Y:S03]  /*22080*/  STL.64 [R1+0x958], R22 ;  /* 0x0009581601007387 */ /* 0x0001e60000100a00 */
[----:B0-----:R-:W3:Y:S01]  /*22090*/  LDL.LU.64 R22, [R1+0x2c68] ;  /* 0x002c680001167983 */ /* 0x001ee20000300a00 */
[----:B------:R-:W3:Y:S02]  /*220a0*/  LDL.LU.64 R18, [R1+0x2c60] ;  /* 0x002c600001127983 */ /* 0x000ee40000300a00 */
[----:B------:R-:W3:Y:S02]  /*220b0*/  LDL.LU.64 R16, [R1+0x2c58] ;  /* 0x002c580001107983 */ /* 0x000ee40000300a00 */
[----:B------:R-:W-:Y:S01]  /*220c0*/  STL.64 [R1+0x2c10], R26 ;  /* 0x002c101a01007387 */ /* 0x000fe20000100a00 */
[----:B------:R0:W-:Y:S04]  /*220d0*/  STL.64 [R1+0x2c08], R24 ;  /* 0x002c081801007387 */ /* 0x0001e80000100a00 */
[----:B0-----:R-:W4:Y:S01]  /*220e0*/  LDL.LU R24, [R1+0x310] ;  /* 0x0003100001187983 */ /* 0x001f220000300800 */
[----:B------:R-:W4:Y:S02]  /*220f0*/  LDL.LU R25, [R1+0x314] ;  /* 0x0003140001197983 */ /* 0x000f240000300800 */
[----:B------:R-:W4:Y:S02]  /*22100*/  LDL.LU R26, [R1+0x318] ;  /* 0x00031800011a7983 */ /* 0x000f240000300800 */
[----:B------:R-:W4:Y:S01]  /*22110*/  LDL.LU R27, [R1+0x31c] ;  /* 0x00031c00011b7983 */ /* 0x000f220000300800 */
[C---:B---3--:R-:W-:Y:S01]  /*22120*/  HMMA.16816.F32 R16, R4.reuse, R22, R16 ;  /* 0x000000160410723c */ /* 0x048fe20000001810 */
[----:B------:R-:W-:Y:S11]  /*22130*/  IMAD.MOV.U32 R28, RZ, RZ, R23 ;  /* 0x000000ffff1c7224 */ /* 0x000ff600078e0017 */
[----:B------:R-:W-:Y:S11]  /*22140*/  @!UPT UIADD3 URZ, URZ, URZ, URZ ;  /* 0x0000003f3f3ff290 */ /* 0x000ff6000fffe03f */
[----:B------:R-:W-:Y:S01]  /*22150*/  STL.64 [R1+0x9d0], R16 ;  /* 0x0009d01001007387 */ /* 0x000fe20000100a00 */
[----:B------:R0:W-:Y:S02]  /*22160*/  STL.64 [R1+0x9d8], R18 ;  /* 0x0009d81201007387 */ /* 0x0001e40000100a00 */
[----:B0-----:R-:W-:Y:S02]  /*22170*/  IMAD.MOV.U32 R19, RZ, RZ, R22 ;  /* 0x000000ffff137224 */ /* 0x001fe400078e0016 */
[----:B------:R-:W2:Y:S02]  /*22180*/  LDL.LU.64 R22, [R1+0x2c50] ;  /* 0x002c500001167983 */ /* 0x000ea40000300a00 */
[C---:B--2---:R-:W-:Y:S01]  /*22190*/  HMMA.16816.F32 R12, R4.reuse, R22, R12 ;  /* 0x00000016040c723c */ /* 0x044fe2000000180c */
[----:B------:R-:W-:Y:S02]  /*221a0*/  IMAD.MOV.U32 R17, RZ, RZ, R22 ;  /* 0x000000ffff117224 */ /* 0x000fe400078e0016 */
        /* <DEDUP_REMOVED lines=22> */
[----:B------:R-:W3:Y:S02]  /*22310*/  LDL.LU R12, [R1] ;  /* 0x00000000010c7983 */ /* 0x000ee40000300800 */
[----:B------:R-:W-:Y:S02]  /*22320*/  IMAD.MOV.U32 R21, RZ, RZ, R14 ;  /* 0x000000ffff157224 */ /* 0x000fe400078e000e */
[----:B------:R-:W3:Y:S02]  /*22330*/  LDL.LU R13, [R1+0x4] ;  /* 0x00000400010d7983 */ /* 0x000ee40000300800 */
[----:B------:R-:W-:Y:S01]  /*22340*/  IMAD.MOV.U32 R20, RZ, RZ, R15 ;  /* 0x000000ffff147224 */ /* 0x000fe200078e000f */
[----:B------:R-:W2:Y:S01]  /*22350*/  LDL.LU R14, [R1+0x8] ;  /* 0x00000800010e7983 */ /* 0x000ea20000300800 */
[----:B------:R-:W2:Y:S03]  /*22360*/  LDL.LU R15, [R1+0xc] ;  /* 0x00000c00010f7983 */ /* 0x000ea60000300800 */
[----:B--2---:R-:W-:Y:S01]  /*22370*/  STL.64 [R1+0x2a90], R14 ;  /* 0x002a900e01007387 */ /* 0x004fe20000100a00 */
[----:B---3--:R0:W-:Y:S03]  /*22380*/  STL.64 [R1+0x2a88], R12 ;  /* 0x002a880c01007387 */ /* 0x0081e60000100a00 */
[----:B0-----:R-:W2:Y:S01]  /*22390*/  LDL.LU R12, [R1+0x10] ;  /* 0x00001000010c7983 */ /* 0x001ea20000300800 */
[----:B------:R-:W2:Y:S02]  /*223a0*/  LDL.LU R13, [R1+0x14] ;  /* 0x00001400010d7983 */ /* 0x000ea40000300800 */
[----:B------:R-:W3:Y:S02]  /*223b0*/  LDL.LU R14, [R1+0x18] ;  /* 0x00001800010e7983 */ /* 0x000ee40000300800 */
[----:B------:R-:W3:Y:S02]  /*223c0*/  LDL.LU R15, [R1+0x1c] ;  /* 0x00001c00010f7983 */ /* 0x000ee40000300800 */
[----:B---3--:R0:W-:Y:S01]  /*223d0*/  STL.64 [R1+0x2aa0], R14 ;  /* 0x002aa00e01007387 */ /* 0x0081e20000100a00 */
[----:B--2---:R-:W-:Y:S03]  /*223e0*/  STL.64 [R1+0x2a98], R12 ;  /* 0x002a980c01007387 */ /* 0x004fe60000100a00 */
[----:B0-----:R-:W4:Y:S04]  /*223f0*/  LDL R14, [R1+0x78] ;  /* 0x00007800010e7983 */ /* 0x001f280000100800 */
[----:B------:R-:W4:Y:S02]  /*22400*/  LDL R15, [R1+0x7c] ;  /* 0x00007c00010f7983 */ /* 0x000f240000100800 */
[C---:B----4-:R-:W-:Y:S11]  /*22410*/  HMMA.16816.F32 R24, R4.reuse, R14, R24 ;  /* 0x0000000e0418723c */ /* 0x050ff60000001818 */
[----:B------:R-:W-:Y:S11]  /*22420*/  @!UPT UIADD3 URZ, URZ, URZ, URZ ;  /* 0x0000003f3f3ff290 */ /* 0x000ff6000fffe03f */
[----:B------:R-:W-:Y:S01]  /*22430*/  @!UPT UIADD3 URZ, URZ, URZ, URZ ;  /* 0x0000003f3f3ff290 */ /* 0x000fe2000fffe03f */
[----:B------:R-:W-:Y:S01]  /*22440*/  STL.64 [R1+0xb60], R24 ;  /* 0x000b601801007387 */ /* 0x000fe20000100a00 */
[----:B------:R0:W-:Y:S03]  /*22450*/  STL.64 [R1+0xb68], R26 ;  /* 0x000b681a01007387 */ /* 0x0001e60000100a00 */
[----:B0-----:R-:W2:Y:S01]  /*22460*/  LDL.LU.64 R26, [R1+0x2c10] ;  /* 0x002c1000011a7983 */ /* 0x001ea20000300a00 */
[----:B------:R-:W3:Y:S02]  /*22470*/  LDL.LU.64 R24, [R1+0x2c08] ;  /* 0x002c080001187983 */ /* 0x000ee40000300a00 */
[----:B------:R0:W-:Y:S02]  /*22480*/  STL.64 [R1+0x2ab0], R14 ;  /* 0x002ab00e01007387 */ /* 0x0001e40000100a00 */
[----:B------:R-:W4:Y:S01]  /*22490*/  LDL.LU R12, [R1+0x170] ;  /* 0x00017000010c7983 */ /* 0x000f220000300800 */
[----:B------:R-:W4:Y:S04]  /*224a0*/  LDL.LU R13, [R1+0x174] ;  /* 0x00017400010d7983 */ /* 0x000f280000300800 */
[----:B0-----:R-:W4:Y:S01]  /*224b0*/  LDL.LU R14, [R1+0x178] ;  /* 0x00017800010e7983 */ /* 0x001f220000300800 */
[----:B------:R-:W4:Y:S02]  /*224c0*/  LDL.LU R15, [R1+0x17c] ;  /* 0x00017c00010f7983 */ /* 0x000f240000300800 */
[----:B----4-:R-:W-:Y:S11]  /*224d0*/  HMMA.16816.F32 R12, R4, R22, R12 ;  /* 0x00000016040c723c */ /* 0x010ff6000000180c */
        /* <DEDUP_REMOVED lines=8> */
[----:B------:R-:W4:Y:S02]  /*22560*/  LDL.LU R20, [R1+0x480] ;  /* 0x0004800001147983 */ /* 0x000f240000300800 */
[----:B------:R-:W4:Y:S01]  /*22570*/  LDL.LU R21, [R1+0x484] ;  /* 0x0004840001157983 */ /* 0x000f220000300800 */
[----:B0-----:R-:W2:Y:S01]  /*22580*/  LDL.LU R22, [R1+0x488] ;  /* 0x0004880001167983 */ /* 0x001ea20000300800 */
[----:B------:R-:W2:Y:S02]  /*22590*/  LDL.LU R23, [R1+0x48c] ;  /* 0x00048c0001177983 */ /* 0x000ea40000300800 */
[----:B------:R-:W-:Y:S02]  /*225a0*/  IMAD.MOV.U32 R14, RZ, RZ, R9 ;  /* 0x000000ffff0e7224 */ /* 0x000fe400078e0009 */
[----:B------:R-:W-:Y:S01]  /*225b0*/  IMAD.MOV.U32 R15, RZ, RZ, R16 ;  /* 0x000000ffff0f7224 */ /* 0x000fe200078e0010 */
[----:B------:R-:W3:Y:S01]  /*225c0*/  LDL.LU R9, [R1+0x2c00] ;  /* 0x002c000001097983 */ /* 0x000ee20000300800 */
[----:B------:R-:W3:Y:S03]  /*225d0*/  LDL.LU R16, [R1+0x2bfc] ;  /* 0x002bfc0001107983 */ /* 0x000ee60000300800 */
[----:B------:R0:W-:Y:S02]  /*225e0*/  STL.64 [R1+0x2ae0], R14 ;  /* 0x002ae00e01007387 */ /* 0x0001e40000100a00 */
[----:B0-----:R-:W-:-:S02]  /*225f0*/  IMAD.MOV.U32 R14, RZ, RZ, R17 ;  /* 0x000000ffff0e7224 */ /* 0x001fc400078e0011 */
[----:B------:R-:W-:Y:S01]  /*22600*/  IMAD.MOV.U32 R15, RZ, RZ, R18 ;  /* 0x000000ffff0f7224 */ /* 0x000fe200078e0012 */
[----:B------:R-:W3:Y:S01]  /*22610*/  LDL.LU R17, [R1+0x2bf8] ;  /* 0x002bf80001117983 */ /* 0x000ee20000300800 */
[----:B------:R-:W3:Y:S03]  /*22620*/  LDL.LU R18, [R1+0x2bf4] ;  /* 0x002bf40001127983 */ /* 0x000ee60000300800 */
[----:B------:R-:W-:Y:S04]  /*22630*/  STL.64 [R1+0x2af8], R14 ;  /* 0x002af80e01007387 */ /* 0x000fe80000100a00 */
[----:B--2---:R-:W-:Y:S01]  /*22640*/  STL.64 [R1+0x2ac0], R22 ;  /* 0x002ac01601007387 */ /* 0x004fe20000100a00 */
[----:B----4-:R0:W-:Y:S03]  /*22650*/  STL.64 [R1+0x2ab8], R20 ;  /* 0x002ab81401007387 */ /* 0x0101e60000100a00 */
[----:B0-----:R-:W2:Y:S01]  /*22660*/  LDL.LU R20, [R1+0x490] ;  /* 0x0004900001147983 */ /* 0x001ea20000300800 */
[----:B------:R-:W2:Y:S02]  /*22670*/  LDL.LU R21, [R1+0x494] ;  /* 0x0004940001157983 */ /* 0x000ea40000300800 */
[----:B------:R-:W4:Y:S02]  /*22680*/  LDL.LU R22, [R1+0x498] ;  /* 0x0004980001167983 */ /* 0x000f240000300800 */
[----:B------:R-:W4:Y:S02]  /*22690*/  LDL.LU R23, [R1+0x49c] ;  /* 0x00049c0001177983 */ /* 0x000f240000300800 */
[----:B------:R-:W-:-:S02]  /*226a0*/  IMAD.MOV.U32 R14, RZ, RZ, R19 ;  /* 0x000000ffff0e7224 */ /* 0x000fc400078e0013 */
[----:B------:R-:W-:Y:S01]  /*226b0*/  IMAD.MOV.U32 R15, RZ, RZ, R28 ;  /* 0x000000ffff0f7224 */ /* 0x000fe200078e001c */
[----:B------:R-:W3:Y:S01]  /*226c0*/  LDL.LU R19, [R1+0x2bf0] ;  /* 0x002bf00001137983 */ /* 0x000ee20000300800 */
[----:B------:R-:W3:Y:S03]  /*226d0*/  LDL.LU R28, [R1+0x2bec] ;  /* 0x002bec00011c7983 */ /* 0x000ee60000300800 */
[----:B------:R-:W-:Y:S04]  /*226e0*/  STL.64 [R1+0x2b10], R14 ;  /* 0x002b100e01007387 */ /* 0x000fe80000100a00 */
[----:B----4-:R-:W-:Y:S01]  /*226f0*/  STL.64 [R1+0x2ad8], R22 ;  /* 0x002ad81601007387 */ /* 0x010fe20000100a00 */
[----:B--2---:R0:W-:Y:S03]  /*22700*/  STL.64 [R1+0x2ad0], R20 ;  /* 0x002ad01401007387 */ /* 0x0041e60000100a00 */
[----:B0-----:R-:W2:Y:S01]  /*22710*/  LDL.LU R20, [R1+0x4a0] ;  /* 0x0004a00001147983 */ /* 0x001ea20000300800 */
[----:B------:R-:W2:Y:S02]  /*22720*/  LDL.LU R21, [R1+0x4a4] ;  /* 0x0004a40001157983 */ /* 0x000ea40000300800 */
[----:B------:R-:W4:Y:S02]  /*22730*/  LDL.LU R22, [R1+0x4a8] ;  /* 0x0004a80001167983 */ /* 0x000f240000300800 */
[----:B------:R-:W4:Y:S02]  /*22740*/  LDL.LU R23, [R1+0x4ac] ;  /* 0x0004ac0001177983 */ /* 0x000f240000300800 */
[----:B------:R-:W-:-:S02]  /*22750*/  IMAD.MOV.U32 R14, RZ, RZ, R29 ;  /* 0x000000ffff0e7224 */ /* 0x000fc400078e001d */
[----:B------:R-:W-:-:S05]  /*22760*/  IMAD.MOV.U32 R15, RZ, RZ, R27 ;  /* 0x000000ffff0f7224 */ /* 0x000fca00078e001b */
[----:B------:R0:W-:Y:S02]  /*22770*/  STL.64 [R1+0x2b28], R14 ;  /* 0x002b280e01007387 */ /* 0x0001e40000100a00 */
[----:B0-----:R-:W-:Y:S02]  /*22780*/  IMAD.MOV.U32 R14, RZ, RZ, R26 ;  /* 0x000000ffff0e7224 */ /* 0x001fe400078e001a */
[----:B---3--:R-:W-:-:S05]  /*22790*/  IMAD.MOV.U32 R15, RZ, RZ, R25 ;  /* 0x000000ffff0f7224 */ /* 0x008fca00078e0019 */
[----:B------:R-:W-:Y:S04]  /*227a0*/  STL.64 [R1+0x2b40], R14 ;  /* 0x002b400e01007387 */ /* 0x000fe80000100a00 */
[----:B----4-:R-:W-:Y:S01]  /*227b0*/  STL.64 [R1+0x2af0], R22 ;  /* 0x002af01601007387 */ /* 0x010fe20000100a00 */
[----:B--2---:R0:W-:Y:S03]  /*227c0*/  STL.64 [R1+0x2ae8], R20 ;  /* 0x002ae81401007387 */ /* 0x0041e60000100a00 */
[----:B0-----:R-:W2:Y:S01]  /*227d0*/  LDL.LU R20, [R1+0x4b0] ;  /* 0x0004b00001147983 */ /* 0x001ea20000300800 */
[----:B------:R-:W2:Y:S02]  /*227e0*/  LDL.LU R21, [R1+0x4b4] ;  /* 0x0004b40001157983 */ /* 0x000ea40000300800 */
[----:B------:R-:W3:Y:S02]  /*227f0*/  LDL.LU R22, [R1+0x4b8] ;  /* 0x0004b80001167983 */ /* 0x000ee40000300800 */
[----:B------:R-:W3:Y:S02]  /*22800*/  LDL.LU R23, [R1+0x4bc] ;  /* 0x0004bc0001177983 */ /* 0x000ee40000300800 */
[----:B------:R-:W-:-:S02]  /*22810*/  IMAD.MOV.U32 R14, RZ, RZ, R24 ;  /* 0x000000ffff0e7224 */ /* 0x000fc400078e0018 */
[----:B------:R-:W-:-:S05]  /*22820*/  IMAD.MOV.U32 R15, RZ, RZ, R3 ;  /* 0x000000ffff0f7224 */ /* 0x000fca00078e0003 */
[----:B------:R0:W-:Y:S02]  /*22830*/  STL.64 [R1+0x2b58], R14 ;  /* 0x002b580e01007387 */ /* 0x0001e40000100a00 */
[----:B0-----:R-:W-:Y:S02]  /*22840*/  IMAD.MOV.U32 R14, RZ, RZ, R11 ;  /* 0x000000ffff0e7224 */ /* 0x001fe400078e000b */
[----:B------:R-:W-:-:S05]  /*22850*/  IMAD.MOV.U32 R15, RZ, RZ, R10 ;  /* 0x000000ffff0f7224 */ /* 0x000fca00078e000a */
[----:B------:R-:W-:Y:S04]  /*22860*/  STL.64 [R1+0x2b70], R14 ;  /* 0x002b700e01007387 */ /* 0x000fe80000100a00 */
[----:B---3--:R-:W-:Y:S01]  /*22870*/  STL.64 [R1+0x2b08], R22 ;  /* 0x002b081601007387 */ /* 0x008fe20000100a00 */
[----:B--2---:R0:W-:Y:S03]  /*22880*/  STL.64 [R1+0x2b00], R20 ;  /* 0x002b001401007387 */ /* 0x0041e60000100a00 */
[----:B0-----:R-:W2:Y:S01]  /*22890*/  LDL.LU R20, [R1+0x4c0] ;  /* 0x0004c00001147983 */ /* 0x001ea20000300800 */
[----:B------:R-:W2:Y:S02]  /*228a0*/  LDL.LU R21, [R1+0x4c4] ;  /* 0x0004c40001157983 */ /* 0x000ea40000300800 */
[----:B------:R-:W3:Y:S02]  /*228b0*/  LDL.LU R22, [R1+0x4c8] ;  /* 0x0004c80001167983 */ /* 0x000ee40000300800 */
[----:B------:R-:W3:Y:S01]  /*228c0*/  LDL.LU R23, [R1+0x4cc] ;  /* 0x0004cc0001177983 */ /* 0x000ee20000300800 */
[----:B------:R-:W4:Y:S01]  /*228d0*/  LDL.LU R12, [R1+0x440] ;  /* 0x00044000010c7983 */ /* 0x000f220000300800 */
[----:B------:R-:W4:Y:S02]  /*228e0*/  LDL.LU R13, [R1+0x444] ;  /* 0x00044400010d7983 */ /* 0x000f240000300800 */
[----:B------:R-:W2:Y:S02]  /*228f0*/  LDL.LU R14, [R1+0x448] ;  /* 0x00044800010e7983 */ /* 0x000ea40000300800 */
[----:B------:R-:W2:Y:S02]  /*22900*/  LDL.LU R15, [R1+0x44c] ;  /* 0x00044c00010f7983 */ /* 0x000ea40000300800 */
[----:B--2---:R0:W-:Y:S01]  /*22910*/  STL.64 [R1+0x2b80], R14 ;  /* 0x002b800e01007387 */ /* 0x0041e20000100a00 */
[----:B----4-:R1:W-:Y:S02]  /*22920*/  STL.64 [R1+0x2b78], R12 ;  /* 0x002b780c01007387 */ /* 0x0103e40000100a00 */
[----:B0-----:R-:W-:-:S02]  /*22930*/  IMAD.MOV.U32 R14, RZ, RZ, R9 ;  /* 0x000000ffff0e7224 */ /* 0x001fc400078e0009 */
[----:B------:R-:W-:-:S05]  /*22940*/  IMAD.MOV.U32 R15, RZ, RZ, R8 ;  /* 0x000000ffff0f7224 */ /* 0x000fca00078e0008 */
[----:B------:R0:W-:Y:S01]  /*22950*/  STL.64 [R1+0x2ba8], R14 ;  /* 0x002ba80e01007387 */ /* 0x0001e20000100a00 */
[----:B-1----:R-:W2:Y:S02]  /*22960*/  LDL.LU R12, [R1+0x120] ;  /* 0x00012000010c7983 */ /* 0x002ea40000300800 */
[----:B------:R-:W2:Y:S01]  /*22970*/  LDL.LU R13, [R1+0x124] ;  /* 0x00012400010d7983 */ /* 0x000ea20000300800 */
[----:B0-----:R-:W4:Y:S01]  /*22980*/  LDL.LU R14, [R1+0x128] ;  /* 0x00012800010e7983 */ /* 0x001f220000300800 */
[----:B------:R-:W4:Y:S03]  /*22990*/  LDL.LU R15, [R1+0x12c] ;  /* 0x00012c00010f7983 */ /* 0x000f260000300800 */
[----:B----4-:R0:W-:Y:S01]  /*229a0*/  STL.64 [R1+0x2bb8], R14 ;  /* 0x002bb80e01007387 */ /* 0x0101e20000100a00 */
[----:B--2---:R-:W-:Y:S02]  /*229b0*/  STL.64 [R1+0x2bb0], R12 ;  /* 0x002bb00c01007387 */ /* 0x004fe40000100a00 */
[----:B0-----:R-:W-:-:S02]  /*229c0*/  IMAD.MOV.U32 R14, RZ, RZ, R17 ;  /* 0x000000ffff0e7224 */ /* 0x001fc400078e0011 */
[----:B------:R-:W-:-:S05]  /*229d0*/  IMAD.MOV.U32 R15, RZ, RZ, R16 ;  /* 0x000000ffff0f7224 */ /* 0x000fca00078e0010 */
[----:B------:R-:W-:Y:S01]  /*229e0*/  STL.64 [R1+0x2bc8], R14 ;  /* 0x002bc80e01007387 */ /* 0x000fe20000100a00 */
[----:B------:R-:W2:Y:S03]  /*229f0*/  LDL.LU.64 R10, [R1+0x28] ;  /* 0x00002800010a7983 */ /* 0x000ea60000300a00 */
[----:B--2---:R0:W-:Y:S01]  /*22a00*/  STL.64 [R1+0x2bc0], R10 ;  /* 0x002bc00a01007387 */ /* 0x0041e20000100a00 */
[----:B------:R-:W2:Y:S02]  /*22a10*/  LDL.LU R8, [R1+0x140] ;  /* 0x0001400001087983 */ /* 0x000ea40000300800 */
[----:B------:R-:W2:Y:S01]  /*22a20*/  LDL.LU R9, [R1+0x144] ;  /* 0x0001440001097983 */ /* 0x000ea20000300800 */
[----:B0-----:R-:W2:Y:S01]  /*22a30*/  LDL.LU R10, [R1+0x148] ;  /* 0x00014800010a7983 */ /* 0x001ea20000300800 */
[----:B------:R-:W-:Y:S02]  /*22a40*/  IMAD.MOV.U32 R11, RZ, RZ, R28 ;  /* 0x000000ffff0b7224 */ /* 0x000fe400078e001c */
[----:B------:R-:W4:Y:S02]  /*22a50*/  LDL.LU R28, [R1+0x2be8] ;  /* 0x002be800011c7983 */ /* 0x000f240000300800 */
[----:B------:R-:W2:Y:S01]  /*22a60*/  LDL.LU R12, [R1+0x150] ;  /* 0x00015000010c7983 */ /* 0x000ea20000300800 */
[----:B------:R-:W2:Y:S01]  /*22a70*/  LDL.LU R13, [R1+0x154] ;  /* 0x00015400010d7983 */ /* 0x000ea20000300800 */
[----:B------:R-:W2:Y:S02]  /*22a80*/  LDL.LU R14, [R1+0x158] ;  /* 0x00015800010e7983 */ /* 0x000ea40000300800 */
[----:B------:R-:W2:Y:S02]  /*22a90*/  LDL.LU R15, [R1+0x15c] ;  /* 0x00015c00010f7983 */ /* 0x000ea40000300800 */
[----:B------:R-:W2:Y:S01]  /*22aa0*/  LDL.LU R24, [R1+0x160] ;  /* 0x0001600001187983 */ /* 0x000ea20000300800 */
[----:B------:R-:W2:Y:S01]  /*22ab0*/  LDL.LU R25, [R1+0x164] ;  /* 0x0001640001197983 */ /* 0x000ea20000300800 */
[----:B------:R-:W2:Y:S02]  /*22ac0*/  LDL.LU R26, [R1+0x168] ;  /* 0x00016800011a7983 */ /* 0x000ea40000300800 */
[----:B----4-:R-:W-:-:S02]  /*22ad0*/  IMAD.MOV.U32 R27, RZ, RZ, R28 ;  /* 0x000000ffff1b7224 */ /* 0x010fc400078e001c */
[----:B------:R-:W4:Y:S01]  /*22ae0*/  LDL.LU R28, [R1+0x2be4] ;  /* 0x002be400011c7983 */ /* 0x000f220000300800 */
[----:B---3--:R-:W-:Y:S02]  /*22af0*/  STL.64 [R1+0x2b20], R22 ;  /* 0x002b201601007387 */ /* 0x008fe40000100a00 */
[----:B------:R0:W-:Y:S02]  /*22b00*/  STL.64 [R1+0x2b18], R20 ;  /* 0x002b181401007387 */ /* 0x0001e40000100a00 */
[----:B0-----:R-:W3:Y:S01]  /*22b10*/  LDL.LU R20, [R1+0x460] ;  /* 0x0004600001147983 */ /* 0x001ee20000300800 */
[----:B------:R-:W3:Y:S02]  /*22b20*/  LDL.LU R21, [R1+0x464] ;  /* 0x0004640001157983 */ /* 0x000ee40000300800 */
[----:B------:R-:W2:Y:S02]  /*22b30*/  LDL.LU R22, [R1+0x468] ;  /* 0x0004680001167983 */ /* 0x000ea40000300800 */
[----:B------:R-:W2:Y:S02]  /*22b40*/  LDL.LU R23, [R1+0x46c] ;  /* 0x00046c0001177983 */ /* 0x000ea40000300800 */
[----:B--2---:R-:W-:Y:S01]  /*22b50*/  STL.64 [R1+0x2b38], R22 ;  /* 0x002b381601007387 */ /* 0x004fe20000100a00 */
[----:B---3--:R4:W-:Y:S02]  /*22b60*/  STL.64 [R1+0x2b30], R20 ;  /* 0x002b301401007387 */ /* 0x0089e40000100a00 */
[----:B----4-:R-:W-:-:S02]  /*22b70*/  IMAD.MOV.U32 R20, RZ, RZ, R28 ;  /* 0x000000ffff147224 */ /* 0x010fc400078e001c */
[----:B------:R-:W2:Y:S01]  /*22b80*/  LDL.LU R28, [R1+0x2be0] ;  /* 0x002be000011c7983 */ /* 0x000ea20000300800 */
[----:B------:R-:W3:Y:S02]  /*22b90*/  LDL.LU R21, [R1+0x414] ;  /* 0x0004140001157983 */ /* 0x000ee40000300800 */
[----:B------:R-:W4:Y:S02]  /*22ba0*/  LDL.LU R22, [R1+0x418] ;  /* 0x0004180001167983 */ /* 0x000f240000300800 */
[----:B------:R-:W4:Y:S02]  /*22bb0*/  LDL.LU R23, [R1+0x41c] ;  /* 0x00041c0001177983 */ /* 0x000f240000300800 */
[----:B----4-:R-:W-:Y:S01]  /*22bc0*/  STL.64 [R1+0x2b50], R22 ;  /* 0x002b501601007387 */ /* 0x010fe20000100a00 */
[----:B---3--:R0:W-:Y:S03]  /*22bd0*/  STL.64 [R1+0x2b48], R20 ;  /* 0x002b481401007387 */ /* 0x0081e60000100a00 */
[----:B0-----:R-:W3:Y:S01]  /*22be0*/  LDL.LU R20, [R1+0x420] ;  /* 0x0004200001147983 */ /* 0x001ee20000300800 */
[----:B--2---:R-:W-:-:S02]  /*22bf0*/  IMAD.MOV.U32 R21, RZ, RZ, R28 ;  /* 0x000000ffff157224 */ /* 0x004fc400078e001c */
[----:B------:R-:W2:Y:S02]  /*22c00*/  LDL.LU R28, [R1+0x2bdc] ;  /* 0x002bdc00011c7983 */ /* 0x000ea40000300800 */
[----:B------:R-:W4:Y:S01]  /*22c10*/  LDL.LU R22, [R1+0x428] ;  /* 0x0004280001167983 */ /* 0x000f220000300800 */
[----:B------:R-:W4:Y:S01]  /*22c20*/  LDL.LU R23, [R1+0x42c] ;  /* 0x00042c0001177983 */ /* 0x000f220000300800 */
[C---:B------:R-:W-:Y:S03]  /*22c30*/  HMMA.16816.F32 R24, R4.reuse, R18, R24 ;  /* 0x000000120418723c */ /* 0x040fe60000001818 */
[----:B----4-:R2:W-:Y:S01]  /*22c40*/  STL.64 [R1+0x2b68], R22 ;  /* 0x002b681601007387 */ /* 0x0105e20000100a00 */
[----:B---3--:R0:W-:Y:S02]  /*22c50*/  STL.64 [R1+0x2b60], R20 ;  /* 0x002b601401007387 */ /* 0x0081e40000100a00 */
[----:B--2---:R-:W-:Y:S01]  /*22c60*/  IMAD.MOV.U32 R22, RZ, RZ, R28 ;  /* 0x000000ffff167224 */ /* 0x004fe200078e001c */
[----:B0-----:R-:W2:Y:S01]  /*22c70*/  LDL.LU R20, [R1+0x430] ;  /* 0x0004300001147983 */ /* 0x001ea20000300800 */
[----:B------:R-:W2:Y:S02]  /*22c80*/  LDL.LU R21, [R1+0x434] ;  /* 0x0004340001157983 */ /* 0x000ea40000300800 */
[----:B------:R-:W3:Y:S02]  /*22c90*/  LDL.LU R28, [R1+0x2bd8] ;  /* 0x002bd800011c7983 */ /* 0x000ee40000300800 */
[----:B------:R-:W4:Y:S02]  /*22ca0*/  LDL.LU R23, [R1+0x43c] ;  /* 0x00043c0001177983 */ /* 0x000f240000300800 */
[----:B----4-:R-:W-:Y:S01]  /*22cb0*/  STL.64 [R1+0x2b90], R22 ;  /* 0x002b901601007387 */ /* 0x010fe20000100a00 */
[----:B--2---:R0:W-:Y:S03]  /*22cc0*/  STL.64 [R1+0x2b88], R20 ;  /* 0x002b881401007387 */ /* 0x0041e60000100a00 */
[----:B0-----:R-:W2:Y:S01]  /*22cd0*/  LDL.LU R20, [R1+0x450] ;  /* 0x0004500001147983 */ /* 0x001ea20000300800 */
[----:B------:R-:W2:Y:S02]  /*22ce0*/  LDL.LU R21, [R1+0x454] ;  /* 0x0004540001157983 */ /* 0x000ea40000300800 */
[----:B------:R-:W2:Y:S02]  /*22cf0*/  LDL.LU R22, [R1+0x458] ;  /* 0x0004580001167983 */ /* 0x000ea40000300800 */
[----:B------:R-:W-:Y:S01]  /*22d00*/  STL.64 [R1+0xc60], R24 ;  /* 0x000c601801007387 */ /* 0x000fe20000100a00 */
[----:B------:R0:W-:Y:S04]  /*22d10*/  STL.64 [R1+0xc68], R26 ;  /* 0x000c681a01007387 */ /* 0x0001e80000100a00 */
[----:B0-----:R-:W4:Y:S02]  /*22d20*/  LDL.LU.64 R26, [R1+0x2bd0] ;  /* 0x002bd000011a7983 */ /* 0x001f240000300a00 */
[C---:B----4-:R-:W-:Y:S11]  /*22d30*/  HMMA.16816.F32 R12, R4.reuse, R26, R12 ;  /* 0x0000001a040c723c */ /* 0x050ff6000000180c */
[----:B------:R-:W-:Y:S11]  /*22d40*/  @!UPT UIADD3 URZ, URZ, URZ, URZ ;  /* 0x0000003f3f3ff290 */ /* 0x000ff6000fffe03f */
[----:B------:R-:W-:Y:S01]  /*22d50*/  @!UPT UIADD3 URZ, URZ, URZ, URZ ;  /* 0x0000003f3f3ff290 */ /* 0x000fe2000fffe03f */
[----:B------:R-:W-:Y:S01]  /*22d60*/  STL.64 [R1+0xc50], R12 ;  /* 0x000c500c01007387 */ /* 0x000fe20000100a00 */
[----:B------:R0:W-:Y:S03]  /*22d70*/  STL.64 [R1+0xc58], R14 ;  /* 0x000c580e01007387 */ /* 0x0001e60000100a00 */
[----:B0-----:R-:W4:Y:S02]  /*22d80*/  LDL.LU.64 R14, [R1+0x2bc8] ;  /* 0x002bc800010e7983 */ /* 0x001f240000300a00 */
[C---:B----4-:R-:W-:Y:S02]  /*22d90*/  HMMA.16816.F32 R12, R4.reuse, R14, R8 ;  /* 0x0000000e040c723c */ /* 0x050fe40000001808 */
[----:B------:R-:W4:Y:S11]  /*22da0*/  LDL.LU.64 R10, [R1+0x2bc0] ;  /* 0x002bc000010a7983 */ /* 0x000f360000300a00 */
[----:B------:R-:W-:Y:S10]  /*22db0*/  @!UPT UIADD3 URZ, URZ, URZ, URZ ;  /* 0x0000003f3f3ff290 */ /* 0x000ff4000fffe03f */
[----:B------:R-:W-:Y:S01]  /*22dc0*/  STL.64 [R1+0xc40], R12 ;  /* 0x000c400c01007387 */ /* 0x000fe20000100a00 */
[----:B------:R0:W-:Y:S03]  /*22dd0*/  STL.64 [R1+0xc48], R14 ;  /* 0x000c480e01007387 */ /* 0x0001e60000100a00 */
[----:B0-----:R-:W2:Y:S01]  /*22de0*/  LDL.LU.64 R14, [R1+0x2bb8] ;  /* 0x002bb800010e7983 */ /* 0x001ea20000300a00 */
[----:B------:R-:W2:Y:S02]  /*22df0*/  LDL.LU.64 R12, [R1+0x2bb0] ;  /* 0x002bb000010c7983 */ /* 0x000ea40000300a00 */
[----:B------:R-:W3:Y:S02]  /*22e00*/  LDL R29, [R1+0xd30] ;  /* 0x000d3000011d7983 */ /* 0x000ee40000100800 */
[----:B----4-:R-:W-:Y:S02]  /*22e10*/  IMAD.MOV.U32 R25, RZ, RZ, R10 ;  /* 0x000000ffff197224 */ /* 0x010fe400078e000a */
[----:B------:R-:W-:Y:S01]  /*22e20*/  IMAD.MOV.U32 R24, RZ, RZ, R11 ;  /* 0x000000ffff187224 */ /* 0x000fe200078e000b */
[----:B--2---:R-:W-:Y:S01]  /*22e30*/  HMMA.16816.F32 R4, R4, R10, R12 ;  /* 0x0000000a0404723c */ /* 0x004fe2000000180c */
[----:B------:R-:W2:Y:S11]  /*22e40*/  LDL.LU.64 R14, [R1+0x2ba8] ;  /* 0x002ba800010e7983 */ /* 0x000eb60000300a00 */
[----:B------:R-:W-:Y:S11]  /*22e50*/  @!UPT UIADD3 URZ, URZ, URZ, URZ ;  /* 0x0000003f3f3ff290 */ /* 0x000ff6000fffe03f */
[----:B------:R-:W-:Y:S01]  /*22e60*/  STL.64 [R1+0xc30], R4 ;  /* 0x000c300401007387 */ /* 0x000fe20000100a00 */
[----:B------:R-:W-:Y:S02]  /*22e70*/  STL.64 [R1+0xc38], R6 ;  /* 0x000c380601007387 */ /* 0x000fe40000100a00 */
[----:B------:R-:W2:Y:S02]  /*22e80*/  LDL.LU.64 R10, [R1+0x2ba0] ;  /* 0x002ba000010a7983 */ /* 0x000ea40000300a00 */
[----:B------:R-:W2:Y:S02]  /*22e90*/  LDL.LU.64 R8, [R1+0x2b98] ;  /* 0x002b980001087983 */ /* 0x000ea40000300a00 */
[----:B---3--:R-:W-:-:S07]  /*22ea0*/  IMAD.MOV.U32 R23, RZ, RZ, R28 ;  /* 0x000000ffff177224 */ /* 0x008fce00078e001c */
[----:B--2---:R-:W-:Y:S01]  /*22eb0*/  HMMA.16816.F32 R12, R8, R14, R20 ;  /* 0x0000000e080c723c */ /* 0x004fe20000001814 */
[----:B------:R-:W2:Y:S01]  /*22ec0*/  LDL.LU.64 R22, [R1+0x2b90] ;  /* 0x002b900001167983 */ /* 0x000ea20000300a00 */
[----:B------:R-:W2:Y:S11]  /*22ed0*/  LDL.LU.64 R20, [R1+0x2b88] ;  /* 0x002b880001147983 */ /* 0x000eb60000300a00 */
[----:B------:R-:W-:Y:S10]  /*22ee0*/  @!UPT UIADD3 URZ, URZ, URZ, URZ ;  /* 0x0000003f3f3ff290 */ /* 0x000ff4000fffe03f */
[----:B------:R-:W-:Y:S01]  /*22ef0*/  STL.64 [R1+0x340], R12 ;  /* 0x0003400c01007387 */ /* 0x000fe20000100a00 */
[----:B------:R0:W-:Y:S03]  /*22f00*/  STL.64 [R1+0x348], R14 ;  /* 0x0003480e01007387 */ /* 0x0001e60000100a00 */
[----:B0-----:R-:W3:Y:S01]  /*22f10*/  LDL.LU.64 R14, [R1+0x2b80] ;  /* 0x002b8000010e7983 */ /* 0x001ee20000300a00 */
[----:B------:R-:W3:Y:S02]  /*22f20*/  LDL.LU.64 R12, [R1+0x2b78] ;  /* 0x002b7800010c7983 */ /* 0x000ee40000300a00 */
[----:B------:R-:W-:Y:S02]  /*22f30*/  IMAD.MOV.U32 R6, RZ, RZ, R2 ;  /* 0x000000ffff067224 */ /* 0x000fe400078e0002 */
[----:B------:R-:W-:-:S07]  /*22f40*/  IMAD.MOV.U32 R7, RZ, RZ, R0 ;  /* 0x000000ffff077224 */ /* 0x000fce00078e0000 */
[C---:B---3--:R-:W-:Y:S01]  /*22f50*/  HMMA.16816.F32 R4, R8.reuse, R6, R12 ;  /* 0x000000060804723c */ /* 0x048fe2000000180c */
[----:B------:R-:W2:Y:S11]  /*22f60*/  LDL.LU.64 R14, [R1+0x2b70] ;  /* 0x002b7000010e7983 */ /* 0x000eb60000300a00 */
[----:B------:R-:W-:Y:S11]  /*22f70*/  @!UPT UIADD3 URZ, URZ, URZ, URZ ;  /* 0x0000003f3f3ff290 */ /* 0x000ff6000fffe03f */
[----:B------:R-:W-:Y:S01]  /*22f80*/  STL.64 [R1+0x330], R4 ;  /* 0x0003300401007387 */ /* 0x000fe20000100a00 */
[----:B------:R0:W-:Y:S03]  /*22f90*/  STL.64 [R1+0x338], R6 ;  /* 0x0003380601007387 */ /* 0x0001e60000100a00 */
[----:B0-----:R-:W3:Y:S01]  /*22fa0*/  LDL.LU.64 R6, [R1+0x38] ;  /* 0x0000380001067983 */ /* 0x001ee20000300a00 */
[C---:B--2---:R-:W-:Y:S03]  /*22fb0*/  HMMA.16816.F32 R12, R8.reuse, R14, R20 ;  /* 0x0000000e080c723c */ /* 0x044fe60000001814 */
[----:B------:R-:W2:Y:S01]  /*22fc0*/  LDL.LU.64 R22, [R1+0x2b68] ;  /* 0x002b680001167983 */ /* 0x000ea20000300a00 */
[----:B------:R-:W2:Y:S11]  /*22fd0*/  LDL.LU.64 R20, [R1+0x2b60] ;  /* 0x002b600001147983 */ /* 0x000eb60000300a00 */
[----:B------:R-:W-:Y:S08]  /*22fe0*/  @!UPT UIADD3 URZ, URZ, URZ, URZ ;  /* 0x0000003f3f3ff290 */ /* 0x000ff0000fffe03f */
[----:B------:R-:W-:Y:S01]  /*22ff0*/  STL.64 [R1+0x320], R12 ;  /* 0x0003200c01007387 */ /* 0x000fe20000100a00 */
[----:B------:R0:W-:Y:S02]  /*23000*/  STL [R1+0x328], R14 ;  /* 0x0003280e01007387 */ /* 0x0001e40000100800 */
[----:B------:R-:W-:Y:S02]  /*23010*/  IMAD.MOV.U32 R3, RZ, RZ, R15 ;  /* 0x000000ffff037224 */ /* 0x000fe400078e000f */
[----:B0-----:R-:W2:Y:S03]  /*23020*/  LDL.LU.64 R14, [R1+0x2b58] ;  /* 0x002b5800010e7983 */ /* 0x001ea60000300a00 */
[----:B------:R-:W-:Y:S01]  /*23030*/  STL [R1+0x24f0], R3 ;  /* 0x0024f00301007387 */ /* 0x000fe20000100800 */
[C---:B--2---:R-:W-:Y:S01]  /*23040*/  HMMA.16816.F32 R12, R8.reuse, R14, R20 ;  /* 0x0000000e080c723c */ /* 0x044fe20000001814 */
[----:B------:R-:W2:Y:S01]  /*23050*/  LDL.LU.64 R22, [R1+0x2b50] ;  /* 0x002b500001167983 */ /* 0x000ea20000300a00 */
[----:B------:R-:W2:Y:S11]  /*23060*/  LDL.LU.64 R20, [R1+0x2b48] ;  /* 0x002b480001147983 */ /* 0x000eb60000300a00 */
[----:B------:R-:W-:Y:S10]  /*23070*/  @!UPT UIADD3 URZ, URZ, URZ, URZ ;  /* 0x0000003f3f3ff290 */ /* 0x000ff4000fffe03f */
[----:B------:R-:W-:Y:S01]  /*23080*/  STL.64 [R1+0x3c0], R12 ;  /* 0x0003c00c01007387 */ /* 0x000fe20000100a00 */
[----:B------:R0:W-:Y:S03]  /*23090*/  STL.64 [R1+0x3c8], R14 ;  /* 0x0003c80e01007387 */ /* 0x0001e60000100a00 */
[----:B0-----:R-:W2:Y:S02]  /*230a0*/  LDL.LU.64 R14, [R1+0x2b40] ;  /* 0x002b4000010e7983 */ /* 0x001ea40000300a00 */
[C---:B--2---:R-:W-:Y:S02]  /*230b0*/  HMMA.16816.F32 R12, R8.reuse, R14, R20 ;  /* 0x0000000e080c723c */ /* 0x044fe40000001814 */
[----:B------:R-:W2:Y:S01]  /*230c0*/  LDL.LU.64 R22, [R1+0x2b38] ;  /* 0x002b380001167983 */ /* 0x000ea20000300a00 */
[----:B------:R-:W2:Y:S11]  /*230d0*/  LDL.LU.64 R20, [R1+0x2b30] ;  /* 0x002b300001147983 */ /* 0x000eb60000300a00 */
[----:B------:R-:W-:Y:S09]  /*230e0*/  @!UPT UIADD3 URZ, URZ, URZ, URZ ;  /* 0x0000003f3f3ff290 */ /* 0x000ff2000fffe03f */
[----:B------:R2:W-:Y:S01]  /*230f0*/  STL [R1+0x3b0], R12 ;  /* 0x0003b00c01007387 */ /* 0x0005e20000100800 */
[----:B------:R-:W-:Y:S02]  /*23100*/  IMAD.MOV.U32 R2, RZ, RZ, R14 ;  /* 0x000000ffff027224 */ /* 0x000fe400078e000e */
[----:B------:R-:W-:Y:S02]  /*23110*/  IMAD.MOV.U32 R0, RZ, RZ, R15 ;  /* 0x000000ffff007224 */ /* 0x000fe400078e000f */
[----:B------:R-:W2:Y:S01]  /*23120*/  LDL.LU.64 R14, [R1+0x2b28] ;  /* 0x002b2800010e7983 */ /* 0x000ea20000300a00 */
[----:B------:R-:W-:Y:S02]  /*23130*/  IMAD.MOV.U32 R28, RZ, RZ, R13 ;  /* 0x000000ffff1c7224 */ /* 0x000fe400078e000d */
[----:B------:R-:W-:Y:S02]  /*23140*/  STL [R1+0x23b8], R0 ;  /* 0x0023b80001007387 */ /* 0x000fe40000100800 */
[----:B------:R-:W-:Y:S01]  /*23150*/  STL [R1+0x23b4], R2 ;  /* 0x0023b40201007387 */ /* 0x000fe20000100800 */
[----:B------:R-:W-:Y:S01]  /*23160*/  STL [R1+0x23b0], R28 ;  /* 0x0023b01c01007387 */ /* 0x000fe20000100800 */
[C---:B--2---:R-:W-:Y:S03]  /*23170*/  HMMA.16816.F32 R12, R8.reuse, R14, R20 ;  /* 0x0000000e080c723c */ /* 0x044fe60000001814 */
[----:B------:R-:W2:Y:S01]  /*23180*/  LDL.LU.64 R22, [R1+0x2b20] ;  /* 0x002b200001167983 */ /* 0x000ea20000300a00 */
[----:B------:R-:W2:Y:S11]  /*23190*/  LDL.LU.64 R20, [R1+0x2b18] ;  /* 0x002b180001147983 */ /* 0x000eb60000300a00 */
[----:B------:R-:W-:Y:S08]  /*231a0*/  @!UPT UIADD3 URZ, URZ, URZ, URZ ;  /* 0x0000003f3f3ff290 */ /* 0x000ff0000fffe03f */
[----:B------:R-:W-:Y:S01]  /*231b0*/  STL.64 [R1+0x3a0], R12 ;  /* 0x0003a00c01007387 */ /* 0x000fe20000100a00 */
[----:B------:R0:W-:Y:S03]  /*231c0*/  STL.64 [R1+0x3a8], R14 ;  /* 0x0003a80e01007387 */ /* 0x0001e60000100a00 */
[----:B0-----:R-:W2:Y:S02]  /*231d0*/  LDL.LU.64 R14, [R1+0x2b10] ;  /* 0x002b1000010e7983 */ /* 0x001ea40000300a00 */
[C---:B--2---:R-:W-:Y:S02]  /*231e0*/  HMMA.16816.F32 R12, R8.reuse, R14, R20 ;  /* 0x0000000e080c723c */ /* 0x044fe40000001814 */
[----:B------:R-:W2:Y:S01]  /*231f0*/  LDL.LU.64 R22, [R1+0x2b08] ;  /* 0x002b080001167983 */ /* 0x000ea20000300a00 */
[----:B------:R-:W2:Y:S11]  /*23200*/  LDL.LU.64 R20, [R1+0x2b00] ;  /* 0x002b000001147983 */ /* 0x000eb60000300a00 */
[----:B------:R-:W-:Y:S09]  /*23210*/  @!UPT UIADD3 URZ, URZ, URZ, URZ ;  /* 0x0000003f3f3ff290 */ /* 0x000ff2000fffe03f */
        /* <DEDUP_REMOVED lines=25> */
[----:B------:R-:W2:Y:S11]  /*233b0*/  LDL.LU.64 R22, [R1+0x2aa8] ;  /* 0x002aa80001167983 */ /* 0x000eb60000300a00 */
[----:B------:R-:W-:Y:S10]  /*233c0*/  @!UPT UIADD3 URZ, URZ, URZ, URZ ;  /* 0x0000003f3f3ff290 */ /* 0x000ff4000fffe03f */
[----:B------:R-:W-:Y:S01]  /*233d0*/  STL.64 [R1+0xaf0], R12 ;  /* 0x000af00c01007387 */ /* 0x000fe20000100a00 */
[----:B------:R0:W-:Y:S03]  /*233e0*/  STL.64 [R1+0xaf8], R14 ;  /* 0x000af80e01007387 */ /* 0x0001e60000100a00 */
[----:B0-----:R-:W2:Y:S01]  /*233f0*/  LDL.LU.64 R14, [R1+0x2aa0] ;  /* 0x002aa000010e7983 */ /* 0x001ea20000300a00 */
[----:B------:R-:W2:Y:S02]  /*23400*/  LDL.LU.64 R12, [R1+0x2a98] ;  /* 0x002a9800010c7983 */ /* 0x000ea40000300a00 */
[C---:B--2---:R-:W-:Y:S01]  /*23410*/  HMMA.16816.F32 R20, R8.reuse, R22, R12 ;  /* 0x000000160814723c */ /* 0x044fe2000000180c */
[----:B------:R-:W2:Y:S01]  /*23420*/  LDL.LU.64 R14, [R1+0x2a90] ;  /* 0x002a9000010e7983 */ /* 0x000ea20000300a00 */
[----:B------:R-:W2:Y:S11]  /*23430*/  LDL.LU.64 R12, [R1+0x2a88] ;  /* 0x002a8800010c7983 */ /* 0x000eb60000300a00 */
[----:B------:R-:W-:Y:S10]  /*23440*/  @!UPT UIADD3 URZ, URZ, URZ, URZ ;  /* 0x0000003f3f3ff290 */ /* 0x000ff4000fffe03f */
[----:B------:R-:W-:Y:S01]  /*23450*/  STL.64 [R1+0xc10], R20 ;  /* 0x000c101401007387 */ /* 0x000fe20000100a00 */
[----:B------:R0:W-:Y:S03]  /*23460*/  STL.64 [R1+0xc18], R22 ;  /* 0x000c181601007387 */ /* 0x0001e60000100a00 */
[----:B0-----:R-:W4:Y:S01]  /*23470*/  LDL.LU.64 R22, [R1+0x2a80] ;  /* 0x002a800001167983 */ /* 0x001f220000300a00 */
[----:B------:R-:W4:Y:S01]  /*23480*/  LDL.LU.64 R20, [R1+0x2a78] ;  /* 0x002a780001147983 */ /* 0x000f220000300a00 */
[C---:B--2---:R-:W-:Y:S02]  /*23490*/  HMMA.16816.F32 R16, R8.reuse, R18, R12 ;  /* 0x000000120810723c */ /* 0x044fe4000000180c */
[----:B------:R-:W3:Y:S01]  /*234a0*/  LDL.LU.64 R14, [R1+0x2a70] ;  /* 0x002a7000010e7983 */ /* 0x000ee20000300a00 */
[----:B------:R-:W3:Y:S11]  /*234b0*/  LDL.LU.64 R12, [R1+0x2a68] ;  /* 0x002a6800010c7983 */ /* 0x000ef60000300a00 */
[----:B------:R-:W-:Y:S09]  /*234c0*/  @!UPT UIADD3 URZ, URZ, URZ, URZ ;  /* 0x0000003f3f3ff290 */ /* 0x000ff2000fffe03f */
[----:B------:R-:W-:Y:S01]  /*234d0*/  STL.64 [R1+0xc00], R16 ;  /* 0x000c001001007387 */ /* 0x000fe20000100a00 */
[----:B------:R0:W-:Y:S03]  /*234e0*/  STL.64 [R1+0xc08], R18 ;  /* 0x000c081201007387 */ /* 0x0001e60000100a00 */
[----:B0-----:R-:W2:Y:S01]  /*234f0*/  LDL.LU.64 R18, [R1+0x2a60] ;  /* 0x002a600001127983 */ /* 0x001ea20000300a00 */
[----:B------:R-:W2:Y:S02]  /*23500*/  LDL.LU.64 R16, [R1+0x2a58] ;  /* 0x002a580001107983 */ /* 0x000ea40000300a00 */
[----:B------:R0:W-:Y:S01]  /*23510*/  STL.64 [R1+0x2988], R26 ;  /* 0x0029881a01007387 */ /* 0x0001e20000100a00 */
[C---:B--2---:R-:W-:Y:S01]  /*23520*/  HMMA.16816.F32 R16, R8.reuse, R26, R16 ;  /* 0x0000001a0810723c */ /* 0x044fe20000001810 */
[----:B0-----:R-:W2:Y:S11]  /*23530*/  LDL.64 R26, [R1+0xf8] ;  /* 0x0000f800011a7983 */ /* 0x001eb60000100a00 */
[----:B------:R-:W-:Y:S11]  /*23540*/  @!UPT UIADD3 URZ, URZ, URZ, URZ ;  /* 0x0000003f3f3ff290 */ /* 0x000ff6000fffe03f */
[----:B------:R-:W-:Y:S01]  /*23550*/  STL.64 [R1+0xbf0], R16 ;  /* 0x000bf01001007387 */ /* 0x000fe20000100a00 */
[----:B------:R-:W-:Y:S03]  /*23560*/  STL.64 [R1+0xbf8], R18 ;  /* 0x000bf81201007387 */ /* 0x000fe60000100a00 */
[----:B--2---:R0:W-:Y:S04]  /*23570*/  STL.64 [R1+0x2a50], R26 ;  /* 0x002a501a01007387 */ /* 0x0041e80000100a00 */
[----:B0-----:R-:W2:Y:S01]  /*23580*/  LDL.64 R26, [R1+0x118] ;  /* 0x00011800011a7983 */ /* 0x001ea20000100a00 */
[----:B------:R-:W2:Y:S01]  /*23590*/  LDL.LU.64 R18, [R1+0x78] ;  /* 0x0000780001127983 */ /* 0x000ea20000300a00 */
[----:B---3--:R-:W-:Y:S01]  /*235a0*/  HMMA.16816.F32 R12, R8, R6, R12 ;  /* 0x00000006080c723c */ /* 0x008fe2000000180c */
[----:B------:R-:W-:-:S02]  /*235b0*/  IMAD.MOV.U32 R2, RZ, RZ, R6 ;  /* 0x000000ffff027224 */ /* 0x000fc400078e0006 */
[----:B------:R-:W-:Y:S01]  /*235c0*/  IMAD.MOV.U32 R0, RZ, RZ, R7 ;  /* 0x000000ffff007224 */ /* 0x000fe200078e0007 */
[----:B--2---:R0:W-:Y:S01]  /*235d0*/  STL.64 [R1+0x2a48], R18 ;  /* 0x002a481201007387 */ /* 0x0041e20000100a00 */
[----:B------:R-:W2:Y:S02]  /*235e0*/  LDL.LU R16, [R1+0x4f0] ;  /* 0x0004f00001107983 */ /* 0x000ea40000300800 */
[----:B------:R-:W2:Y:S01]  /*235f0*/  LDL.LU R17, [R1+0x4f4] ;  /* 0x0004f40001117983 */ /* 0x000ea20000300800 */
[----:B0-----:R-:W2:Y:S01]  /*23600*/  LDL.LU R18, [R1+0x4f8] ;  /* 0x0004f80001127983 */ /* 0x001ea20000300800 */
[----:B------:R-:W2:Y:S11]  /*23610*/  LDL.LU R19, [R1+0x4fc] ;  /* 0x0004fc0001137983 */ /* 0x000eb60000300800 */
[----:B------:R-:W-:Y:S03]  /*23620*/  @!UPT UIADD3 URZ, URZ, URZ, URZ ;  /* 0x0000003f3f3ff290 */ /* 0x000fe6000fffe03f */
[----:B------:R-:W-:Y:S02]  /*23630*/  STL.64 [R1+0xbe0], R12 ;  /* 0x000be00c01007387 */ /* 0x000fe40000100a00 */
[----:B------:R0:W-:Y:S02]  /*23640*/  STL.64 [R1+0xbe8], R14 ;  /* 0x000be80e01007387 */ /* 0x0001e40000100a00 */
[----:B0-----:R-:W-:Y:S02]  /*23650*/  IMAD.MOV.U32 R14, RZ, RZ, R25 ;  /* 0x000000ffff0e7224 */ /* 0x001fe400078e0019 */
[----:B------:R-:W-:-:S07]  /*23660*/  IMAD.MOV.U32 R15, RZ, RZ, R24 ;  /* 0x000000ffff0f7224 */ /* 0x000fce00078e0018 */
[----:B----4-:R-:W-:Y:S01]  /*23670*/  HMMA.16816.F32 R4, R8, R14, R20 ;  /* 0x0000000e0804723c */ /* 0x010fe20000001814 */
[----:B------:R-:W0:Y:S04]  /*23680*/  LDSM.16.MT88.4 R8, [R29+0x12080] ;  /* 0x012080001d08783b */ /* 0x000e280000004200 */
[----:B------:R-:W-:Y:S01]  /*23690*/  STL [R1+0x295c], R14 ;  /* 0x00295c0e01007387 */ /* 0x000fe20000100800 */
[----:B------:R1:W-:Y:S02]  /*236a0*/  STL [R1+0x2958], R15 ;  /* 0x0029580f01007387 */ /* 0x0003e40000100800 */
[----:B------:R-:W-:Y:S02]  /*236b0*/  IMAD.MOV.U32 R22, RZ, RZ, R2 ;  /* 0x000000ffff167224 */ /* 0x000fe400078e0002 */
[----:B------:R-:W-:Y:S11]  /*236c0*/  IMAD.MOV.U32 R23, RZ, RZ, R0 ;  /* 0x000000ffff177224 */ /* 0x000ff600078e0000 */
[----:B------:R-:W-:Y:S02]  /*236d0*/  @!UPT UIADD3 URZ, URZ, URZ, URZ ;  /* 0x0000003f3f3ff290 */ /* 0x000fe4000fffe03f */
[----:B------:R-:W-:Y:S01]  /*236e0*/  STL.64 [R1+0xbd0], R4 ;  /* 0x000bd00401007387 */ /* 0x000fe20000100a00 */
[----:B------:R-:W-:Y:S02]  /*236f0*/  STL.64 [R1+0xbd8], R6 ;  /* 0x000bd80601007387 */ /* 0x000fe40000100a00 */
[----:B-1----:R-:W3:Y:S02]  /*23700*/  LDL.64 R14, [R1+0x108] ;  /* 0x00010800010e7983 */ /* 0x002ee40000100a00 */
[----:B------:R1:W-:Y:S01]  /*23710*/  STL.64 [R1+0x2990], R22 ;  /* 0x0029901601007387 */ /* 0x0003e20000100a00 */
[----:B------:R-:W3:Y:S01]  /*23720*/  LDL.LU R20, [R1+0x500] ;  /* 0x0005000001147983 */ /* 0x000ee20000300800 */
[----:B------:R-:W3:Y:S03]  /*23730*/  LDL.LU R21, [R1+0x504] ;  /* 0x0005040001157983 */ /* 0x000ee60000300800 */
[----:B------:R-:W4:Y:S04]  /*23740*/  LDSM.16.MT88.4 R4, [R29+0x12000] ;  /* 0x012000001d04783b */ /* 0x000f280000004200 */
[----:B-1----:R-:W3:Y:S01]  /*23750*/  LDL.LU R22, [R1+0x508] ;  /* 0x0005080001167983 */ /* 0x002ee20000300800 */
[----:B------:R-:W3:Y:S02]  /*23760*/  LDL.LU R23, [R1+0x50c] ;  /* 0x00050c0001177983 */ /* 0x000ee40000300800 */
[----:B------:R-:W-:Y:S02]  /*23770*/  STL [R1+0x2960], R29 ;  /* 0x0029601d01007387 */ /* 0x000fe40000100800 */
[----:B0-----:R-:W-:Y:S01]  /*23780*/  STL.64 [R1+0x2950], R10 ;  /* 0x0029500a01007387 */ /* 0x001fe20000100a00 */
[----:B------:R0:W-:Y:S04]  /*23790*/  STL.64 [R1+0x2948], R8 ;  /* 0x0029480801007387 */ /* 0x0001e80000100a00 */
[----:B0-----:R-:W4:Y:S01]  /*237a0*/  LDL.LU R8, [R1+0x520] ;  /* 0x0005200001087983 */ /* 0x001f220000300800 */
[----:B------:R-:W4:Y:S02]  /*237b0*/  LDL.LU R9, [R1+0x524] ;  /* 0x0005240001097983 */ /* 0x000f240000300800 */
[----:B------:R-:W4:Y:S02]  /*237c0*/  LDL.LU R10, [R1+0x528] ;  /* 0x00052800010a7983 */ /* 0x000f240000300800 */
[----:B------:R-:W4:Y:S02]  /*237d0*/  LDL.LU R11, [R1+0x52c] ;  /* 0x00052c00010b7983 */ /* 0x000f240000300800 */
[----:B------:R-:W-:Y:S01]  /*237e0*/  IMAD.MOV.U32 R3, RZ, RZ, R27 ;  /* 0x000000ffff037224 */ /* 0x000fe200078e001b */
[C---:B----4-:R-:W-:Y:S11]  /*237f0*/  HMMA.16816.F32 R8, R4.reuse, R26, R8 ;  /* 0x0000001a0408723c */ /* 0x050ff60000001808 */
[----:B------:R-:W-:Y:S11]  /*23800*/  @!UPT UIADD3 URZ, URZ, URZ, URZ ;  /* 0x0000003f3f3ff290 */ /* 0x000ff6000fffe03f */
[----:B------:R-:W-:Y:S01]  /*23810*/  @!UPT UIADD3 URZ, URZ, URZ, URZ ;  /* 0x0000003f3f3ff290 */ /* 0x000fe2000fffe03f */
[----:B------:R0:W-:Y:S01]  /*23820*/  STL.64 [R1+0x250], R8 ;  /* 0x0002500801007387 */ /* 0x0001e20000100a00 */
[----:B------:R1:W-:Y:S02]  /*23830*/  STL.64 [R1+0x258], R10 ;  /* 0x0002580a01007387 */ /* 0x0003e40000100a00 */
[----:B0-----:R-:W-:Y:S02]  /*23840*/  IMAD.MOV.U32 R8, RZ, RZ, R26 ;  /* 0x000000ffff087224 */ /* 0x001fe400078e001a */
[----:B------:R-:W2:Y:S01]  /*23850*/  LDL.LU.64 R26, [R1+0x2a50] ;  /* 0x002a5000011a7983 */ /* 0x000ea20000300a00 */
[C---:B---3--:R-:W-:Y:S01]  /*23860*/  HMMA.16816.F32 R20, R4.reuse, R14, R20 ;  /* 0x0000000e0414723c */ /* 0x048fe20000001814 */
[----:B------:R-:W-:Y:S02]  /*23870*/  IMAD.MOV.U32 R9, RZ, RZ, R15 ;  /* 0x000000ffff097224 */ /* 0x000fe400078e000f */
[----:B------:R-:W-:Y:S02]  /*23880*/  STL [R1+0x2968], R3 ;  /* 0x0029680301007387 */ /* 0x000fe40000100800 */
[----:B-1----:R-:W-:Y:S01]  /*23890*/  IMAD.MOV.U32 R10, RZ, RZ, R14 ;  /* 0x000000ffff0a7224 */ /* 0x002fe200078e000e */
[----:B------:R-:W-:Y:S11]  /*238a0*/  STL [R1+0x2964], R8 ;  /* 0x0029640801007387 */ /* 0x000ff60000100800 */
[----:B------:R-:W-:Y:S06]  /*238b0*/  @!UPT UIADD3 URZ, URZ, URZ, URZ ;  /* 0x0000003f3f3ff290 */ /* 0x000fec000fffe03f */
[----:B------:R0:W-:Y:S01]  /*238c0*/  STL.64 [R1+0x240], R20 ;  /* 0x0002401401007387 */ /* 0x0001e20000100a00 */
[----:B------:R1:W-:Y:S02]  /*238d0*/  STL.64 [R1+0x248], R22 ;  /* 0x0002481601007387 */ /* 0x0003e40000100a00 */
[----:B------:R-:W-:Y:S02]  /*238e0*/  STL [R1+0x2970], R9 ;  /* 0x0029700901007387 */ /* 0x000fe40000100800 */
[----:B------:R-:W-:Y:S01]  /*238f0*/  STL [R1+0x296c], R10 ;  /* 0x00296c0a01007387 */ /* 0x000fe20000100800 */
[C---:B--2---:R-:W-:Y:S01]  /*23900*/  HMMA.16816.F32 R16, R4.reuse, R26, R16 ;  /* 0x0000001a0410723c */ /* 0x044fe20000001810 */
[----:B------:R-:W-:Y:S11]  /*23910*/  IMAD.MOV.U32 R11, RZ, RZ, R27 ;  /* 0x000000ffff0b7224 */ /* 0x000ff600078e001b */
[----:B------:R-:W-:Y:S11]  /*23920*/  @!UPT UIADD3 URZ, URZ, URZ, URZ ;  /* 0x0000003f3f3ff290 */ /* 0x000ff6000fffe03f */
[----:B------:R-:W-:Y:S01]  /*23930*/  STL.64 [R1+0x230], R16 ;  /* 0x0002301001007387 */ /* 0x000fe20000100a00 */
[----:B------:R-:W-:Y:S02]  /*23940*/  STL.64 [R1+0x238], R18 ;  /* 0x0002381201007387 */ /* 0x000fe40000100a00 */
[----:B------:R-:W-:Y:S02]  /*23950*/  STL [R1+0x29f8], R11 ;  /* 0x0029f80b01007387 */ /* 0x000fe40000100800 */
[----:B0-----:R-:W2:Y:S01]  /*23960*/  LDL.LU R20, [R1+0x570] ;  /* 0x0005700001147983 */ /* 0x001ea20000300800 */
[----:B------:R-:W2:Y:S01]  /*23970*/  LDL.LU R21, [R1+0x574] ;  /* 0x0005740001157983 */ /* 0x000ea20000300800 */
[----:B-1----:R-:W3:Y:S02]  /*23980*/  LDL.LU R22, [R1+0x578] ;  /* 0x0005780001167983 */ /* 0x002ee40000300800 */
[----:B------:R-:W3:Y:S02]  /*23990*/  LDL.LU R23, [R1+0x57c] ;  /* 0x00057c0001177983 */ /* 0x000ee40000300800 */
[----:B---3--:R0:W-:Y:S01]  /*239a0*/  STL.64 [R1+0x29a0], R22 ;  /* 0x0029a01601007387 */ /* 0x0081e20000100a00 */
[----:B--2---:R1:W-:Y:S03]  /*239b0*/  STL.64 [R1+0x2998], R20 ;  /* 0x0029981401007387 */ /* 0x0043e60000100a00 */
[----:B0-----:R-:W2:Y:S04]  /*239c0*/  LDL.64 R22, [R1+0x68] ;  /* 0x0000680001167983 */ /* 0x001ea80000100a00 */
[----:B--2---:R0:W-:Y:S01]  /*239d0*/  STL.64 [R1+0x29b0], R22 ;  /* 0x0029b01601007387 */ /* 0x0041e20000100a00 */
[----:B-1----:R-:W2:Y:S02]  /*239e0*/  LDL.LU R20, [R1+0x5a0] ;  /* 0x0005a00001147983 */ /* 0x002ea40000300800 */
[----:B------:R-:W2:Y:S01]  /*239f0*/  LDL.LU R21, [R1+0x5a4] ;  /* 0x0005a40001157983 */ /* 0x000ea20000300800 */
[----:B0-----:R-:W3:Y:S01]  /*23a00*/  LDL.LU R22, [R1+0x5a8] ;  /* 0x0005a80001167983 */ /* 0x001ee20000300800 */
[----:B------:R-:W3:Y:S02]  /*23a10*/  LDL.LU R23, [R1+0x5ac] ;  /* 0x0005ac0001177983 */ /* 0x000ee40000300800 */
[----:B------:R-:W4:Y:S02]  /*23a20*/  LDL.LU R8, [R1+0x590] ;  /* 0x0005900001087983 */ /* 0x000f240000300800 */
[----:B------:R-:W4:Y:S01]  /*23a30*/  LDL.LU R9, [R1+0x594] ;  /* 0x0005940001097983 */ /* 0x000f220000300800 */
[----:B------:R-:W2:Y:S01]  /*23a40*/  LDL.LU R10, [R1+0x598] ;  /* 0x00059800010a7983 */ /* 0x000ea20000300800 */
[----:B------:R-:W2:Y:S03]  /*23a50*/  LDL.LU R11, [R1+0x59c] ;  /* 0x00059c00010b7983 */ /* 0x000ea60000300800 */
[----:B--2---:R0:W-:Y:S01]  /*23a60*/  STL.64 [R1+0x2a08], R10 ;  /* 0x002a080a01007387 */ /* 0x0041e20000100a00 */
[----:B----4-:R-:W-:Y:S03]  /*23a70*/  STL.64 [R1+0x2a00], R8 ;  /* 0x002a000801007387 */ /* 0x010fe60000100a00 */
[----:B0-----:R-:W2:Y:S04]  /*23a80*/  LDL.64 R10, [R1+0xb8] ;  /* 0x0000b800010a7983 */ /* 0x001ea80000100a00 */
[----:B--2---:R0:W-:Y:S04]  /*23a90*/  STL.64 [R1+0x2a18], R10 ;  /* 0x002a180a01007387 */ /* 0x0041e80000100a00 */
[----:B0-----:R-:W2:Y:S04]  /*23aa0*/  LDL.64 R10, [R1+0xc8] ;  /* 0x0000c800010a7983 */ /* 0x001ea80000100a00 */
[----:B--2---:R0:W-:Y:S04]  /*23ab0*/  STL.64 [R1+0x2a30], R10 ;  /* 0x002a300a01007387 */ /* 0x0041e80000100a00 */
[----:B0-----:R-:W2:Y:S01]  /*23ac0*/  LDL.64 R10, [R1+0xd8] ;  /* 0x0000d800010a7983 */ /* 0x001ea20000100a00 */
[----:B---3--:R0:W-:Y:S02]  /*23ad0*/  STL.64 [R1+0x29c0], R22 ;  /* 0x0029c01601007387 */ /* 0x0081e40000100a00 */
[----:B------:R-:W-:Y:S01]  /*23ae0*/  STL.64 [R1+0x29b8], R20 ;  /* 0x0029b81401007387 */ /* 0x000fe20000100a00 */
[----:B0-----:R-:W3:Y:S04]  /*23af0*/  LDL.64 R22, [R1+0x88] ;  /* 0x0000880001167983 */ /* 0x001ee80000100a00 */
[----:B---3--:R0:W-:Y:S04]  /*23b00*/  STL.64 [R1+0x29d8], R22 ;  /* 0x0029d81601007387 */ /* 0x0081e80000100a00 */
[----:B0-----:R-:W3:Y:S04]  /*23b10*/  LDL.64 R22, [R1+0x98] ;  /* 0x0000980001167983 */ /* 0x001ee80000100a00 */
[----:B---3--:R0:W-:Y:S04]  /*23b20*/  STL.64 [R1+0x29f0], R22 ;  /* 0x0029f01601007387 */ /* 0x0081e80000100a00 */
[----:B0-----:R-:W3:Y:S04]  /*23b30*/  LDL.64 R22, [R1+0xa8] ;  /* 0x0000a80001167983 */ /* 0x001ee80000100a00 */
[----:B---3--:R0:W-:Y:S01]  /*23b40*/  STL.64 [R1+0x2a10], R22 ;  /* 0x002a101601007387 */ /* 0x0081e20000100a00 */
[----:B------:R-:W3:Y:S02]  /*23b50*/  LDL.LU R20, [R1+0x540] ;  /* 0x0005400001147983 */ /* 0x000ee40000300800 */
[----:B------:R-:W3:Y:S01]  /*23b60*/  LDL.LU R21, [R1+0x544] ;  /* 0x0005440001157983 */ /* 0x000ee20000300800 */
[----:B0-----:R-:W4:Y:S01]  /*23b70*/  LDL.LU R22, [R1+0x548] ;  /* 0x0005480001167983 */ /* 0x001f220000300800 */
[----:B------:R-:W4:Y:S02]  /*23b80*/  LDL.LU R23, [R1+0x54c] ;  /* 0x00054c0001177983 */ /* 0x000f240000300800 */
[----:B------:R-:W2:Y:S02]  /*23b90*/  LDL.LU R16, [R1+0x4e0] ;  /* 0x0004e00001107983 */ /* 0x000ea40000300800 */
[----:B------:R-:W2:Y:S01]  /*23ba0*/  LDL.LU R17, [R1+0x4e4] ;  /* 0x0004e40001117983 */ /* 0x000ea20000300800 */
[----:B------:R-:W2:Y:S01]  /*23bb0*/  LDL.LU R18, [R1+0x4e8] ;  /* 0x0004e80001127983 */ /* 0x000ea20000300800 */
[----:B------:R-:W2:Y:S03]  /*23bc0*/  LDL.LU R19, [R1+0x4ec] ;  /* 0x0004ec0001137983 */ /* 0x000ea60000300800 */
[----:B----4-:R-:W-:Y:S01]  /*23bd0*/  STL.64 [R1+0x2a28], R22 ;  /* 0x002a281601007387 */ /* 0x010fe20000100a00 */
[----:B---3--:R0:W-:Y:S03]  /*23be0*/  STL.64 [R1+0x2a20], R20 ;  /* 0x002a201401007387 */ /* 0x0081e60000100a00 */
[----:B0-----:R-:W3:Y:S01]  /*23bf0*/  LDL.LU R20, [R1+0x510] ;  /* 0x0005100001147983 */ /* 0x001ee20000300800 */
[----:B------:R-:W3:Y:S02]  /*23c00*/  LDL.LU R21, [R1+0x514] ;  /* 0x0005140001157983 */ /* 0x000ee40000300800 */
[----:B------:R-:W4:Y:S02]  /*23c10*/  LDL.LU R22, [R1+0x518] ;  /* 0x0005180001167983 */ /* 0x000f240000300800 */
[----:B------:R-:W4:Y:S02]  /*23c20*/  LDL.LU R23, [R1+0x51c] ;  /* 0x00051c0001177983 */ /* 0x000f240000300800 */
[----:B------:R-:W-:Y:S01]  /*23c30*/  IMAD.MOV.U32 R12, RZ, RZ, R26 ;  /* 0x000000ffff0c7224 */ /* 0x000fe200078e001a */
[----:B----4-:R-:W-:Y:S01]  /*23c40*/  STL.64 [R1+0x2a40], R22 ;  /* 0x002a401601007387 */ /* 0x010fe20000100a00 */
[----:B---3--:R0:W-:Y:S03]  /*23c50*/  STL.64 [R1+0x2a38], R20 ;  /* 0x002a381401007387 */ /* 0x0081e60000100a00 */
[----:B0-----:R-:W2:Y:S01]  /*23c60*/  LDL.LU R20, [R1+0x4d0] ;  /* 0x0004d00001147983 */ /* 0x001ea20000300800 */
[----:B------:R-:W2:Y:S02]  /*23c70*/  LDL.LU R21, [R1+0x4d4] ;  /* 0x0004d40001157983 */ /* 0x000ea40000300800 */
[----:B------:R-:W2:Y:S02]  /*23c80*/  LDL.LU R22, [R1+0x4d8] ;  /* 0x0004d80001167983 */ /* 0x000ea40000300800 */
[----:B------:R-:W2:Y:S01]  /*23c90*/  LDL.LU R23, [R1+0x4dc] ;  /* 0x0004dc0001177983 */ /* 0x000ea20000300800 */
[----:B------:R-:W3:Y:S04]  /*23ca0*/  LDL.64 R26, [R1+0x58] ;  /* 0x00005800011a7983 */ /* 0x000ee80000100a00 */
[----:B---3--:R0:W-:Y:S01]  /*23cb0*/  STL.64 [R1+0x29a8], R26 ;  /* 0x0029a81a01007387 */ /* 0x0081e20000100a00 */
[----:B------:R-:W3:Y:S02]  /*23cc0*/  LDL.LU R24, [R1+0x580] ;  /* 0x0005800001187983 */ /* 0x000ee40000300800 */
[----:B------:R-:W3:Y:S01]  /*23cd0*/  LDL.LU R25, [R1+0x584] ;  /* 0x0005840001197983 */ /* 0x000ee20000300800 */
[----:B0-----:R-:W4:Y:S01]  /*23ce0*/  LDL.LU R26, [R1+0x588] ;  /* 0x00058800011a7983 */ /* 0x001f220000300800 */
[----:B------:R-:W4:Y:S03]  /*23cf0*/  LDL.LU R27, [R1+0x58c] ;  /* 0x00058c00011b7983 */ /* 0x000f260000300800 */
[----:B----4-:R-:W-:Y:S01]  /*23d00*/  STL.64 [R1+0x29d0], R26 ;  /* 0x0029d01a01007387 */ /* 0x010fe20000100a00 */
[----:B---3--:R0:W-:Y:S03]  /*23d10*/  STL.64 [R1+0x29c8], R24 ;  /* 0x0029c81801007387 */ /* 0x0081e60000100a00 */
[----:B0-----:R-:W3:Y:S01]  /*23d20*/  LDL.LU R24, [R1+0x5b0] ;  /* 0x0005b00001187983 */ /* 0x001ee20000300800 */
[----:B------:R-:W3:Y:S02]  /*23d30*/  LDL.LU R25, [R1+0x5b4] ;  /* 0x0005b40001197983 */ /* 0x000ee40000300800 */
[----:B------:R-:W4:Y:S02]  /*23d40*/  LDL.LU R26, [R1+0x5b8] ;  /* 0x0005b800011a7983 */ /* 0x000f240000300800 */
[----:B------:R-:W4:Y:S02]  /*23d50*/  LDL.LU R27, [R1+0x5bc] ;  /* 0x0005bc00011b7983 */ /* 0x000f240000300800 */
[----:B----4-:R-:W-:Y:S01]  /*23d60*/  STL.64 [R1+0x29e8], R26 ;  /* 0x0029e81a01007387 */ /* 0x010fe20000100a00 */
[----:B---3--:R0:W-:Y:S03]  /*23d70*/  STL.64 [R1+0x29e0], R24 ;  /* 0x0029e01801007387 */ /* 0x0081e60000100a00 */
[----:B0-----:R-:W3:Y:S01]  /*23d80*/  LDL.LU R24, [R1+0x5c0] ;  /* 0x0005c00001187983 */ /* 0x001ee20000300800 */
[----:B------:R-:W3:Y:S02]  /*23d90*/  LDL.LU R25, [R1+0x5c4] ;  /* 0x0005c40001197983 */ /* 0x000ee40000300800 */
[----:B------:R-:W3:Y:S02]  /*23da0*/  LDL.LU R26, [R1+0x5c8] ;  /* 0x0005c800011a7983 */ /* 0x000ee40000300800 */
[----:B------:R-:W3:Y:S01]  /*23db0*/  LDL.LU R27, [R1+0x5cc] ;  /* 0x0005cc00011b7983 */ /* 0x000ee20000300800 */
[----:B------:R-:W-:Y:S01]  /*23dc0*/  STL [R1+0x2974], R12 ;  /* 0x0029740c01007387 */ /* 0x000fe20000100800 */
[----:B------:R-:W4:Y:S01]  /*23dd0*/  LDL.64 R14, [R1+0xe8] ;  /* 0x0000e800010e7983 */ /* 0x000f220000100a00 */
[----:B--2---:R-:W-:Y:S01]  /*23de0*/  HMMA.16816.F32 R20, R4, R10, R20 ;  /* 0x0000000a0414723c */ /* 0x004fe20000001814 */
[----:B------:R-:W-:-:S02]  /*23df0*/  IMAD.MOV.U32 R2, RZ, RZ, R10 ;  /* 0x000000ffff027224 */ /* 0x000fc400078e000a */
[----:B------:R-:W-:-:S05]  /*23e00*/  IMAD.MOV.U32 R0, RZ, RZ, R11 ;  /* 0x000000ffff007224 */ /* 0x000fca00078e000b */
[C---:B----4-:R-:W-:Y:S11]  /*23e10*/  HMMA.16816.F32 R16, R4.reuse, R14, R16 ;  /* 0x0000000e0410723c */ /* 0x050ff60000001810 */
[----:B------:R-:W-:Y:S11]  /*23e20*/  @!UPT UIADD3 URZ, URZ, URZ, URZ ;  /* 0x0000003f3f3ff290 */ /* 0x000ff6000fffe03f */
[----:B------:R-:W-:Y:S01]  /*23e30*/  @!UPT UIADD3 URZ, URZ, URZ, URZ ;  /* 0x0000003f3f3ff290 */ /* 0x000fe2000fffe03f */
[----:B------:R-:W-:Y:S01]  /*23e40*/  STL.64 [R1+0x310], R16 ;  /* 0x0003101001007387 */ /* 0x000fe20000100a00 */
[----:B------:R0:W-:Y:S03]  /*23e50*/  STL.64 [R1+0x318], R18 ;  /* 0x0003181201007387 */ /* 0x0001e60000100a00 */
[----:B0-----:R-:W2:Y:S01]  /*23e60*/  LDL.LU.64 R18, [R1+0x2a48] ;  /* 0x002a480001127983 */ /* 0x001ea20000300a00 */
[----:B------:R-:W-:Y:S02]  /*23e70*/  STL.64 [R1+0x300], R20 ;  /* 0x0003001401007387 */ /* 0x000fe40000100a00 */
[----:B------:R0:W-:Y:S02]  /*23e80*/  STL.64 [R1+0x308], R22 ;  /* 0x0003081601007387 */ /* 0x0001e40000100a00 */
[----:B0-----:R-:W4:Y:S01]  /*23e90*/  LDL.LU.64 R22, [R1+0x2a40] ;  /* 0x002a400001167983 */ /* 0x001f220000300a00 */
[----:B------:R-:W4:Y:S02]  /*23ea0*/  LDL.LU.64 R20, [R1+0x2a38] ;  /* 0x002a380001147983 */ /* 0x000f240000300a00 */
[----:B------:R-:W4:Y:S02]  /*23eb0*/  LDL.LU.64 R10, [R1+0x2a30] ;  /* 0x002a3000010a7983 */ /* 0x000f240000300a00 */
[----:B----4-:R-:W-:Y:S01]  /*23ec0*/  HMMA.16816.F32 R20, R4, R10, R20 ;  /* 0x0000000a0414723c */ /* 0x010fe20000001814 */
[----:B------:R-:W-:-:S02]  /*23ed0*/  IMAD.MOV.U32 R28, RZ, RZ, R10 ;  /* 0x000000ffff1c7224 */ /* 0x000fc400078e000a */
[----:B------:R-:W-:Y:S11]  /*23ee0*/  IMAD.MOV.U32 R17, RZ, RZ, R11 ;  /* 0x000000ffff117224 */ /* 0x000ff600078e000b */
[----:B------:R-:W-:Y:S09]  /*23ef0*/  @!UPT UIADD3 URZ, URZ, URZ, URZ ;  /* 0x0000003f3f3ff290 */ /* 0x000ff2000fffe03f */
[----:B------:R-:W-:Y:S01]  /*23f00*/  STL.64 [R1+0x2f0], R20 ;  /* 0x0002f01401007387 */ /* 0x000fe20000100a00 */
[----:B------:R0:W-:Y:S03]  /*23f10*/  STL.64 [R1+0x2f8], R22 ;  /* 0x0002f81601007387 */ /* 0x0001e60000100a00 */
[----:B0-----:R-:W4:Y:S01]  /*23f20*/  LDL.LU.64 R22, [R1+0x2a28] ;  /* 0x002a280001167983 */ /* 0x001f220000300a00 */
[----:B------:R-:W4:Y:S02]  /*23f30*/  LDL.LU.64 R20, [R1+0x2a20] ;  /* 0x002a200001147983 */ /* 0x000f240000300a00 */
[----:B------:R-:W4:Y:S02]  /*23f40*/  LDL.LU.64 R10, [R1+0x2a18] ;  /* 0x002a1800010a7983 */ /* 0x000f240000300a00 */
[----:B------:R-:W-:Y:S02]  /*23f50*/  IMAD.MOV.U32 R16, RZ, RZ, R14 ;  /* 0x000000ffff107224 */ /* 0x000fe400078e000e */
[----:B------:R-:W-:Y:S01]  /*23f60*/  IMAD.MOV.U32 R13, RZ, RZ, R15 ;  /* 0x000000ffff0d7224 */ /* 0x000fe200078e000f */
        /* <DEDUP_REMOVED lines=9> */
[C---:B----4-:R-:W-:Y:S01]  /*24000*/  HMMA.16816.F32 R8, R4.reuse, R22, R8 ;  /* 0x000000160408723c */ /* 0x050fe20000001808 */
[----:B------:R-:W-:Y:S11]  /*24010*/  IMAD.MOV.U32 R29, RZ, RZ, R23 ;  /* 0x000000ffff1d7224 */ /* 0x000ff600078e0017 */
[----:B------:R-:W-:Y:S11]  /*24020*/  @!UPT UIADD3 URZ, URZ, URZ, URZ ;  /* 0x0000003f3f3ff290 */ /* 0x000ff6000fffe03f */
[----:B------:R0:W-:Y:S01]  /*24030*/  STL.64 [R1+0x390], R8 ;  /* 0x0003900801007387 */ /* 0x0001e20000100a00 */
[----:B------:R1:W-:Y:S02]  /*24040*/  STL.64 [R1+0x398], R10 ;  /* 0x0003980a01007387 */ /* 0x0003e40000100a00 */
[----:B0-----:R-:W-:Y:S01]  /*24050*/  IMAD.MOV.U32 R8, RZ, RZ, R22 ;  /* 0x000000ffff087224 */ /* 0x001fe200078e0016 */
[----:B-1----:R-:W4:Y:S01]  /*24060*/  LDL.LU R11, [R1+0x29f8] ;  /* 0x0029f800010b7983 */ /* 0x002f220000300800 */
[----:B------:R-:W3:Y:S02]  /*24070*/  LDL.LU.64 R22, [R1+0x29f0] ;  /* 0x0029f00001167983 */ /* 0x000ee40000300a00 */
[C---:B---3--:R-:W-:Y:S01]  /*24080*/  HMMA.16816.F32 R24, R4.reuse, R22, R24 ;  /* 0x000000160418723c */ /* 0x048fe20000001818 */
        /* <DEDUP_REMOVED lines=16> */
[----:B------:R-:W2:Y:S02]  /*24190*/  LDL.LU.64 R22, [R1+0x29c0] ;  /* 0x0029c00001167983 */ /* 0x000ea40000300a00 */
[----:B------:R-:W2:Y:S01]  /*241a0*/  LDL.LU.64 R20, [R1+0x29b8] ;  /* 0x0029b80001147983 */ /* 0x000ea20000300a00 */
[----:B------:R-:W-:Y:S01]  /*241b0*/  STL.64 [R1+0x2980], R14 ;  /* 0x0029800e01007387 */ /* 0x000fe20000100a00 */
[----:B------:R0:W-:Y:S03]  /*241c0*/  STL.64 [R1+0x2978], R12 ;  /* 0x0029780c01007387 */ /* 0x0001e60000100a00 */
[----:B0-----:R-:W3:Y:S01]  /*241d0*/  LDL.LU R12, [R1+0x560] ;  /* 0x00056000010c7983 */ /* 0x001ee20000300800 */
[----:B------:R-:W3:Y:S02]  /*241e0*/  LDL.LU R13, [R1+0x564] ;  /* 0x00056400010d7983 */ /* 0x000ee40000300800 */
[----:B------:R-:W3:Y:S02]  /*241f0*/  LDL.LU R14, [R1+0x568] ;  /* 0x00056800010e7983 */ /* 0x000ee40000300800 */
[----:B------:R-:W3:Y:S01]  /*24200*/  LDL.LU R15, [R1+0x56c] ;  /* 0x00056c00010f7983 */ /* 0x000ee20000300800 */
[C---:B--2---:R-:W-:Y:S11]  /*24210*/  HMMA.16816.F32 R20, R4.reuse, R18, R20 ;  /* 0x000000120414723c */ /* 0x044ff60000001814 */
[----:B------:R-:W-:Y:S11]  /*24220*/  @!UPT UIADD3 URZ, URZ, URZ, URZ ;  /* 0x0000003f3f3ff290 */ /* 0x000ff6000fffe03f */
[----:B------:R-:W-:Y:S01]  /*24230*/  @!UPT UIADD3 URZ, URZ, URZ, URZ ;  /* 0x0000003f3f3ff290 */ /* 0x000fe2000fffe03f */
[----:B------:R-:W-:Y:S01]  /*24240*/  STL.64 [R1+0x9e0], R20 ;  /* 0x0009e01401007387 */ /* 0x000fe20000100a00 */
[----:B------:R0:W-:Y:S03]  /*24250*/  STL.64 [R1+0x9e8], R22 ;  /* 0x0009e81601007387 */ /* 0x0001e60000100a00 */
[----:B0-----:R-:W3:Y:S01]  /*24260*/  LDL.LU.64 R22, [R1+0x29b0] ;  /* 0x0029b00001167983 */ /* 0x001ee20000300a00 */
[----:B------:R0:W-:Y:S01]  /*24270*/  STL.64 [R1+0x2870], R18 ;  /* 0x0028701201007387 */ /* 0x0001e20000100a00 */
[C---:B---3--:R-:W-:Y:S01]  /*24280*/  HMMA.16816.F32 R24, R4.reuse, R22, R24 ;  /* 0x000000160418723c */ /* 0x048fe20000001818 */
        /* <DEDUP_REMOVED lines=11> */
[----:B------:R0:W-:Y:S01]  /*24340*/  STL.64 [R1+0xad0], R20 ;  /* 0x000ad01401007387 */ /* 0x0001e20000100a00 */
[----:B------:R1:W-:Y:S02]  /*24350*/  STL.64 [R1+0xad8], R22 ;  /* 0x000ad81601007387 */ /* 0x0003e40000100a00 */
[----:B0-----:R-:W-:Y:S01]  /*24360*/  IMAD.MOV.U32 R21, RZ, RZ, R26 ;  /* 0x000000ffff157224 */ /* 0x001fe200078e001a */
[----:B-1----:R-:W2:Y:S01]  /*24370*/  LDL.LU.64 R22, [R1+0x2990] ;  /* 0x0029900001167983 */ /* 0x002ea20000300a00 */
[----:B------:R-:W-:Y:S02]  /*24380*/  IMAD.MOV.U32 R20, RZ, RZ, R27 ;  /* 0x000000ffff147224 */ /* 0x000fe400078e001b */
[----:B------:R-:W3:Y:S02]  /*24390*/  LDL.LU.64 R26, [R1+0x2988] ;  /* 0x00298800011a7983 */ /* 0x000ee40000300a00 */
[C---:B---3--:R-:W-:Y:S11]  /*243a0*/  HMMA.16816.F32 R12, R4.reuse, R26, R12 ;  /* 0x0000001a040c723c */ /* 0x048ff6000000180c */
[----:B------:R-:W-:Y:S11]  /*243b0*/  @!UPT UIADD3 URZ, URZ, URZ, URZ ;  /* 0x0000003f3f3ff290 */ /* 0x000ff6000fffe03f */
[----:B------:R-:W-:Y:S01]  /*243c0*/  @!UPT UIADD3 URZ, URZ, URZ, URZ ;  /* 0x0000003f3f3ff290 */ /* 0x000fe2000fffe03f */
[----:B------:R-:W-:Y:S01]  /*243d0*/  STL.64 [R1+0xac0], R12 ;  /* 0x000ac00c01007387 */ /* 0x000fe20000100a00 */
[----:B------:R0:W-:Y:S03]  /*243e0*/  STL.64 [R1+0xac8], R14 ;  /* 0x000ac80e01007387 */ /* 0x0001e60000100a00 */
[----:B0-----:R-:W3:Y:S01]  /*243f0*/  LDL.LU.64 R14, [R1+0x2980] ;  /* 0x00298000010e7983 */ /* 0x001ee20000300a00 */
[----:B------:R-:W2:Y:S02]  /*24400*/  LDL.LU.64 R12, [R1+0x2978] ;  /* 0x00297800010c7983 */ /* 0x000ea40000300a00 */
[----:B------:R0:W-:Y:S02]  /*24410*/  STL.64 [R1+0x2838], R26 ;  /* 0x0028381a01007387 */ /* 0x0001e40000100a00 */
[----:B------:R-:W2:Y:S01]  /*24420*/  LDL.LU R24, [R1+0x550] ;  /* 0x0005500001187983 */ /* 0x000ea20000300800 */
[----:B------:R-:W2:Y:S04]  /*24430*/  LDL.LU R25, [R1+0x554] ;  /* 0x0005540001197983 */ /* 0x000ea80000300800 */
        /* <DEDUP_REMOVED lines=9> */
[----:B------:R0:W-:Y:S01]  /*244d0*/  STL.64 [R1+0x2850], R26 ;  /* 0x0028501a01007387 */ /* 0x0001e20000100a00 */
[----:B------:R1:W-:Y:S02]  /*244e0*/  STL.64 [R1+0x2830], R22 ;  /* 0x0028301601007387 */ /* 0x0003e40000100a00 */
[----:B------:R-:W2:Y:S02]  /*244f0*/  LDL.LU R20, [R1+0x670] ;  /* 0x0006700001147983 */ /* 0x000ea40000300800 */
[----:B------:R-:W2:Y:S02]  /*24500*/  LDL.LU R21, [R1+0x674] ;  /* 0x0006740001157983 */ /* 0x000ea40000300800 */
[----:B0-----:R-:W-:Y:S02]  /*24510*/  IMAD.MOV.U32 R26, RZ, RZ, R19 ;  /* 0x000000ffff1a7224 */ /* 0x001fe400078e0013 */
[----:B------:R-:W-:Y:S01]  /*24520*/  IMAD.MOV.U32 R27, RZ, RZ, R18 ;  /* 0x000000ffff1b7224 */ /* 0x000fe200078e0012 */
[----:B-1----:R-:W2:Y:S01]  /*24530*/  LDL.LU R22, [R1+0x678] ;  /* 0x0006780001167983 */ /* 0x002ea20000300800 */
[----:B------:R-:W2:Y:S03]  /*24540*/  LDL.LU R23, [R1+0x67c] ;  /* 0x00067c0001177983 */ /* 0x000ea60000300800 */
[----:B------:R0:W-:Y:S01]  /*24550*/  STL.64 [R1+0x2868], R26 ;  /* 0x0028681a01007387 */ /* 0x0001e20000100a00 */
[----:B------:R-:W2:Y:S02]  /*24560*/  LDL.LU R24, [R1+0x6d0] ;  /* 0x0006d00001187983 */ /* 0x000ea40000300800 */
[----:B------:R-:W2:Y:S01]  /*24570*/  LDL.LU R25, [R1+0x6d4] ;  /* 0x0006d40001197983 */ /* 0x000ea20000300800 */
[----:B0-----:R-:W2:Y:S01]  /*24580*/  LDL.LU R26, [R1+0x6d8] ;  /* 0x0006d800011a7983 */ /* 0x001ea20000300800 */
[----:B------:R-:W2:Y:S02]  /*24590*/  LDL.LU R27, [R1+0x6dc] ;  /* 0x0006dc00011b7983 */ /* 0x000ea40000300800 */
[----:B------:R-:W-:-:S02]  /*245a0*/  IMAD.MOV.U32 R18, RZ, RZ, R12 ;  /* 0x000000ffff127224 */ /* 0x000fc400078e000c */
[----:B------:R-:W-:Y:S01]  /*245b0*/  IMAD.MOV.U32 R19, RZ, RZ, R9 ;  /* 0x000000ffff137224 */ /* 0x000fe200078e0009 */
[----:B--2---:R-:W-:Y:S01]  /*245c0*/  STL.64 [R1+0x2880], R26 ;  /* 0x0028801a01007387 */ /* 0x004fe20000100a00 */
[----:B------:R0:W-:Y:S02]  /*245d0*/  STL.64 [R1+0x2878], R24 ;  /* 0x0028781801007387 */ /* 0x0001e40000100a00 */
[----:B------:R-:W2:Y:S02]  /*245e0*/  LDL.LU R12, [R1+0x2974] ;  /* 0x00297400010c7983 */ /* 0x000ea40000300800 */
[----:B------:R-:W2:Y:S01]  /*245f0*/  LDL.LU R9, [R1+0x2970] ;  /* 0x0029700001097983 */ /* 0x000ea20000300800 */
        /* <DEDUP_REMOVED lines=21> */
[----:B---3--:R-:W-:-:S02]  /*24750*/  IMAD.MOV.U32 R18, RZ, RZ, R14 ;  /* 0x000000ffff127224 */ /* 0x008fc400078e000e */
        /* <DEDUP_REMOVED lines=23> */
[----:B----4-:R-:W-:-:S05]  /*248d0*/  IMAD.MOV.U32 R19, RZ, RZ, R11 ;  /* 0x000000ffff137224 */ /* 0x010fca00078e000b */
[----:B------:R-:W-:Y:S04]  /*248e0*/  STL.64 [R1+0x2918], R18 ;  /* 0x0029181201007387 */ /* 0x000fe80000100a00 */
[----:B--2---:R-:W-:Y:S01]  /*248f0*/  STL.64 [R1+0x28e0], R26 ;  /* 0x0028e01a01007387 */ /* 0x004fe20000100a00 */
[----:B------:R0:W-:Y:S03]  /*24900*/  STL.64 [R1+0x28d8], R24 ;  /* 0x0028d81801007387 */ /* 0x0001e60000100a00 */
[----:B0-----:R-:W2:Y:S01]  /*24910*/  LDL.LU R24, [R1+0x620] ;  /* 0x0006200001187983 */ /* 0x001ea20000300800 */
[----:B------:R-:W2:Y:S02]  /*24920*/  LDL.LU R25, [R1+0x624] ;  /* 0x0006240001197983 */ /* 0x000ea40000300800 */
[----:B------:R-:W4:Y:S02]  /*24930*/  LDL.LU R26, [R1+0x628] ;  /* 0x00062800011a7983 */ /* 0x000f240000300800 */
[----:B------:R-:W4:Y:S02]  /*24940*/  LDL.LU R27, [R1+0x62c] ;  /* 0x00062c00011b7983 */ /* 0x000f240000300800 */
[----:B------:R-:W-:-:S02]  /*24950*/  IMAD.MOV.U32 R18, RZ, RZ, R10 ;  /* 0x000000ffff127224 */ /* 0x000fc400078e000a */
[----:B------:R-:W-:-:S05]  /*24960*/  IMAD.MOV.U32 R19, RZ, RZ, R9 ;  /* 0x000000ffff137224 */ /* 0x000fca00078e0009 */
        /* <DEDUP_REMOVED lines=8> */
[----:B------:R-:W3:Y:S01]  /*249f0*/  LDL.LU R8, [R1+0x530] ;  /* 0x0005300001087983 */ /* 0x000ee20000300800 */
[----:B------:R-:W3:Y:S02]  /*24a00*/  LDL.LU R9, [R1+0x534] ;  /* 0x0005340001097983 */ /* 0x000ee40000300800 */
[----:B------:R-:W3:Y:S02]  /*24a10*/  LDL.LU R10, [R1+0x538] ;  /* 0x00053800010a7983 */ /* 0x000ee40000300800 */
[----:B------:R-:W3:Y:S01]  /*24a20*/  LDL.LU R11, [R1+0x53c] ;  /* 0x00053c00010b7983 */ /* 0x000ee20000300800 */
[----:B----4-:R-:W-:Y:S01]  /*24a30*/  STL.64 [R1+0x2910], R26 ;  /* 0x0029101a01007387 */ /* 0x010fe20000100a00 */
[----:B--2---:R0:W-:Y:S03]  /*24a40*/  STL.64 [R1+0x2908], R24 ;  /* 0x0029081801007387 */ /* 0x0041e60000100a00 */
[----:B0-----:R-:W2:Y:S01]  /*24a50*/  LDL.LU R24, [R1+0x600] ;  /* 0x0006000001187983 */ /* 0x001ea20000300800 */
[----:B------:R-:W2:Y:S02]  /*24a60*/  LDL.LU R25, [R1+0x604] ;  /* 0x0006040001197983 */ /* 0x000ea40000300800 */
[----:B------:R-:W4:Y:S02]  /*24a70*/  LDL.LU R26, [R1+0x608] ;  /* 0x00060800011a7983 */ /* 0x000f240000300800 */
[----:B------:R-:W4:Y:S02]  /*24a80*/  LDL.LU R27, [R1+0x60c] ;  /* 0x00060c00011b7983 */ /* 0x000f240000300800 */
        /* <DEDUP_REMOVED lines=10> */
[----:B------:R-:W2:Y:S02]  /*24b30*/  LDL.LU R26, [R1+0x638] ;  /* 0x00063800011a7983 */ /* 0x000ea40000300800 */
[----:B------:R-:W2:Y:S01]  /*24b40*/  LDL.LU R27, [R1+0x63c] ;  /* 0x00063c00011b7983 */ /* 0x000ea20000300800 */
[----:B------:R-:W-:Y:S01]  /*24b50*/  STL.64 [R1+0x2848], R22 ;  /* 0x0028481601007387 */ /* 0x000fe20000100a00 */
[----:B------:R0:W-:Y:S03]  /*24b60*/  STL.64 [R1+0x2840], R20 ;  /* 0x0028401401007387 */ /* 0x0001e60000100a00 */
[----:B0-----:R-:W4:Y:S01]  /*24b70*/  LDL.LU R20, [R1+0x680] ;  /* 0x0006800001147983 */ /* 0x001f220000300800 */
[----:B------:R-:W4:Y:S02]  /*24b80*/  LDL.LU R21, [R1+0x684] ;  /* 0x0006840001157983 */ /* 0x000f240000300800 */
[----:B------:R-:W2:Y:S02]  /*24b90*/  LDL.LU R22, [R1+0x688] ;  /* 0x0006880001167983 */ /* 0x000ea40000300800 */
[----:B------:R-:W2:Y:S01]  /*24ba0*/  LDL.LU R23, [R1+0x68c] ;  /* 0x00068c0001177983 */ /* 0x000ea20000300800 */
[----:B---3--:R-:W-:Y:S01]  /*24bb0*/  HMMA.16816.F32 R4, R4, R14, R8 ;  /* 0x0000000e0404723c */ /* 0x008fe20000001808 */
[----:B--2---:R-:W-:Y:S01]  /*24bc0*/  STL.64 [R1+0x2860], R22 ;  /* 0x0028601601007387 */ /* 0x004fe20000100a00 */
[----:B----4-:R0:W-:Y:S03]  /*24bd0*/  STL.64 [R1+0x2858], R20 ;  /* 0x0028581401007387 */ /* 0x0101e60000100a00 */
[----:B0-----:R-:W2:Y:S01]  /*24be0*/  LDL.LU R20, [R1+0x690] ;  /* 0x0006900001147983 */ /* 0x001ea20000300800 */
[----:B------:R-:W2:Y:S02]  /*24bf0*/  LDL.LU R21, [R1+0x694] ;  /* 0x0006940001157983 */ /* 0x000ea40000300800 */
[----:B------:R-:W2:Y:S02]  /*24c00*/  LDL.LU R22, [R1+0x698] ;  /* 0x0006980001167983 */ /* 0x000ea40000300800 */
[----:B------:R-:W2:Y:S01]  /*24c10*/  LDL.LU R23, [R1+0x69c] ;  /* 0x00069c0001177983 */ /* 0x000ea20000300800 */
[----:B------:R-:W3:Y:S01]  /*24c20*/  LDL.LU.64 R10, [R1+0x2950] ;  /* 0x00295000010a7983 */ /* 0x000ee20000300a00 */
[----:B------:R-:W3:Y:S02]  /*24c30*/  LDL.LU.64 R8, [R1+0x2948] ;  /* 0x0029480001087983 */ /* 0x000ee40000300a00 */
[----:B------:R-:W-:-:S09]  /*24c40*/  IMAD.MOV.U32 R19, RZ, RZ, R3 ;  /* 0x000000ffff137224 */ /* 0x000fd200078e0003 */
[----:B------:R-:W-:Y:S01]  /*24c50*/  STL.64 [R1+0xaa0], R4 ;  /* 0x000aa00401007387 */ /* 0x000fe20000100a00 */
[----:B------:R-:W-:Y:S01]  /*24c60*/  STL.64 [R1+0xaa8], R6 ;  /* 0x000aa80601007387 */ /* 0x000fe20000100a00 */
[----:B------:R0:W-:Y:S02]  /*24c70*/  STL.64 [R1+0x2828], R14 ;  /* 0x0028280e01007387 */ /* 0x0001e40000100a00 */
[----:B------:R-:W4:Y:S02]  /*24c80*/  LDL.LU R12, [R1+0x5e0] ;  /* 0x0005e000010c7983 */ /* 0x000f240000300800 */
[----:B------:R-:W4:Y:S01]  /*24c90*/  LDL.LU R13, [R1+0x5e4] ;  /* 0x0005e400010d7983 */ /* 0x000f220000300800 */
[----:B0-----:R-:W4:Y:S01]  /*24ca0*/  LDL.LU R14, [R1+0x5e8] ;  /* 0x0005e800010e7983 */ /* 0x001f220000300800 */
[----:B------:R-:W4:Y:S01]  /*24cb0*/  LDL.LU R15, [R1+0x5ec] ;  /* 0x0005ec00010f7983 */ /* 0x000f220000300800 */
[C---:B---3--:R-:W-:Y:S02]  /*24cc0*/  HMMA.16816.F32 R16, R8.reuse, R18, R24 ;  /* 0x000000120810723c */ /* 0x048fe40000001818 */
[----:B------:R-:W3:Y:S01]  /*24cd0*/  LDL.LU.64 R26, [R1+0x2940] ;  /* 0x00294000011a7983 */ /* 0x000ee20000300a00 */
[----:B------:R-:W3:Y:S11]  /*24ce0*/  LDL.LU.64 R24, [R1+0x2938] ;  /* 0x0029380001187983 */ /* 0x000ef60000300a00 */
[----:B------:R-:W-:Y:S09]  /*24cf0*/  @!UPT UIADD3 URZ, URZ, URZ, URZ ;  /* 0x0000003f3f3ff290 */ /* 0x000ff2000fffe03f */
[----:B------:R-:W-:Y:S01]  /*24d00*/  STL.64 [R1+0x220], R16 ;  /* 0x0002201001007387 */ /* 0x000fe20000100a00 */
[----:B------:R0:W-:Y:S03]  /*24d10*/  STL.64 [R1+0x228], R18 ;  /* 0x0002281201007387 */ /* 0x0001e60000100a00 */
[----:B0-----:R-:W3:Y:S02]  /*24d20*/  LDL.LU.64 R18, [R1+0x2930] ;  /* 0x0029300001127983 */ /* 0x001ee40000300a00 */
        /* <DEDUP_REMOVED lines=14> */
[----:B---3--:R-:W-:Y:S02]  /*24e10*/  HMMA.16816.F32 R16, R8, R18, R24 ;  /* 0x000000120810723c */ /* 0x008fe40000001818 */
[----:B------:R-:W3:Y:S01]  /*24e20*/  LDL.LU.64 R26, [R1+0x28f8] ;  /* 0x0028f800011a7983 */ /* 0x000ee20000300a00 */
[----:B------:R-:W3:Y:S11]  /*24e30*/  LDL.LU.64 R24, [R1+0x28f0] ;  /* 0x0028f00001187983 */ /* 0x000ef60000300a00 */
[----:B------:R-:W-:Y:S09]  /*24e40*/  @!UPT UIADD3 URZ, URZ, URZ, URZ ;  /* 0x0000003f3f3ff290 */ /* 0x000ff2000fffe03f */
[----:B------:R-:W-:Y:S01]  /*24e50*/  STL.64 [R1+0x2d0], R16 ;  /* 0x0002d01001007387 */ /* 0x000fe20000100a00 */
[----:B------:R0:W-:Y:S03]  /*24e60*/  STL.64 [R1+0x2d8], R18 ;  /* 0x0002d81201007387 */ /* 0x0001e60000100a00 */
[----:B0-----:R-:W3:Y:S01]  /*24e70*/  LDL.LU.64 R18, [R1+0x28e8] ;  /* 0x0028e80001127983 */ /* 0x001ee20000300a00 */
[----:B------:R-:W-:Y:S02]  /*24e80*/  IMAD.MOV.U32 R6, RZ, RZ, R2 ;  /* 0x000000ffff067224 */ /* 0x000fe400078e0002 */
[----:B------:R-:W-:-:S07]  /*24e90*/  IMAD.MOV.U32 R7, RZ, RZ, R0 ;  /* 0x000000ffff077224 */ /* 0x000fce00078e0000 */
[C---:B----4-:R-:W-:Y:S01]  /*24ea0*/  HMMA.16816.F32 R4, R8.reuse, R6, R12 ;  /* 0x000000060804723c */ /* 0x050fe2000000180c */
[----:B------:R-:W4:Y:S11]  /*24eb0*/  LDL.LU R12, [R1+0x660] ;  /* 0x00066000010c7983 */ /* 0x000f360000300800 */
[----:B------:R-:W-:Y:S11]  /*24ec0*/  @!UPT UIADD3 URZ, URZ, URZ, URZ ;  /* 0x0000003f3f3ff290 */ /* 0x000ff6000fffe03f */
[----:B------:R0:W-:Y:S01]  /*24ed0*/  STL.64 [R1+0x2c0], R4 ;  /* 0x0002c00401007387 */ /* 0x0001e20000100a00 */
[----:B------:R1:W-:Y:S02]  /*24ee0*/  STL.64 [R1+0x2c8], R6 ;  /* 0x0002c80601007387 */ /* 0x0003e40000100a00 */
[----:B------:R-:W4:Y:S02]  /*24ef0*/  LDL.LU R13, [R1+0x664] ;  /* 0x00066400010d7983 */ /* 0x000f240000300800 */
[----:B------:R-:W4:Y:S01]  /*24f00*/  LDL.LU R14, [R1+0x668] ;  /* 0x00066800010e7983 */ /* 0x000f220000300800 */
[----:B------:R-:W4:Y:S04]  /*24f10*/  LDL.LU R15, [R1+0x66c] ;  /* 0x00066c00010f7983 */ /* 0x000f280000300800 */
[----:B0-----:R-:W2:Y:S01]  /*24f20*/  LDL.LU R4, [R1+0x640] ;  /* 0x0006400001047983 */ /* 0x001ea20000300800 */
[----:B------:R-:W2:Y:S02]  /*24f30*/  LDL.LU R5, [R1+0x644] ;  /* 0x0006440001057983 */ /* 0x000ea40000300800 */
[----:B-1----:R-:W2:Y:S02]  /*24f40*/  LDL.LU R6, [R1+0x648] ;  /* 0x0006480001067983 */ /* 0x002ea40000300800 */
[----:B------:R-:W2:Y:S01]  /*24f50*/  LDL.LU R7, [R1+0x64c] ;  /* 0x00064c0001077983 */ /* 0x000ea20000300800 */
[C---:B---3--:R-:W-:Y:S01]  /*24f60*/  HMMA.16816.F32 R16, R8.reuse, R18, R24 ;  /* 0x000000120810723c */ /* 0x048fe20000001818 */
[----:B------:R-:W3:Y:S01]  /*24f70*/  LDL.LU.64 R26, [R1+0x28e0] ;  /* 0x0028e000011a7983 */ /* 0x000ee20000300a00 */
[----:B------:R-:W3:Y:S11]  /*24f80*/  LDL.LU.64 R24, [R1+0x28d8] ;  /* 0x0028d80001187983 */ /* 0x000ef60000300a00 */
[----:B------:R-:W-:Y:S10]  /*24f90*/  @!UPT UIADD3 URZ, URZ, URZ, URZ ;  /* 0x0000003f3f3ff290 */ /* 0x000ff4000fffe03f */
        /* <DEDUP_REMOVED lines=36> */
[----:B0-----:R-:W2:Y:S01]  /*251e0*/  LDL.LU.64 R26, [R1+0x2868] ;  /* 0x00286800011a7983 */ /* 0x001ea20000300a00 */
[----:B------:R0:W-:Y:S03]  /*251f0*/  STL.64 [R1+0x2790], R18 ;  /* 0x0027901201007387 */ /* 0x0001e60000100a00 */
[----:B0-----:R-:W3:Y:S04]  /*25200*/  LDL.LU.64 R18, [R1+0xe8] ;  /* 0x0000e80001127983 */ /* 0x001ee80000300a00 */
[----:B---3--:R0:W-:Y:S04]  /*25210*/  STL.64 [R1+0x2808], R18 ;  /* 0x0028081201007387 */ /* 0x0081e80000100a00 */
[----:B0-----:R-:W3:Y:S01]  /*25220*/  LDL.LU.64 R18, [R1+0x108] ;  /* 0x0001080001127983 */ /* 0x001ee20000300a00 */
[C---:B--2---:R-:W-:Y:S03]  /*25230*/  HMMA.16816.F32 R24, R8.reuse, R26, R20 ;  /* 0x0000001a0818723c */ /* 0x044fe60000001814 */
[----:B---3--:R0:W-:Y:S04]  /*25240*/  STL.64 [R1+0x2810], R18 ;  /* 0x0028101201007387 */ /* 0x0081e80000100a00 */
[----:B0-----:R-:W2:Y:S01]  /*25250*/  LDL.LU.64 R18, [R1+0x118] ;  /* 0x0001180001127983 */ /* 0x001ea20000300a00 */
[----:B------:R-:W3:Y:S02]  /*25260*/  LDL.LU.64 R22, [R1+0x2860] ;  /* 0x0028600001167983 */ /* 0x000ee40000300a00 */
[----:B------:R-:W3:Y:S11]  /*25270*/  LDL.LU.64 R20, [R1+0x2858] ;  /* 0x0028580001147983 */ /* 0x000ef60000300a00 */
[----:B------:R-:W-:Y:S02]  /*25280*/  @!UPT UIADD3 URZ, URZ, URZ, URZ ;  /* 0x0000003f3f3ff290 */ /* 0x000fe4000fffe03f */
[----:B------:R-:W-:Y:S01]  /*25290*/  STL.64 [R1+0xa50], R24 ;  /* 0x000a501801007387 */ /* 0x000fe20000100a00 */
[----:B------:R0:W-:Y:S04]  /*252a0*/  STL.64 [R1+0xa58], R26 ;  /* 0x000a581a01007387 */ /* 0x0001e80000100a00 */
        /* <DEDUP_REMOVED lines=13> */
[----:B0-----:R-:W4:Y:S01]  /*25380*/  LDL.LU.64 R22, [R1+0x2830] ;  /* 0x0028300001167983 */ /* 0x001f220000300a00 */
[----:B------:R0:W-:Y:S02]  /*25390*/  STL.64 [R1+0x2778], R26 ;  /* 0x0027781a01007387 */ /* 0x0001e40000100a00 */
[----:B------:R-:W3:Y:S02]  /*253a0*/  LDL.LU R24, [R1+0x6f0] ;  /* 0x0006f00001187983 */ /* 0x000ee40000300800 */
[----:B------:R-:W3:Y:S01]  /*253b0*/  LDL.LU R25, [R1+0x6f4] ;  /* 0x0006f40001197983 */ /* 0x000ee20000300800 */
[----:B0-----:R-:W2:Y:S01]  /*253c0*/  LDL.LU R26, [R1+0x6f8] ;  /* 0x0006f800011a7983 */ /* 0x001ea20000300800 */
[----:B------:R-:W2:Y:S01]  /*253d0*/  LDL.LU R27, [R1+0x6fc] ;  /* 0x0006fc00011b7983 */ /* 0x000ea20000300800 */
[----:B----4-:R-:W-:Y:S02]  /*253e0*/  HMMA.16816.F32 R12, R8, R22, R12 ;  /* 0x00000016080c723c */ /* 0x010fe4000000180c */
[----:B--2---:R-:W-:Y:S01]  /*253f0*/  STL.64 [R1+0x2820], R26 ;  /* 0x0028201a01007387 */ /* 0x004fe20000100a00 */
[----:B---3--:R0:W-:Y:S03]  /*25400*/  STL.64 [R1+0x2818], R24 ;  /* 0x0028181801007387 */ /* 0x0081e60000100a00 */
[----:B0-----:R-:W2:Y:S01]  /*25410*/  LDL.LU R24, [R1+0x720] ;  /* 0x0007200001187983 */ /* 0x001ea20000300800 */
[----:B------:R-:W2:Y:S02]  /*25420*/  LDL.LU R25, [R1+0x724] ;  /* 0x0007240001197983 */ /* 0x000ea40000300800 */
[----:B------:R-:W2:Y:S02]  /*25430*/  LDL.LU R26, [R1+0x728] ;  /* 0x00072800011a7983 */ /* 0x000ea40000300800 */
[----:B------:R-:W2:Y:S11]  /*25440*/  LDL.LU R27, [R1+0x72c] ;  /* 0x00072c00011b7983 */ /* 0x000eb60000300800 */
[----:B------:R-:W-:Y:S01]  /*25450*/  @!UPT UIADD3 URZ, URZ, URZ, URZ ;  /* 0x0000003f3f3ff290 */ /* 0x000fe2000fffe03f */
[----:B------:R-:W-:Y:S01]  /*25460*/  STL.64 [R1+0xa20], R12 ;  /* 0x000a200c01007387 */ /* 0x000fe20000100a00 */
[----:B------:R0:W-:Y:S03]  /*25470*/  STL.64 [R1+0xa28], R14 ;  /* 0x000a280e01007387 */ /* 0x0001e60000100a00 */
[----:B0-----:R-:W3:Y:S01]  /*25480*/  LDL.LU.64 R14, [R1+0x2828] ;  /* 0x00282800010e7983 */ /* 0x001ee20000300a00 */
[----:B------:R-:W-:Y:S02]  /*25490*/  STL [R1+0x2750], R22 ;  /* 0x0027501601007387 */ /* 0x000fe40000100800 */
[----:B------:R0:W-:Y:S02]  /*254a0*/  STL [R1+0x274c], R23 ;  /* 0x00274c1701007387 */ /* 0x0001e40000100800 */
[----:B0-----:R-:W4:Y:S01]  /*254b0*/  LDL.LU.64 R22, [R1+0xf8] ;  /* 0x0000f80001167983 */ /* 0x001f220000300a00 */
[----:B------:R-:W-:-:S02]  /*254c0*/  IMAD.MOV.U32 R2, RZ, RZ, R18 ;  /* 0x000000ffff027224 */ /* 0x000fc400078e0012 */
[----:B------:R-:W-:Y:S01]  /*254d0*/  IMAD.MOV.U32 R0, RZ, RZ, R19 ;  /* 0x000000ffff007224 */ /* 0x000fe200078e0013 */
[----:B---3--:R-:W-:Y:S01]  /*254e0*/  HMMA.16816.F32 R4, R8, R14, R4 ;  /* 0x0000000e0804723c */ /* 0x008fe20000001804 */
[----:B------:R0:W-:Y:S01]  /*254f0*/  STL.64 [R1+0x2740], R14 ;  /* 0x0027400e01007387 */ /* 0x0001e20000100a00 */
[----:B------:R-:W4:Y:S03]  /*25500*/  LDL.LU R12, [R1+0x700] ;  /* 0x00070000010c7983 */ /* 0x000f260000300800 */
[----:B------:R-:W1:Y:S11]  /*25510*/  LDSM.16.MT88.4 R8, [R29+0x12180] ;  /* 0x012180001d08783b */ /* 0x000e760000004200 */
[----:B------:R-:W-:Y:S07]  /*25520*/  @!UPT UIADD3 URZ, URZ, URZ, URZ ;  /* 0x0000003f3f3ff290 */ /* 0x000fee000fffe03f */
[----:B------:R-:W-:Y:S01]  /*25530*/  STL.64 [R1+0xa10], R4 ;  /* 0x000a100401007387 */ /* 0x000fe20000100a00 */
[----:B------:R-:W-:Y:S02]  /*25540*/  STL.64 [R1+0xa18], R6 ;  /* 0x000a180601007387 */ /* 0x000fe40000100a00 */
[----:B------:R-:W2:Y:S04]  /*25550*/  LDSM.16.MT88.4 R4, [R29+0x12100] ;  /* 0x012100001d04783b */ /* 0x000ea80000004200 */
[----:B------:R-:W4:Y:S01]  /*25560*/  LDL.LU R13, [R1+0x704] ;  /* 0x00070400010d7983 */ /* 0x000f220000300800 */
[----:B0-----:R-:W4:Y:S01]  /*25570*/  LDL.LU R14, [R1+0x708] ;  /* 0x00070800010e7983 */ /* 0x001f220000300800 */
[----:B------:R-:W4:Y:S03]  /*25580*/  LDL.LU R15, [R1+0x70c] ;  /* 0x00070c00010f7983 */ /* 0x000f260000300800 */
[----:B-1----:R-:W-:Y:S01]  /*25590*/  STL.64 [R1+0x2738], R10 ;  /* 0x0027380a01007387 */ /* 0x002fe20000100a00 */
        /* <DEDUP_REMOVED lines=12> */
[----:B------:R-:W3:Y:S02]  /*25660*/  LDL.LU.64 R18, [R1+0x2810] ;  /* 0x0028100001127983 */ /* 0x000ee40000300a00 */
[----:B------:R-:W-:Y:S01]  /*25670*/  STL [R1+0x2758], R0 ;  /* 0x0027580001007387 */ /* 0x000fe20000100800 */
[----:B------:R-:W-:Y:S01]  /*25680*/  STL [R1+0x2754], R2 ;  /* 0x0027540201007387 */ /* 0x000fe20000100800 */
[C---:B---3--:R-:W-:Y:S01]  /*25690*/  HMMA.16816.F32 R8, R4.reuse, R18, R8 ;  /* 0x000000120408723c */ /* 0x048fe20000001808 */
[----:B------:R-:W-:Y:S11]  /*256a0*/  IMAD.MOV.U32 R3, RZ, RZ, R19 ;  /* 0x000000ffff037224 */ /* 0x000ff600078e0013 */
[----:B------:R-:W-:Y:S11]  /*256b0*/  @!UPT UIADD3 URZ, URZ, URZ, URZ ;  /* 0x0000003f3f3ff290 */ /* 0x000ff6000fffe03f */
[----:B------:R0:W-:Y:S01]  /*256c0*/  STL.64 [R1+0x1e0], R8 ;  /* 0x0001e00801007387 */ /* 0x0001e20000100a00 */
[----:B------:R1:W-:Y:S02]  /*256d0*/  STL.64 [R1+0x1e8], R10 ;  /* 0x0001e80a01007387 */ /* 0x0003e40000100a00 */
[----:B0-----:R-:W-:Y:S02]  /*256e0*/  IMAD.MOV.U32 R8, RZ, RZ, R18 ;  /* 0x000000ffff087224 */ /* 0x001fe400078e0012 */
[----:B------:R-:W2:Y:S01]  /*256f0*/  LDL.LU.64 R18, [R1+0x2808] ;  /* 0x0028080001127983 */ /* 0x000ea20000300a00 */
[C---:B----4-:R-:W-:Y:S01]  /*25700*/  HMMA.16816.F32 R12, R4.reuse, R22, R12 ;  /* 0x00000016040c723c */ /* 0x050fe2000000180c */
[----:B-1----:R-:W-:Y:S02]  /*25710*/  IMAD.MOV.U32 R10, RZ, RZ, R22 ;  /* 0x000000ffff0a7224 */ /* 0x002fe400078e0016 */
[----:B------:R-:W-:Y:S01]  /*25720*/  IMAD.MOV.U32 R9, RZ, RZ, R23 ;  /* 0x000000ffff097224 */ /* 0x000fe200078e0017 */
[----:B------:R-:W-:Y:S01]  /*25730*/  STL [R1+0x2760], R3 ;  /* 0x0027600301007387 */ /* 0x000fe20000100800 */
[----:B------:R-:W-:Y:S11]  /*25740*/  STL [R1+0x275c], R8 ;  /* 0x00275c0801007387 */ /* 0x000ff60000100800 */
[----:B------:R-:W-:Y:S07]  /*25750*/  @!UPT UIADD3 URZ, URZ, URZ, URZ ;  /* 0x0000003f3f3ff290 */ /* 0x000fee000fffe03f */
[----:B------:R0:W-:Y:S01]  /*25760*/  STL.64 [R1+0x1d0], R12 ;  /* 0x0001d00c01007387 */ /* 0x0001e20000100a00 */
[----:B------:R-:W-:Y:S02]  /*25770*/  STL.64 [R1+0x1d8], R14 ;  /* 0x0001d80e01007387 */ /* 0x000fe40000100a00 */
[----:B------:R-:W-:Y:S01]  /*25780*/  STL [R1+0x2764], R10 ;  /* 0x0027640a01007387 */ /* 0x000fe20000100800 */
[C---:B--2---:R-:W-:Y:S01]  /*25790*/  HMMA.16816.F32 R20, R4.reuse, R18, R24 ;  /* 0x000000120414723c */ /* 0x044fe20000001818 */
[----:B0-----:R-:W-:Y:S02]  /*257a0*/  IMAD.MOV.U32 R12, RZ, RZ, R18 ;  /* 0x000000ffff0c7224 */ /* 0x001fe400078e0012 */
[----:B------:R-:W-:Y:S11]  /*257b0*/  IMAD.MOV.U32 R11, RZ, RZ, R19 ;  /* 0x000000ffff0b7224 */ /* 0x000ff600078e0013 */
[----:B------:R-:W-:Y:S09]  /*257c0*/  @!UPT UIADD3 URZ, URZ, URZ, URZ ;  /* 0x0000003f3f3ff290 */ /* 0x000ff2000fffe03f */
[----:B------:R-:W-:Y:S01]  /*257d0*/  STL.64 [R1+0x290], R20 ;  /* 0x0002901401007387 */ /* 0x000fe20000100a00 */
[----:B------:R-:W-:Y:S02]  /*257e0*/  STL.64 [R1+0x298], R22 ;  /* 0x0002981601007387 */ /* 0x000fe40000100a00 */
[----:B------:R-:W-:Y:S02]  /*257f0*/  STL [R1+0x2800], R12 ;  /* 0x0028000c01007387 */ /* 0x000fe40000100800 */
[----:B------:R-:W-:Y:S01]  /*25800*/  STL [R1+0x279c], R11 ;  /* 0x00279c0b01007387 */ /* 0x000fe20000100800 */
[----:B------:R0:W-:Y:S01]  /*25810*/  STL [R1+0x2798], R9 ;  /* 0x0027980901007387 */ /* 0x0001e20000100800 */
[----:B------:R-:W2:Y:S03]  /*25820*/  LDL.LU R8, [R1+0x7e0] ;  /* 0x0007e00001087983 */ /* 0x000ea60000300800 */
[----:B0-----:R-:W2:Y:S01]  /*25830*/  LDL.LU R9, [R1+0x7e4] ;  /* 0x0007e40001097983 */ /* 0x001ea20000300800 */
[----:B------:R-:W3:Y:S02]  /*25840*/  LDL.LU R10, [R1+0x7e8] ;  /* 0x0007e800010a7983 */ /* 0x000ee40000300800 */
[----:B------:R-:W3:Y:S02]  /*25850*/  LDL.LU R11, [R1+0x7ec] ;  /* 0x0007ec00010b7983 */ /* 0x000ee40000300800 */
[----:B------:R-:W4:Y:S01]  /*25860*/  LDL.LU R20, [R1+0x740] ;  /* 0x0007400001147983 */ /* 0x000f220000300800 */
[----:B------:R-:W4:Y:S01]  /*25870*/  LDL.LU R21, [R1+0x744] ;  /* 0x0007440001157983 */ /* 0x000f220000300800 */
[----:B------:R-:W2:Y:S02]  /*25880*/  LDL.LU R22, [R1+0x748] ;  /* 0x0007480001167983 */ /* 0x000ea40000300800 */
[----:B------:R-:W2:Y:S02]  /*25890*/  LDL.LU R23, [R1+0x74c] ;  /* 0x00074c0001177983 */ /* 0x000ea40000300800 */
[----:B------:R-:W3:Y:S01]  /*258a0*/  LDL.LU R12, [R1+0x6e0] ;  /* 0x0006e000010c7983 */ /* 0x000ee20000300800 */
[----:B------:R-:W3:Y:S01]  /*258b0*/  LDL.LU R13, [R1+0x6e4] ;  /* 0x0006e400010d7983 */ /* 0x000ee20000300800 */
[----:B------:R-:W3:Y:S02]  /*258c0*/  LDL.LU R14, [R1+0x6e8] ;  /* 0x0006e800010e7983 */ /* 0x000ee40000300800 */
[----:B------:R-:W3:Y:S01]  /*258d0*/  LDL.LU R15, [R1+0x6ec] ;  /* 0x0006ec00010f7983 */ /* 0x000ee20000300800 */
[----:B--2---:R0:W-:Y:S01]  /*258e0*/  STL.64 [R1+0x27f8], R22 ;  /* 0x0027f81601007387 */ /* 0x0041e20000100a00 */
[----:B----4-:R-:W-:Y:S03]  /*258f0*/  STL.64 [R1+0x27f0], R20 ;  /* 0x0027f01401007387 */ /* 0x010fe60000100a00 */
[----:B0-----:R-:W2:Y:S01]  /*25900*/  LDL.LU.64 R22, [R1+0xd8] ;  /* 0x0000d80001167983 */ /* 0x001ea20000300a00 */
[----:B---3--:R0:W-:Y:S02]  /*25910*/  STL.64 [R1+0x27a8], R10 ;  /* 0x0027a80a01007387 */ /* 0x0081e40000100a00 */
[----:B------:R-:W-:Y:S01]  /*25920*/  STL.64 [R1+0x27a0], R8 ;  /* 0x0027a00801007387 */ /* 0x000fe20000100a00 */
[----:B0-----:R-:W3:Y:S04]  /*25930*/  LDL.LU.64 R10, [R1+0x98] ;  /* 0x00009800010a7983 */ /* 0x001ee80000300a00 */
[----:B---3--:R0:W-:Y:S04]  /*25940*/  STL.64 [R1+0x27b8], R10 ;  /* 0x0027b80a01007387 */ /* 0x0081e80000100a00 */
[----:B0-----:R-:W3:Y:S04]  /*25950*/  LDL.LU.64 R10, [R1+0xa8] ;  /* 0x0000a800010a7983 */ /* 0x001ee80000300a00 */
[----:B---3--:R0:W-:Y:S04]  /*25960*/  STL.64 [R1+0x27d0], R10 ;  /* 0x0027d00a01007387 */ /* 0x0081e80000100a00 */
[----:B0-----:R-:W3:Y:S04]  /*25970*/  LDL.LU.64 R10, [R1+0xb8] ;  /* 0x0000b800010a7983 */ /* 0x001ee80000300a00 */
[----:B---3--:R0:W-:Y:S04]  /*25980*/  STL.64 [R1+0x27e8], R10 ;  /* 0x0027e80a01007387 */ /* 0x0081e80000100a00 */
[----:B0-----:R-:W3:Y:S01]  /*25990*/  LDL.LU.64 R10, [R1+0xc8] ;  /* 0x0000c800010a7983 */ /* 0x001ee20000300a00 */
[----:B------:R-:W4:Y:S03]  /*259a0*/  LDL.LU.64 R18, [R1+0x88] ;  /* 0x0000880001127983 */ /* 0x000f260000300a00 */
[----:B----4-:R0:W-:Y:S01]  /*259b0*/  STL.64 [R1+0x27b0], R18 ;  /* 0x0027b01201007387 */ /* 0x0101e20000100a00 */
[----:B------:R-:W4:Y:S02]  /*259c0*/  LDL.LU R16, [R1+0x7d0] ;  /* 0x0007d00001107983 */ /* 0x000f240000300800 */
[----:B------:R-:W4:Y:S01]  /*259d0*/  LDL.LU R17, [R1+0x7d4] ;  /* 0x0007d40001117983 */ /* 0x000f220000300800 */
[----:B0-----:R-:W2:Y:S01]  /*259e0*/  LDL.LU R18, [R1+0x7d8] ;  /* 0x0007d80001127983 */ /* 0x001ea20000300800 */
[----:B------:R-:W2:Y:S03]  /*259f0*/  LDL.LU R19, [R1+0x7dc] ;  /* 0x0007dc0001137983 */ /* 0x000ea60000300800 */
[----:B--2---:R-:W-:Y:S01]  /*25a00*/  STL.64 [R1+0x27c8], R18 ;  /* 0x0027c81201007387 */ /* 0x004fe20000100a00 */
[----:B----4-:R0:W-:Y:S03]  /*25a10*/  STL.64 [R1+0x27c0], R16 ;  /* 0x0027c01001007387 */ /* 0x0101e60000100a00 */
[----:B0-----:R-:W2:Y:S01]  /*25a20*/  LDL.LU R16, [R1+0x7c0] ;  /* 0x0007c00001107983 */ /* 0x001ea20000300800 */
[----:B------:R-:W2:Y:S02]  /*25a30*/  LDL.LU R17, [R1+0x7c4] ;  /* 0x0007c40001117983 */ /* 0x000ea40000300800 */
[----:B------:R-:W4:Y:S02]  /*25a40*/  LDL.LU R18, [R1+0x7c8] ;  /* 0x0007c80001127983 */ /* 0x000f240000300800 */
[----:B------:R-:W4:Y:S01]  /*25a50*/  LDL.LU R19, [R1+0x7cc] ;  /* 0x0007cc0001137983 */ /* 0x000f220000300800 */
[----:B------:R-:W-:Y:S01]  /*25a60*/  HMMA.16816.F32 R12, R4, R22, R12 ;  /* 0x00000016040c723c */ /* 0x000fe2000000180c */
[----:B----4-:R-:W-:Y:S01]  /*25a70*/  STL.64 [R1+0x27e0], R18 ;  /* 0x0027e01201007387 */ /* 0x010fe20000100a00 */
[----:B--2---:R0:W-:Y:S03]  /*25a80*/  STL.64 [R1+0x27d8], R16 ;  /* 0x0027d81001007387 */ /* 0x0041e60000100a00 */
[----:B0-----:R-:W2:Y:S01]  /*25a90*/  LDL.LU R16, [R1+0x7a0] ;  /* 0x0007a00001107983 */ /* 0x001ea20000300800 */
[----:B------:R-:W2:Y:S02]  /*25aa0*/  LDL.LU R17, [R1+0x7a4] ;  /* 0x0007a40001117983 */ /* 0x000ea40000300800 */
[----:B------:R-:W2:Y:S02]  /*25ab0*/  LDL.LU R18, [R1+0x7a8] ;  /* 0x0007a80001127983 */ /* 0x000ea40000300800 */
[----:B------:R-:W2:Y:S01]  /*25ac0*/  LDL.LU R19, [R1+0x7ac] ;  /* 0x0007ac0001137983 */ /* 0x000ea20000300800 */
[----:B------:R-:W4:Y:S01]  /*25ad0*/  LDL.LU R24, [R1+0x790] ;  /* 0x0007900001187983 */ /* 0x000f220000300800 */
[----:B------:R-:W4:Y:S02]  /*25ae0*/  LDL.LU R25, [R1+0x794] ;  /* 0x0007940001197983 */ /* 0x000f240000300800 */
[----:B------:R-:W2:Y:S02]  /*25af0*/  LDL.LU R26, [R1+0x798] ;  /* 0x00079800011a7983 */ /* 0x000ea40000300800 */
[----:B------:R-:W2:Y:S02]  /*25b00*/  LDL.LU R27, [R1+0x79c] ;  /* 0x00079c00011b7983 */ /* 0x000ea40000300800 */
[----:B--2---:R-:W-:Y:S01]  /*25b10*/  STL.64 [R1+0x2788], R26 ;  /* 0x0027881a01007387 */ /* 0x004fe20000100a00 */
[----:B----4-:R0:W-:Y:S03]  /*25b20*/  STL.64 [R1+0x2780], R24 ;  /* 0x0027801801007387 */ /* 0x0101e60000100a00 */
[----:B0-----:R-:W2:Y:S01]  /*25b30*/  LDL.LU R24, [R1+0x7f0] ;  /* 0x0007f00001187983 */ /* 0x001ea20000300800 */
[----:B------:R-:W2:Y:S02]  /*25b40*/  LDL.LU R25, [R1+0x7f4] ;  /* 0x0007f40001197983 */ /* 0x000ea40000300800 */
[----:B------:R-:W2:Y:S02]  /*25b50*/  LDL.LU R26, [R1+0x7f8] ;  /* 0x0007f800011a7983 */ /* 0x000ea40000300800 */
[----:B------:R-:W2:Y:S01]  /*25b60*/  LDL.LU R27, [R1+0x7fc] ;  /* 0x0007fc00011b7983 */ /* 0x000ea20000300800 */
[----:B------:R0:W-:Y:S01]  /*25b70*/  STL.64 [R1+0x280], R12 ;  /* 0x0002800c01007387 */ /* 0x0001e20000100a00 */
[----:B------:R1:W-:Y:S03]  /*25b80*/  STL.64 [R1+0x288], R14 ;  /* 0x0002880e01007387 */ /* 0x0003e60000100a00 */
[----:B0-----:R-:W4:Y:S01]  /*25b90*/  LDL.LU R12, [R1+0x2800] ;  /* 0x00280000010c7983 */ /* 0x001f220000300800 */
[----:B-1----:R-:W-:-:S02]  /*25ba0*/  IMAD.MOV.U32 R14, RZ, RZ, R22 ;  /* 0x000000ffff0e7224 */ /* 0x002fc400078e0016 */
[----:B------:R-:W-:Y:S02]  /*25bb0*/  IMAD.MOV.U32 R13, RZ, RZ, R23 ;  /* 0x000000ffff0d7224 */ /* 0x000fe400078e0017 */
[----:B------:R-:W2:Y:S01]  /*25bc0*/  LDL.LU.64 R22, [R1+0x27f8] ;  /* 0x0027f80001167983 */ /* 0x000ea20000300a00 */
[----:B------:R-:W2:Y:S02]  /*25bd0*/  LDL.LU.64 R20, [R1+0x27f0] ;  /* 0x0027f00001147983 */ /* 0x000ea40000300a00 */
[----:B---3--:R-:W-:Y:S01]  /*25be0*/  IMAD.MOV.U32 R15, RZ, RZ, R11 ;  /* 0x000000ffff0f7224 */ /* 0x008fe200078e000b */
[C---:B--2---:R-:W-:Y:S11]  /*25bf0*/  HMMA.16816.F32 R20, R4.reuse, R10, R20 ;  /* 0x0000000a0414723c */ /* 0x044ff60000001814 */
[----:B------:R-:W-:Y:S11]  /*25c00*/  @!UPT UIADD3 URZ, URZ, URZ, URZ ;  /* 0x0000003f3f3ff290 */ /* 0x000ff6000fffe03f */
[----:B------:R-:W-:Y:S01]  /*25c10*/  @!UPT UIADD3 URZ, URZ, URZ, URZ ;  /* 0x0000003f3f3ff290 */ /* 0x000fe2000fffe03f */
[----:B------:R0:W-:Y:S01]  /*25c20*/  STL.64 [R1+0x270], R20 ;  /* 0x0002701401007387 */ /* 0x0001e20000100a00 */
[----:B------:R-:W-:Y:S02]  /*25c30*/  STL.64 [R1+0x278], R22 ;  /* 0x0002781601007387 */ /* 0x000fe40000100a00 */
[----:B0-----:R-:W-:Y:S02]  /*25c40*/  IMAD.MOV.U32 R20, RZ, RZ, R10 ;  /* 0x000000ffff147224 */ /* 0x001fe400078e000a */
[----:B------:R-:W2:Y:S01]  /*25c50*/  LDL.LU.64 R10, [R1+0x27e8] ;  /* 0x0027e800010a7983 */ /* 0x000ea20000300a00 */
[----:B------:R-:W-:Y:S02]  /*25c60*/  STL.64 [R1+0x2770], R14 ;  /* 0x0027700e01007387 */ /* 0x000fe40000100a00 */
[----:B----4-:R0:W-:Y:S02]  /*25c70*/  STL.64 [R1+0x2768], R12 ;  /* 0x0027680c01007387 */ /* 0x0101e40000100a00 */
[----:B0-----:R-:W3:Y:S01]  /*25c80*/  LDL.LU R12, [R1+0x780] ;  /* 0x00078000010c7983 */ /* 0x001ee20000300800 */
[----:B------:R-:W3:Y:S02]  /*25c90*/  LDL.LU R13, [R1+0x784] ;  /* 0x00078400010d7983 */ /* 0x000ee40000300800 */
[----:B------:R-:W3:Y:S02]  /*25ca0*/  LDL.LU R14, [R1+0x788] ;  /* 0x00078800010e7983 */ /* 0x000ee40000300800 */
[----:B------:R-:W3:Y:S01]  /*25cb0*/  LDL.LU R15, [R1+0x78c] ;  /* 0x00078c00010f7983 */ /* 0x000ee20000300800 */
        /* <DEDUP_REMOVED lines=27> */
[C---:B--2---:R-:W-:Y:S01]  /*25e70*/  HMMA.16816.F32 R8, R4.reuse, R18, R8 ;  /* 0x000000120408723c */ /* 0x044fe20000001808 */
[----:B------:R-:W-:Y:S11]  /*25e80*/  IMAD.MOV.U32 R0, RZ, RZ, R19 ;  /* 0x000000ffff007224 */ /* 0x000ff600078e0013 */
[----:B------:R-:W-:Y:S11]  /*25e90*/  @!UPT UIADD3 URZ, URZ, URZ, URZ ;  /* 0x0000003f3f3ff290 */ /* 0x000ff6000fffe03f */
[----:B------:R0:W-:Y:S01]  /*25ea0*/  STL.64 [R1+0x3e0], R8 ;  /* 0x0003e00801007387 */ /* 0x0001e20000100a00 */
[----:B------:R1:W-:Y:S02]  /*25eb0*/  STL.64 [R1+0x3e8], R10 ;  /* 0x0003e80a01007387 */ /* 0x0003e40000100a00 */
[----:B0-----:R-:W-:Y:S01]  /*25ec0*/  IMAD.MOV.U32 R8, RZ, RZ, R18 ;  /* 0x000000ffff087224 */ /* 0x001fe200078e0012 */
[----:B-1----:R-:W2:Y:S01]  /*25ed0*/  LDL.LU R11, [R1+0x279c] ;  /* 0x00279c00010b7983 */ /* 0x002ea20000300800 */
[----:B------:R-:W4:Y:S02]  /*25ee0*/  LDL.LU R9, [R1+0x2798] ;  /* 0x0027980001097983 */ /* 0x000f240000300800 */
[----:B------:R-:W2:Y:S02]  /*25ef0*/  LDL.LU.64 R18, [R1+0x2790] ;  /* 0x0027900001127983 */ /* 0x000ea40000300a00 */
[C---:B--2---:R-:W-:Y:S01]  /*25f00*/  HMMA.16816.F32 R24, R4.reuse, R18, R24 ;  /* 0x000000120418723c */ /* 0x044fe20000001818 */
[----:B------:R-:W-:Y:S11]  /*25f10*/  IMAD.MOV.U32 R3, RZ, RZ, R19 ;  /* 0x000000ffff037224 */ /* 0x000ff600078e0013 */
[----:B------:R-:W-:Y:S11]  /*25f20*/  @!UPT UIADD3 URZ, URZ, URZ, URZ ;  /* 0x0000003f3f3ff290 */ /* 0x000ff6000fffe03f */
[----:B------:R-:W-:Y:S01]  /*25f30*/  STL.64 [R1+0x430], R24 ;  /* 0x0004301801007387 */ /* 0x000fe20000100a00 */
[----:B------:R0:W-:Y:S03]  /*25f40*/  STL.64 [R1+0x438], R26 ;  /* 0x0004381a01007387 */ /* 0x0001e60000100a00 */
[----:B0-----:R-:W2:Y:S01]  /*25f50*/  LDL.LU.64 R26, [R1+0x2788] ;  /* 0x00278800011a7983 */ /* 0x001ea20000300a00 */
[----:B------:R-:W2:Y:S02]  /*25f60*/  LDL.LU.64 R24, [R1+0x2780] ;  /* 0x0027800001187983 */ /* 0x000ea40000300a00 */
[----:B------:R-:W2:Y:S02]  /*25f70*/  LDL R19, [R1+0xd38] ;  /* 0x000d380001137983 */ /* 0x000ea40000100800 */
[----:B------:R-:W-:Y:S01]  /*25f80*/  IMAD.MOV.U32 R10, RZ, RZ, R18 ;  /* 0x000000ffff0a7224 */ /* 0x000fe200078e0012 */
[----:B--2---:R0:W-:Y:S04]  /*25f90*/  STL [R1+0x25e8], R19 ;  /* 0x0025e81301007387 */ /* 0x0041e80000100800 */
[----:B0-----:R-:W2:Y:S02]  /*25fa0*/  LDL.LU.64 R18, [R1+0x68] ;  /* 0x0000680001127983 */ /* 0x001ea40000300a00 */
[C---:B--2---:R-:W-:Y:S11]  /*25fb0*/  HMMA.16816.F32 R24, R4.reuse, R18, R24 ;  /* 0x000000120418723c */ /* 0x044ff60000001818 */
[----:B------:R-:W-:Y:S11]  /*25fc0*/  @!UPT UIADD3 URZ, URZ, URZ, URZ ;  /* 0x0000003f3f3ff290 */ /* 0x000ff6000fffe03f */
[----:B------:R-:W-:Y:S01]  /*25fd0*/  @!UPT UIADD3 URZ, URZ, URZ, URZ ;  /* 0x0000003f3f3ff290 */ /* 0x000fe2000fffe03f */
[----:B------:R-:W-:Y:S01]  /*25fe0*/  STL.64 [R1+0x9c0], R24 ;  /* 0x0009c01801007387 */ /* 0x000fe20000100a00 */
[----:B------:R0:W-:Y:S03]  /*25ff0*/  STL.64 [R1+0x9c8], R26 ;  /* 0x0009c81a01007387 */ /* 0x0001e60000100a00 */
[----:B0-----:R-:W2:Y:S01]  /*26000*/  LDL.LU.64 R26, [R1+0x2778] ;  /* 0x00277800011a7983 */ /* 0x001ea20000300a00 */
[----:B------:R-:W2:Y:S02]  /*26010*/  LDL.LU R16, [R1+0x850] ;  /* 0x0008500001107983 */ /* 0x000ea40000300800 */
[----:B------:R-:W-:Y:S02]  /*26020*/  IMAD.MOV.U32 R25, RZ, RZ, R18 ;  /* 0x000000ffff197224 */ /* 0x000fe400078e0012 */
[----:B------:R-:W2:Y:S02]  /*26030*/  LDL.LU R17, [R1+0x854] ;  /* 0x0008540001117983 */ /* 0x000ea40000300800 */
[----:B------:R-:W-:Y:S01]  /*26040*/  IMAD.MOV.U32 R24, RZ, RZ, R19 ;  /* 0x000000ffff187224 */ /* 0x000fe200078e0013 */
[----:B------:R-:W2:Y:S01]  /*26050*/  LDL.LU R18, [R1+0x858] ;  /* 0x0008580001127983 */ /* 0x000ea20000300800 */
[----:B------:R-:W2:Y:S03]  /*26060*/  LDL.LU R19, [R1+0x85c] ;  /* 0x00085c0001137983 */ /* 0x000ea60000300800 */
[----:B--2---:R0:W-:Y:S01]  /*26070*/  STL.64 [R1+0x25f8], R18 ;  /* 0x0025f81201007387 */ /* 0x0041e20000100a00 */
[----:B------:R-:W-:Y:S03]  /*26080*/  STL.64 [R1+0x25f0], R16 ;  /* 0x0025f01001007387 */ /* 0x000fe60000100a00 */
[----:B0-----:R-:W3:Y:S01]  /*26090*/  LDL.LU R18, [R1+0x58] ;  /* 0x0000580001127983 */ /* 0x001ee20000300800 */
[----:B------:R-:W3:Y:S02]  /*260a0*/  LDL.LU R19, [R1+0x5c] ;  /* 0x00005c0001137983 */ /* 0x000ee40000300800 */
[C---:B---3--:R-:W-:Y:S11]  /*260b0*/  HMMA.16816.F32 R12, R4.reuse, R18, R12 ;  /* 0x00000012040c723c */ /* 0x048ff6000000180c */
[----:B------:R-:W-:Y:S11]  /*260c0*/  @!UPT UIADD3 URZ, URZ, URZ, URZ ;  /* 0x0000003f3f3ff290 */ /* 0x000ff6000fffe03f */
[----:B------:R-:W-:Y:S01]  /*260d0*/  @!UPT UIADD3 URZ, URZ, URZ, URZ ;  /* 0x0000003f3f3ff290 */ /* 0x000fe2000fffe03f */
[----:B------:R-:W-:Y:S01]  /*260e0*/  STL.64 [R1+0x9b0], R12 ;  /* 0x0009b00c01007387 */ /* 0x000fe20000100a00 */
[----:B------:R0:W-:Y:S03]  /*260f0*/  STL.64 [R1+0x9b8], R14 ;  /* 0x0009b80e01007387 */ /* 0x0001e60000100a00 */
[----:B0-----:R-:W2:Y:S01]  /*26100*/  LDL.LU.64 R14, [R1+0x2770] ;  /* 0x00277000010e7983 */ /* 0x001ea20000300a00 */
[----:B------:R-:W3:Y:S02]  /*26110*/  LDL.LU.64 R12, [R1+0x2768] ;  /* 0x00276800010c7983 */ /* 0x000ee40000300a00 */
        /* <DEDUP_REMOVED lines=16> */
[----:B0-----:R-:W2:Y:S01]  /*26220*/  LDL.LU R26, [R1+0x868] ;  /* 0x00086800011a7983 */ /* 0x001ea20000300800 */
[----:B------:R-:W2:Y:S02]  /*26230*/  LDL.LU R27, [R1+0x86c] ;  /* 0x00086c00011b7983 */ /* 0x000ea40000300800 */
[----:B------:R-:W-:Y:S02]  /*26240*/  IMAD.MOV.U32 R18, RZ, RZ, R10 ;  /* 0x000000ffff127224 */ /* 0x000fe400078e000a */
        /* <DEDUP_REMOVED lines=12> */
[----:B------:R-:W3:Y:S01]  /*26310*/  LDL.LU R8, [R1+0x275c] ;  /* 0x00275c0001087983 */ /* 0x000ee20000300800 */
[----:B------:R-:W3:Y:S03]  /*26320*/  LDL.LU R0, [R1+0x2758] ;  /* 0x0027580001007983 */ /* 0x000ee60000300800 */
[----:B------:R0:W-:Y:S02]  /*26330*/  STL.64 [R1+0x2650], R18 ;  /* 0x0026501201007387 */ /* 0x0001e40000100a00 */
[----:B0-----:R-:W-:Y:S02]  /*26340*/  IMAD.MOV.U32 R18, RZ, RZ, R2 ;  /* 0x000000ffff127224 */ /* 0x001fe400078e0002 */
        /* <DEDUP_REMOVED lines=40> */
[----:B---3--:R-:W-:-:S05]  /*265d0*/  IMAD.MOV.U32 R19, RZ, RZ, R13 ;  /* 0x000000ffff137224 */ /* 0x008fca00078e000d */
[----:B------:R0:W-:Y:S02]  /*265e0*/  STL.64 [R1+0x26c8], R18 ;  /* 0x0026c81201007387 */ /* 0x0001e40000100a00 */
[----:B0-----:R-:W-:Y:S02]  /*265f0*/  IMAD.MOV.U32 R18, RZ, RZ, R12 ;  /* 0x000000ffff127224 */ /* 0x001fe400078e000c */
[----:B------:R-:W-:-:S05]  /*26600*/  IMAD.MOV.U32 R19, RZ, RZ, R11 ;  /* 0x000000ffff137224 */ /* 0x000fca00078e000b */
[----:B------:R0:W-:Y:S02]  /*26610*/  STL.64 [R1+0x26e0], R18 ;  /* 0x0026e01201007387 */ /* 0x0001e40000100a00 */
[----:B0-----:R-:W-:Y:S02]  /*26620*/  IMAD.MOV.U32 R18, RZ, RZ, R10 ;  /* 0x000000ffff127224 */ /* 0x001fe400078e000a */
[----:B----4-:R-:W-:-:S05]  /*26630*/  IMAD.MOV.U32 R19, RZ, RZ, R9 ;  /* 0x000000ffff137224 */ /* 0x010fca00078e0009 */
[----:B------:R-:W-:Y:S04]  /*26640*/  STL.64 [R1+0x26f8], R18 ;  /* 0x0026f81201007387 */ /* 0x000fe80000100a00 */
[----:B--2---:R-:W-:Y:S01]  /*26650*/  STL.64 [R1+0x2690], R26 ;  /* 0x0026901a01007387 */ /* 0x004fe20000100a00 */
[----:B------:R0:W-:Y:S03]  /*26660*/  STL.64 [R1+0x2688], R24 ;  /* 0x0026881801007387 */ /* 0x0001e60000100a00 */
[----:B0-----:R-:W2:Y:S01]  /*26670*/  LDL.LU R24, [R1+0x8a0] ;  /* 0x0008a00001187983 */ /* 0x001ea20000300800 */
[----:B------:R-:W2:Y:S02]  /*26680*/  LDL.LU R25, [R1+0x8a4] ;  /* 0x0008a40001197983 */ /* 0x000ea40000300800 */
[----:B------:R-:W3:Y:S02]  /*26690*/  LDL.LU R26, [R1+0x8a8] ;  /* 0x0008a800011a7983 */ /* 0x000ee40000300800 */
[----:B------:R-:W3:Y:S02]  /*266a0*/  LDL.LU R27, [R1+0x8ac] ;  /* 0x0008ac00011b7983 */ /* 0x000ee40000300800 */
[----:B------:R-:W-:-:S02]  /*266b0*/  IMAD.MOV.U32 R18, RZ, RZ, R8 ;  /* 0x000000ffff127224 */ /* 0x000fc400078e0008 */
        /* <DEDUP_REMOVED lines=10> */
[----:B------:R-:W4:Y:S02]  /*26760*/  LDL.LU R10, [R1+0x738] ;  /* 0x00073800010a7983 */ /* 0x000f240000300800 */
[----:B------:R-:W4:Y:S01]  /*26770*/  LDL.LU R11, [R1+0x73c] ;  /* 0x00073c00010b7983 */ /* 0x000f220000300800 */
[----:B------:R-:W4:Y:S01]  /*26780*/  LDL.LU R12, [R1+0x760] ;  /* 0x00076000010c7983 */ /* 0x000f220000300800 */
[----:B------:R-:W4:Y:S02]  /*26790*/  LDL.LU R13, [R1+0x764] ;  /* 0x00076400010d7983 */ /* 0x000f240000300800 */
[----:B------:R-:W4:Y:S02]  /*267a0*/  LDL.LU R14, [R1+0x768] ;  /* 0x00076800010e7983 */ /* 0x000f240000300800 */
[----:B------:R-:W4:Y:S01]  /*267b0*/  LDL.LU R15, [R1+0x76c] ;  /* 0x00076c00010f7983 */ /* 0x000f220000300800 */
        /* <DEDUP_REMOVED lines=17> */
[----:B------:R-:W3:Y:S01]  /*268d0*/  LDL.LU R27, [R1+0x81c] ;  /* 0x00081c00011b7983 */ /* 0x000ee20000300800 */
[----:B----4-:R-:W-:Y:S01]  /*268e0*/  HMMA.16816.F32 R12, R4, R22, R12 ;  /* 0x00000016040c723c */ /* 0x010fe2000000180c */
        /* <DEDUP_REMOVED lines=11> */
[----:B------:R-:W2:Y:S02]  /*269a0*/  LDL.LU R27, [R1+0x83c] ;  /* 0x00083c00011b7983 */ /* 0x000ea40000300800 */
[----:B------:R-:W-:Y:S01]  /*269b0*/  STL.64 [R1+0x990], R12 ;  /* 0x0009900c01007387 */ /* 0x000fe20000100a00 */
[----:B------:R0:W-:Y:S03]  /*269c0*/  STL.64 [R1+0x998], R14 ;  /* 0x0009980e01007387 */ /* 0x0001e60000100a00 */
[----:B0-----:R-:W3:Y:S01]  /*269d0*/  LDL.LU.64 R14, [R1+0x2740] ;  /* 0x00274000010e7983 */ /* 0x001ee20000300a00 */
[----:B------:R-:W-:-:S02]  /*269e0*/  IMAD.MOV.U32 R18, RZ, RZ, R2 ;  /* 0x000000ffff127224 */ /* 0x000fc400078e0002 */
[----:B------:R-:W-:Y:S01]  /*269f0*/  IMAD.MOV.U32 R19, RZ, RZ, R0 ;  /* 0x000000ffff137224 */ /* 0x000fe200078e0000 */
[----:B---3--:R-:W-:Y:S01]  /*26a00*/  HMMA.16816.F32 R4, R4, R14, R8 ;  /* 0x0000000e0404723c */ /* 0x008fe20000001808 */
[----:B------:R-:W2:Y:S01]  /*26a10*/  LDL.LU.64 R10, [R1+0x2738] ;  /* 0x00273800010a7983 */ /* 0x000ea20000300a00 */
[----:B------:R-:W2:Y:S11]  /*26a20*/  LDL.LU.64 R8, [R1+0x2730] ;  /* 0x0027300001087983 */ /* 0x000eb60000300a00 */
[----:B------:R-:W-:Y:S10]  /*26a30*/  @!UPT UIADD3 URZ, URZ, URZ, URZ ;  /* 0x0000003f3f3ff290 */ /* 0x000ff4000fffe03f */
[----:B------:R0:W-:Y:S01]  /*26a40*/  STL.64 [R1+0x980], R4 ;  /* 0x0009800401007387 */ /* 0x0001e20000100a00 */
[----:B------:R1:W-:Y:S03]  /*26a50*/  STL.64 [R1+0x988], R6 ;  /* 0x0009880601007387 */ /* 0x0003e60000100a00 */
[----:B0-----:R-:W3:Y:S01]  /*26a60*/  LDL.LU R4, [R1+0x840] ;  /* 0x0008400001047983 */ /* 0x001ee20000300800 */
[----:B------:R-:W3:Y:S02]  /*26a70*/  LDL.LU R5, [R1+0x844] ;  /* 0x0008440001057983 */ /* 0x000ee40000300800 */
[----:B-1----:R-:W3:Y:S02]  /*26a80*/  LDL.LU R6, [R1+0x848] ;  /* 0x0008480001067983 */ /* 0x002ee40000300800 */
[----:B------:R-:W-:Y:S02]  /*26a90*/  IMAD.MOV.U32 R7, RZ, RZ, R29 ;  /* 0x000000ffff077224 */ /* 0x000fe400078e001d */
[----:B------:R-:W4:Y:S01]  /*26aa0*/  LDL.LU R29, [R1+0x2728] ;  /* 0x00272800011d7983 */ /* 0x000f220000300800 */
        /* <DEDUP_REMOVED lines=41> */
[----:B0-----:R-:W2:Y:S01]  /*26d40*/  LDL.LU.64 R18, [R1+0x26b0] ;  /* 0x0026b00001127983 */ /* 0x001ea20000300a00 */
[----:B------:R-:W3:Y:S01]  /*26d50*/  LDL R3, [R1+0xd30] ;  /* 0x000d300001037983 */ /* 0x000ee20000100800 */
        /* <DEDUP_REMOVED lines=57> */
[----:B------:R-:W2:Y:S11]  /*270f0*/  LDL.LU R19, [R1+0x25e8] ;  /* 0x0025e80001137983 */ /* 0x000eb60000300800 */
[----:B------:R-:W-:Y:S11]  /*27100*/  @!UPT UIADD3 URZ, URZ, URZ, URZ ;  /* 0x0000003f3f3ff290 */ /* 0x000ff6000fffe03f */
[----:B------:R-:W-:Y:S01]  /*27110*/  STL.64 [R1+0x8e0], R24 ;  /* 0x0008e01801007387 */ /* 0x000fe20000100a00 */
[----:B------:R0:W-:Y:S03]  /*27120*/  STL.64 [R1+0x8e8], R26 ;  /* 0x0008e81a01007387 */ /* 0x0001e60000100a00 */
[----:B0-----:R-:W2:Y:S01]  /*27130*/  LDL.LU.64 R26, [R1+0x25e0] ;  /* 0x0025e000011a7983 */ /* 0x001ea20000300a00 */
[----:B------:R-:W2:Y:S01]  /*27140*/  LDL.LU.64 R24, [R1+0x25d8] ;  /* 0x0025d80001187983 */ /* 0x000ea20000300a00 */
[C---:B---3--:R-:W-:Y:S11]  /*27150*/  HMMA.16816.F32 R20, R8.reuse, R22, R4 ;  /* 0x000000160814723c */ /* 0x048ff60000001804 */
[----:B------:R-:W-:Y:S11]  /*27160*/  @!UPT UIADD3 URZ, URZ, URZ, URZ ;  /* 0x0000003f3f3ff290 */ /* 0x000ff6000fffe03f */
[----:B------:R-:W-:Y:S01]  /*27170*/  @!UPT UIADD3 URZ, URZ, URZ, URZ ;  /* 0x0000003f3f3ff290 */ /* 0x000fe2000fffe03f */
[----:B------:R-:W-:Y:S01]  /*27180*/  STL.64 [R1+0x880], R20 ;  /* 0x0008801401007387 */ /* 0x000fe20000100a00 */
[----:B------:R-:W-:Y:S02]  /*27190*/  STL.64 [R1+0x888], R22 ;  /* 0x0008881601007387 */ /* 0x000fe40000100a00 */
[----:B----4-:R-:W-:Y:S01]  /*271a0*/  LDSM.16.M88.4 R20, [R29] ;  /* 0x000000001d14783b */ /* 0x010fe20000000200 */
[----:B--2---:R-:W0:Y:S01]  /*271b0*/  LDSM.16.MT88.4 R4, [R19+0x14000] ;  /* 0x014000001304783b */ /* 0x004e220000004200 */
[----:B------:R-:W-:Y:S03]  /*271c0*/  HMMA.16816.F32 R12, R8, R14, R24 ;  /* 0x0000000e080c723c */ /* 0x000fe60000001818 */
[----:B------:R-:W-:Y:S01]  /*271d0*/  LDSM.16.MT88.4 R24, [R3+0x14180] ;  /* 0x014180000318783b */ /* 0x000fe20000004200 */
[----:B0-----:R-:W-:Y:S02]  /*271e0*/  IMAD.MOV.U32 R2, RZ, RZ, R6 ;  /* 0x000000ffff027224 */ /* 0x001fe400078e0006 */
[----:B------:R-:W-:-:S02]  /*271f0*/  IMAD.MOV.U32 R0, RZ, RZ, R7 ;  /* 0x000000ffff007224 */ /* 0x000fc400078e0007 */
[----:B------:R-:W-:Y:S02]  /*27200*/  IMAD.MOV.U32 R9, RZ, RZ, R4 ;  /* 0x000000ffff097224 */ /* 0x000fe400078e0004 */
[----:B------:R-:W-:Y:S11]  /*27210*/  IMAD.MOV.U32 R8, RZ, RZ, R5 ;  /* 0x000000ffff087224 */ /* 0x000ff600078e0005 */
[----:B------:R-:W-:Y:S02]  /*27220*/  @!UPT UIADD3 URZ, URZ, URZ, URZ ;  /* 0x0000003f3f3ff290 */ /* 0x000fe4000fffe03f */
[----:B------:R-:W-:Y:S01]  /*27230*/  STL.64 [R1+0x840], R12 ;  /* 0x0008400c01007387 */ /* 0x000fe20000100a00 */
[----:B------:R-:W-:Y:S02]  /*27240*/  STL.64 [R1+0x848], R14 ;  /* 0x0008480e01007387 */ /* 0x000fe40000100a00 */
[----:B------:R-:W-:Y:S02]  /*27250*/  STL.64 [R1+0x10], R4 ;  /* 0x0000100401007387 */ /* 0x000fe40000100a00 */
[----:B------:R-:W-:Y:S02]  /*27260*/  STL.64 [R1+0x18], R6 ;  /* 0x0000180601007387 */ /* 0x000fe40000100a00 */
[----:B------:R-:W0:Y:S04]  /*27270*/  LDSM.16.MT88.4 R4, [R19+0x14100] ;  /* 0x014100001304783b */ /* 0x000e280000004200 */
[----:B------:R-:W1:Y:S04]  /*27280*/  LDSM.16.MT88.4 R12, [R19+0x14080] ;  /* 0x01408000130c783b */ /* 0x000e680000004200 */
[----:B------:R-:W-:Y:S01]  /*27290*/  STL.64 [R1+0x110], R20 ;  /* 0x0001101401007387 */ /* 0x000fe20000100a00 */
[----:B------:R-:W-:Y:S02]  /*272a0*/  STL.64 [R1+0x118], R22 ;  /* 0x0001181601007387 */ /* 0x000fe40000100a00 */
[----:B------:R-:W-:Y:S01]  /*272b0*/  LDSM.16.MT88.4 R20, [R3+0x14100] ;  /* 0x014100000314783b */ /* 0x000fe20000004200 */
[----:B0-----:R-:W-:Y:S03]  /*272c0*/  STL.64 [R1+0x25b0], R6 ;  /* 0x0025b00601007387 */ /* 0x001fe60000100a00 */
[----:B-1----:R-:W-:Y:S02]  /*272d0*/  STL.64 [R1], R12 ;  /* 0x0000000c01007387 */ /* 0x002fe40000100a00 */
[----:B------:R-:W-:Y:S02]  /*272e0*/  STL.64 [R1+0x8], R14 ;  /* 0x0000080e01007387 */ /* 0x000fe40000100a00 */
[----:B------:R0:W-:Y:S01]  /*272f0*/  STL.64 [R1+0x25a8], R4 ;  /* 0x0025a80401007387 */ /* 0x0001e20000100a00 */
[----:B------:R-:W-:Y:S01]  /*27300*/  LDSM.16.MT88.4 R12, [R3+0x14000] ;  /* 0x01400000030c783b */ /* 0x000fe20000004200 */
[----:B0-----:R-:W-:-:S02]  /*27310*/  IMAD.MOV.U32 R4, RZ, RZ, R9 ;  /* 0x000000ffff047224 */ /* 0x001fc400078e0009 */
[----:B------:R-:W-:Y:S02]  /*27320*/  IMAD.MOV.U32 R5, RZ, RZ, R8 ;  /* 0x000000ffff057224 */ /* 0x000fe400078e0008 */
[----:B------:R-:W0:Y:S02]  /*27330*/  LDSM.16.MT88.4 R8, [R19+0x14180] ;  /* 0x014180001308783b */ /* 0x000e240000004200 */
[----:B------:R-:W1:Y:S04]  /*27340*/  LDSM.16.MT88.4 R16, [R3+0x14080] ;  /* 0x014080000310783b */ /* 0x000e680000004200 */
[----:B------:R-:W-:Y:S02]  /*27350*/  IMAD.MOV.U32 R6, RZ, RZ, R2 ;  /* 0x000000ffff067224 */ /* 0x000fe400078e0002 */
[----:B------:R-:W-:-:S05]  /*27360*/  IMAD.MOV.U32 R7, RZ, RZ, R0 ;  /* 0x000000ffff077224 */ /* 0x000fca00078e0000 */
[----:B------:R-:W-:Y:S01]  /*27370*/  STL.64 [R1+0x25d0], R6 ;  /* 0x0025d00601007387 */ /* 0x000fe20000100a00 */
[----:B------:R-:W-:Y:S02]  /*27380*/  STL.64 [R1+0x25c8], R4 ;  /* 0x0025c80401007387 */ /* 0x000fe40000100a00 */
[----:B------:R-:W2:Y:S01]  /*27390*/  LDSM.16.M88.4 R4, [R29+0x1000] ;  /* 0x001000001d04783b */ /* 0x000ea20000000200 */
[----:B0-----:R-:W-:Y:S03]  /*273a0*/  STL.64 [R1+0x25c0], R10 ;  /* 0x0025c00a01007387 */ /* 0x001fe60000100a00 */
[----:B------:R0:W-:Y:S02]  /*273b0*/  STL.64 [R1+0x25b8], R8 ;  /* 0x0025b80801007387 */ /* 0x0001e40000100a00 */
[----:B0-----:R-:W3:Y:S01]  /*273c0*/  LDL.LU R8, [R1+0x940] ;  /* 0x0009400001087983 */ /* 0x001ee20000300800 */
[----:B------:R-:W3:Y:S02]  /*273d0*/  LDL.LU R9, [R1+0x944] ;  /* 0x0009440001097983 */ /* 0x000ee40000300800 */
[----:B------:R-:W3:Y:S02]  /*273e0*/  LDL.LU R10, [R1+0x948] ;  /* 0x00094800010a7983 */ /* 0x000ee40000300800 */
[----:B------:R-:W3:Y:S01]  /*273f0*/  LDL.LU R11, [R1+0x94c] ;  /* 0x00094c00010b7983 */ /* 0x000ee20000300800 */
[----:B------:R-:W-:Y:S01]  /*27400*/  STL.64 [R1+0x25a0], R14 ;  /* 0x0025a00e01007387 */ /* 0x000fe20000100a00 */
[----:B------:R0:W-:Y:S03]  /*27410*/  STL.64 [R1+0x2598], R12 ;  /* 0x0025980c01007387 */ /* 0x0001e60000100a00 */
[----:B0-----:R-:W4:Y:S01]  /*27420*/  LDL.LU R12, [R1+0x470] ;  /* 0x00047000010c7983 */ /* 0x001f220000300800 */
[----:B------:R-:W4:Y:S02]  /*27430*/  LDL.LU R13, [R1+0x474] ;  /* 0x00047400010d7983 */ /* 0x000f240000300800 */
[----:B------:R-:W4:Y:S02]  /*27440*/  LDL.LU R14, [R1+0x478] ;  /* 0x00047800010e7983 */ /* 0x000f240000300800 */
[----:B------:R-:W4:Y:S01]  /*27450*/  LDL.LU R15, [R1+0x47c] ;  /* 0x00047c00010f7983 */ /* 0x000f220000300800 */
[----:B-1----:R-:W-:Y:S01]  /*27460*/  STL.64 [R1+0x2580], R18 ;  /* 0x0025801201007387 */ /* 0x002fe20000100a00 */
[----:B------:R0:W-:Y:S03]  /*27470*/  STL.64 [R1+0x2578], R16 ;  /* 0x0025781001007387 */ /* 0x0001e60000100a00 */
[----:B0-----:R-:W3:Y:S01]  /*27480*/  LDL.LU.64 R16, [R1+0x110] ;  /* 0x0001100001107983 */ /* 0x001ee20000300a00 */
[----:B------:R0:W-:Y:S02]  /*27490*/  STL.64 [R1+0x2568], R22 ;  /* 0x0025681601007387 */ /* 0x0001e40000100a00 */
[----:B------:R1:W-:Y:S01]  /*274a0*/  STL.64 [R1+0x2560], R20 ;  /* 0x0025601401007387 */ /* 0x0003e20000100a00 */
[----:B0-----:R-:W3:Y:S04]  /*274b0*/  LDL.64 R22, [R1+0x8] ;  /* 0x0000080001167983 */ /* 0x001ee80000100a00 */
[----:B-1----:R-:W3:Y:S01]  /*274c0*/  LDL.64 R20, [R1] ;  /* 0x0000000001147983 */ /* 0x002ee20000100a00 */
[----:B------:R-:W-:Y:S02]  /*274d0*/  STL.64 [R1+0x2558], R26 ;  /* 0x0025581a01007387 */ /* 0x000fe40000100a00 */
[----:B------:R0:W-:Y:S02]  /*274e0*/  STL.64 [R1+0x2550], R24 ;  /* 0x0025501801007387 */ /* 0x0001e40000100a00 */
[----:B0-----:R-:W3:Y:S01]  /*274f0*/  LDL.LU R24, [R1+0x7b0] ;  /* 0x0007b00001187983 */ /* 0x001ee20000300800 */
[----:B------:R-:W3:Y:S02]  /*27500*/  LDL.LU R25, [R1+0x7b4] ;  /* 0x0007b40001197983 */ /* 0x000ee40000300800 */
[----:B------:R-:W3:Y:S02]  /*27510*/  LDL.LU R26, [R1+0x7b8] ;  /* 0x0007b800011a7983 */ /* 0x000ee40000300800 */
[----:B------:R-:W3:Y:S01]  /*27520*/  LDL.LU R27, [R1+0x7bc] ;  /* 0x0007bc00011b7983 */ /* 0x000ee20000300800 */
[----:B--2---:R-:W-:Y:S01]  /*27530*/  STL.64 [R1+0x100], R4 ;  /* 0x0001000401007387 */ /* 0x004fe20000100a00 */
[----:B------:R-:W-:Y:S02]  /*27540*/  STL.64 [R1+0x108], R6 ;  /* 0x0001080601007387 */ /* 0x000fe40000100a00 */
[----:B------:R-:W0:Y:S02]  /*27550*/  LDSM.16.M88.4 R4, [R29+0x2000] ;  /* 0x002000001d04783b */ /* 0x000e240000000200 */
[----:B0-----:R-:W-:Y:S02]  /*27560*/  STL.64 [R1+0xf0], R4 ;  /* 0x0000f00401007387 */ /* 0x001fe40000100a00 */
[----:B------:R0:W-:Y:S02]  /*27570*/  STL.64 [R1+0xf8], R6 ;  /* 0x0000f80601007387 */ /* 0x0001e40000100a00 */
[----:B0-----:R-:W3:Y:S01]  /*27580*/  LDL.LU.64 R6, [R1+0x25d0] ;  /* 0x0025d00001067983 */ /* 0x001ee20000300a00 */
[----:B------:R-:W3:Y:S02]  /*27590*/  LDL.LU.64 R4, [R1+0x25c8] ;  /* 0x0025c80001047983 */ /* 0x000ee40000300a00 */
[----:B------:R-:W-:Y:S01]  /*275a0*/  STL [R1+0x2450], R29 ;  /* 0x0024501d01007387 */ /* 0x000fe20000100800 */
[-C--:B---3--:R-:W-:Y:S01]  /*275b0*/  HMMA.16816.F32 R4, R4, R16.reuse, R8 ;  /* 0x000000100404723c */ /* 0x088fe20000001808 */
[----:B------:R-:W2:Y:S01]  /*275c0*/  LDL.LU.64 R10, [R1+0x25c0] ;  /* 0x0025c000010a7983 */ /* 0x000ea20000300a00 */
[----:B------:R-:W2:Y:S11]  /*275d0*/  LDL.LU.64 R8, [R1+0x25b8] ;  /* 0x0025b80001087983 */ /* 0x000eb60000300a00 */
[----:B------:R-:W-:Y:S10]  /*275e0*/  @!UPT UIADD3 URZ, URZ, URZ, URZ ;  /* 0x0000003f3f3ff290 */ /* 0x000ff4000fffe03f */
[----:B------:R-:W-:Y:S01]  /*275f0*/  STL.64 [R1+0x8d0], R4 ;  /* 0x0008d00401007387 */ /* 0x000fe20000100a00 */
[----:B------:R0:W-:Y:S03]  /*27600*/  STL.64 [R1+0x8d8], R6 ;  /* 0x0008d80601007387 */ /* 0x0001e60000100a00 */
[----:B0-----:R-:W4:Y:S01]  /*27610*/  LDL.LU.64 R6, [R1+0x25b0] ;  /* 0x0025b00001067983 */ /* 0x001f220000300a00 */
[----:B------:R-:W4:Y:S01]  /*27620*/  LDL.LU.64 R4, [R1+0x25a8] ;  /* 0x0025a80001047983 */ /* 0x000f220000300a00 */
[----:B------:R-:W-:Y:S01]  /*27630*/  HMMA.16816.F32 R24, R20, R16, R24 ;  /* 0x000000101418723c */ /* 0x000fe20000001818 */
[----:B------:R-:W-:Y:S02]  /*27640*/  IMAD.MOV.U32 R28, RZ, RZ, R20 ;  /* 0x000000ffff1c7224 */ /* 0x000fe400078e0014 */
[----:B------:R-:W-:Y:S02]  /*27650*/  IMAD.MOV.U32 R3, RZ, RZ, R21 ;  /* 0x000000ffff037224 */ /* 0x000fe400078e0015 */
[----:B------:R-:W-:-:S02]  /*27660*/  IMAD.MOV.U32 R2, RZ, RZ, R22 ;  /* 0x000000ffff027224 */ /* 0x000fc400078e0016 */
[----:B------:R-:W-:Y:S11]  /*27670*/  IMAD.MOV.U32 R0, RZ, RZ, R23 ;  /* 0x000000ffff007224 */ /* 0x000ff600078e0017 */
[----:B------:R-:W-:Y:S05]  /*27680*/  @!UPT UIADD3 URZ, URZ, URZ, URZ ;  /* 0x0000003f3f3ff290 */ /* 0x000fea000fffe03f */
[----:B------:R-:W-:Y:S01]  /*27690*/  STL.64 [R1+0x870], R24 ;  /* 0x0008701801007387 */ /* 0x000fe20000100a00 */
[----:B------:R-:W-:Y:S02]  /*276a0*/  STL.64 [R1+0x878], R26 ;  /* 0x0008781a01007387 */ /* 0x000fe40000100a00 */
[----:B------:R-:W-:Y:S01]  /*276b0*/  STL [R1+0x2570], R28 ;  /* 0x0025701c01007387 */ /* 0x000fe20000100800 */
[-C--:B----4-:R-:W-:Y:S01]  /*276c0*/  HMMA.16816.F32 R20, R4, R16.reuse, R12 ;  /* 0x000000100414723c */ /* 0x090fe2000000180c */
[----:B------:R-:W2:Y:S11]  /*276d0*/  LDL.LU R12, [R1+0x340] ;  /* 0x00034000010c7983 */ /* 0x000eb60000300800 */
[----:B------:R-:W-:Y:S11]  /*276e0*/  @!UPT UIADD3 URZ, URZ, URZ, URZ ;  /* 0x0000003f3f3ff290 */ /* 0x000ff6000fffe03f */
[----:B------:R0:W-:Y:S01]  /*276f0*/  STL.64 [R1+0x8b0], R20 ;  /* 0x0008b01401007387 */ /* 0x0001e20000100a00 */
[----:B------:R1:W-:Y:S02]  /*27700*/  STL.64 [R1+0x8b8], R22 ;  /* 0x0008b81601007387 */ /* 0x0003e40000100a00 */
[----:B------:R-:W2:Y:S02]  /*27710*/  LDL.LU R13, [R1+0x344] ;  /* 0x00034400010d7983 */ /* 0x000ea40000300800 */
[----:B------:R-:W2:Y:S01]  /*27720*/  LDL.LU R14, [R1+0x348] ;  /* 0x00034800010e7983 */ /* 0x000ea20000300800 */
[----:B------:R-:W2:Y:S04]  /*27730*/  LDL.LU R15, [R1+0x34c] ;  /* 0x00034c00010f7983 */ /* 0x000ea80000300800 */
[----:B0-----:R-:W3:Y:S01]  /*27740*/  LDL.LU R20, [R1+0x220] ;  /* 0x0002200001147983 */ /* 0x001ee20000300800 */
[----:B------:R-:W3:Y:S02]  /*27750*/  LDL.LU R21, [R1+0x224] ;  /* 0x0002240001157983 */ /* 0x000ee40000300800 */
[----:B-1----:R-:W4:Y:S02]  /*27760*/  LDL.LU R22, [R1+0x228] ;  /* 0x0002280001167983 */ /* 0x002f240000300800 */
[----:B------:R-:W4:Y:S02]  /*27770*/  LDL.LU R23, [R1+0x22c] ;  /* 0x00022c0001177983 */ /* 0x000f240000300800 */
[----:B----4-:R-:W-:Y:S01]  /*27780*/  STL.64 [R1+0x2590], R22 ;  /* 0x0025901601007387 */ /* 0x010fe20000100a00 */
[----:B---3--:R0:W-:Y:S03]  /*27790*/  STL.64 [R1+0x2588], R20 ;  /* 0x0025881401007387 */ /* 0x0081e60000100a00 */
[----:B0-----:R-:W3:Y:S01]  /*277a0*/  LDL.LU R20, [R1+0x250] ;  /* 0x0002500001147983 */ /* 0x001ee20000300800 */
[----:B------:R-:W3:Y:S02]  /*277b0*/  LDL.LU R21, [R1+0x254] ;  /* 0x0002540001157983 */ /* 0x000ee40000300800 */
[----:B------:R-:W3:Y:S02]  /*277c0*/  LDL.LU R22, [R1+0x258] ;  /* 0x0002580001167983 */ /* 0x000ee40000300800 */
[----:B------:R-:W3:Y:S01]  /*277d0*/  LDL.LU R23, [R1+0x25c] ;  /* 0x00025c0001177983 */ /* 0x000ee20000300800 */
[----:B------:R-:W4:Y:S01]  /*277e0*/  LDL.LU R24, [R1+0x1f0] ;  /* 0x0001f00001187983 */ /* 0x000f220000300800 */
[----:B------:R-:W4:Y:S02]  /*277f0*/  LDL.LU R25, [R1+0x1f4] ;  /* 0x0001f40001197983 */ /* 0x000f240000300800 */
[----:B------:R-:W4:Y:S02]  /*27800*/  LDL.LU R26, [R1+0x1f8] ;  /* 0x0001f800011a7983 */ /* 0x000f240000300800 */
[----:B------:R-:W4:Y:S01]  /*27810*/  LDL.LU R27, [R1+0x1fc] ;  /* 0x0001fc00011b7983 */ /* 0x000f220000300800 */
[----:B------:R-:W-:Y:S01]  /*27820*/  STL.64 [R1+0x2518], R6 ;  /* 0x0025180601007387 */ /* 0x000fe20000100a00 */
[----:B------:R0:W-:Y:S03]  /*27830*/  STL.64 [R1+0x2510], R4 ;  /* 0x0025100401007387 */ /* 0x0001e60000100a00 */
[----:B0-----:R-:W3:Y:S01]  /*27840*/  LDL.LU R4, [R1+0x750] ;  /* 0x0007500001047983 */ /* 0x001ee20000300800 */
[----:B------:R-:W3:Y:S02]  /*27850*/  LDL.LU R5, [R1+0x754] ;  /* 0x0007540001057983 */ /* 0x000ee40000300800 */
[----:B------:R-:W3:Y:S02]  /*27860*/  LDL.LU R6, [R1+0x758] ;  /* 0x0007580001067983 */ /* 0x000ee40000300800 */
[----:B------:R-:W3:Y:S01]  /*27870*/  LDL.LU R7, [R1+0x75c] ;  /* 0x00075c0001077983 */ /* 0x000ee20000300800 */
[----:B--2---:R-:W-:Y:S01]  /*27880*/  HMMA.16816.F32 R12, R8, R16, R12 ;  /* 0x00000010080c723c */ /* 0x004fe2000000180c */
[----:B---3--:R0:W-:Y:S01]  /*27890*/  STL.64 [R1+0x2528], R6 ;  /* 0x0025280601007387 */ /* 0x0081e20000100a00 */
[----:B------:R1:W-:Y:S03]  /*278a0*/  STL.64 [R1+0x2520], R4 ;  /* 0x0025200401007387 */ /* 0x0003e60000100a00 */
[----:B0-----:R-:W2:Y:S04]  /*278b0*/  LDL.64 R6, [R1+0x18] ;  /* 0x0000180001067983 */ /* 0x001ea80000100a00 */
[----:B-1----:R-:W3:Y:S04]  /*278c0*/  LDL.64 R4, [R1+0x10] ;  /* 0x0000100001047983 */ /* 0x002ee80000100a00 */
[----:B--2---:R-:W-:Y:S01]  /*278d0*/  STL.64 [R1+0x2548], R6 ;  /* 0x0025480601007387 */ /* 0x004fe20000100a00 */
[----:B---3--:R0:W-:Y:S03]  /*278e0*/  STL.64 [R1+0x2540], R4 ;  /* 0x0025400401007387 */ /* 0x0081e60000100a00 */
[----:B0-----:R-:W2:Y:S01]  /*278f0*/  LDL.LU R4, [R1+0x1a0] ;  /* 0x0001a00001047983 */ /* 0x001ea20000300800 */
[----:B------:R-:W2:Y:S02]  /*27900*/  LDL.LU R5, [R1+0x1a4] ;  /* 0x0001a40001057983 */ /* 0x000ea40000300800 */
[----:B------:R-:W2:Y:S02]  /*27910*/  LDL.LU R6, [R1+0x1a8] ;  /* 0x0001a80001067983 */ /* 0x000ea40000300800 */
[----:B------:R-:W2:Y:S01]  /*27920*/  LDL.LU R7, [R1+0x1ac] ;  /* 0x0001ac0001077983 */ /* 0x000ea20000300800 */
[----:B------:R-:W-:Y:S01]  /*27930*/  STL.64 [R1+0x850], R12 ;  /* 0x0008500c01007387 */ /* 0x000fe20000100a00 */
[----:B------:R0:W-:Y:S03]  /*27940*/  STL.64 [R1+0x858], R14 ;  /* 0x0008580e01007387 */ /* 0x0001e60000100a00 */
[----:B0-----:R-:W3:Y:S01]  /*27950*/  LDL.LU.64 R14, [R1+0x25a0] ;  /* 0x0025a000010e7983 */ /* 0x001ee20000300a00 */
[----:B------:R-:W3:Y:S02]  /*27960*/  LDL.LU.64 R12, [R1+0x2598] ;  /* 0x00259800010c7983 */ /* 0x000ee40000300a00 */
[----:B------:R-:W-:Y:S02]  /*27970*/  STL.64 [R1+0x2538], R10 ;  /* 0x0025380a01007387 */ /* 0x000fe40000100a00 */
[----:B------:R0:W-:Y:S02]  /*27980*/  STL.64 [R1+0x2530], R8 ;  /* 0x0025300801007387 */ /* 0x0001e40000100a00 */
[----:B------:R-:W-:-:S02]  /*27990*/  IMAD.MOV.U32 R28, RZ, RZ, R16 ;  /* 0x000000ffff1c7224 */ /* 0x000fc400078e0010 */
[----:B------:R-:W-:Y:S01]  /*279a0*/  IMAD.MOV.U32 R29, RZ, RZ, R17 ;  /* 0x000000ffff1d7224 */ /* 0x000fe200078e0011 */
[----:B0-----:R-:W2:Y:S01]  /*279b0*/  LDL.LU R8, [R1+0x960] ;  /* 0x0009600001087983 */ /* 0x001ea20000300800 */
[----:B------:R-:W2:Y:S02]  /*279c0*/  LDL.LU R9, [R1+0x964] ;  /* 0x0009640001097983 */ /* 0x000ea40000300800 */
[----:B------:R-:W2:Y:S02]  /*279d0*/  LDL.LU R10, [R1+0x968] ;  /* 0x00096800010a7983 */ /* 0x000ea40000300800 */
[----:B------:R-:W2:Y:S01]  /*279e0*/  LDL.LU R11, [R1+0x96c] ;  /* 0x00096c00010b7983 */ /* 0x000ea20000300800 */
[----:B---3--:R-:W-:Y:S11]  /*279f0*/  HMMA.16816.F32 R20, R12, R16, R20 ;  /* 0x000000100c14723c */ /* 0x008ff60000001814 */
[----:B------:R-:W-:Y:S11]  /*27a00*/  @!UPT UIADD3 URZ, URZ, URZ, URZ ;  /* 0x0000003f3f3ff290 */ /* 0x000ff6000fffe03f */
[----:B------:R-:W-:Y:S01]  /*27a10*/  @!UPT UIADD3 URZ, URZ, URZ, URZ ;  /* 0x0000003f3f3ff290 */ /* 0x000fe2000fffe03f */
[----:B------:R-:W-:Y:S01]  /*27a20*/  STL.64 [R1+0x8c0], R20 ;  /* 0x0008c01401007387 */ /* 0x000fe20000100a00 */
[----:B------:R0:W-:Y:S03]  /*27a30*/  STL.64 [R1+0x8c8], R22 ;  /* 0x0008c81601007387 */ /* 0x0001e60000100a00 */
[----:B0-----:R-:W3:Y:S01]  /*27a40*/  LDL.LU.64 R22, [R1+0x2590] ;  /* 0x0025900001167983 */ /* 0x001ee20000300a00 */
[----:B------:R-:W3:Y:S02]  /*27a50*/  LDL.LU.64 R20, [R1+0x2588] ;  /* 0x0025880001147983 */ /* 0x000ee40000300a00 */
[----:B------:R-:W3:Y:S02]  /*27a60*/  LDL.LU.64 R18, [R1+0x2580] ;  /* 0x0025800001127983 */ /* 0x000ee40000300a00 */
[----:B------:R-:W3:Y:S01]  /*27a70*/  LDL.LU.64 R16, [R1+0x2578] ;  /* 0x0025780001107983 */ /* 0x000ee20000300a00 */
[----:B------:R-:W-:Y:S01]  /*27a80*/  STL.64 [R1+0x2500], R14 ;  /* 0x0025000e01007387 */ /* 0x000fe20000100a00 */
[----:B------:R0:W-:Y:S02]  /*27a90*/  STL.64 [R1+0x24f8], R12 ;  /* 0x0024f80c01007387 */ /* 0x0001e40000100a00 */
[----:B0-----:R-:W-:-:S02]  /*27aa0*/  IMAD.MOV.U32 R12, RZ, RZ, R28 ;  /* 0x000000ffff0c7224 */ /* 0x001fc400078e001c */
[----:B------:R-:W-:Y:S01]  /*27ab0*/  IMAD.MOV.U32 R13, RZ, RZ, R29 ;  /* 0x000000ffff0d7224 */ /* 0x000fe200078e001d */
[----:B------:R-:W2:Y:S06]  /*27ac0*/  LDL.LU R28, [R1+0x2570] ;  /* 0x00257000011c7983 */ /* 0x000eac0000300800 */
[-C--:B---3--:R-:W-:Y:S11]  /*27ad0*/  HMMA.16816.F32 R20, R16, R12.reuse, R20 ;  /* 0x0000000c1014723c */ /* 0x088ff60000001814 */
[----:B------:R-:W-:Y:S11]  /*27ae0*/  @!UPT UIADD3 URZ, URZ, URZ, URZ ;  /* 0x0000003f3f3ff290 */ /* 0x000ff6000fffe03f */
[----:B------:R-:W-:Y:S01]  /*27af0*/  @!UPT UIADD3 URZ, URZ, URZ, URZ ;  /* 0x0000003f3f3ff290 */ /* 0x000fe2000fffe03f */
[----:B------:R-:W-:Y:S01]  /*27b00*/  STL.64 [R1+0x860], R20 ;  /* 0x0008601401007387 */ /* 0x000fe20000100a00 */
[----:B------:R0:W-:Y:S03]  /*27b10*/  STL.64 [R1+0x868], R22 ;  /* 0x0008681601007387 */ /* 0x0001e60000100a00 */
[----:B0-----:R-:W4:Y:S01]  /*27b20*/  LDL.LU.64 R22, [R1+0x2568] ;  /* 0x0025680001167983 */ /* 0x001f220000300a00 */
[----:B------:R-:W4:Y:S02]  /*27b30*/  LDL.LU.64 R20, [R1+0x2560] ;  /* 0x0025600001147983 */ /* 0x000f240000300a00 */
[----:B------:R-:W-:Y:S02]  /*27b40*/  STL.64 [R1+0x24e8], R18 ;  /* 0x0024e81201007387 */ /* 0x000fe40000100a00 */
[----:B------:R0:W-:Y:S02]  /*27b50*/  STL.64 [R1+0x24e0], R16 ;  /* 0x0024e01001007387 */ /* 0x0001e40000100a00 */
[----:B0-----:R-:W3:Y:S01]  /*27b60*/  LDL.LU.64 R16, [R1+0x100] ;  /* 0x0001000001107983 */ /* 0x001ee20000300a00 */
        /* <DEDUP_REMOVED lines=9> */
[----:B0-----:R-:W4:Y:S01]  /*27c00*/  LDL.LU R20, [R1+0x3f0] ;  /* 0x0003f00001147983 */ /* 0x001f220000300800 */
[----:B------:R-:W4:Y:S02]  /*27c10*/  LDL.LU R21, [R1+0x3f4] ;  /* 0x0003f40001157983 */ /* 0x000f240000300800 */
[----:B------:R-:W4:Y:S02]  /*27c20*/  LDL.LU R22, [R1+0x3f8] ;  /* 0x0003f80001167983 */ /* 0x000f240000300800 */
[----:B------:R-:W4:Y:S01]  /*27c30*/  LDL.LU R23, [R1+0x3fc] ;  /* 0x0003fc0001177983 */ /* 0x000f220000300800 */
[----:B--2---:R-:W-:Y:S01]  /*27c40*/  HMMA.16816.F32 R12, R24, R12, R4 ;  /* 0x0000000c180c723c */ /* 0x004fe20000001804 */
[----:B------:R-:W3:Y:S01]  /*27c50*/  LDL.LU.64 R6, [R1+0x2548] ;  /* 0x0025480001067983 */ /* 0x000ee20000300a00 */
[----:B------:R-:W3:Y:S11]  /*27c60*/  LDL.LU.64 R4, [R1+0x2540] ;  /* 0x0025400001047983 */ /* 0x000ef60000300a00 */
[----:B------:R-:W-:Y:S10]  /*27c70*/  @!UPT UIADD3 URZ, URZ, URZ, URZ ;  /* 0x0000003f3f3ff290 */ /* 0x000ff4000fffe03f */
[----:B------:R0:W-:Y:S01]  /*27c80*/  STL.64 [R1+0x890], R12 ;  /* 0x0008900c01007387 */ /* 0x0001e20000100a00 */
[----:B------:R1:W-:Y:S03]  /*27c90*/  STL.64 [R1+0x898], R14 ;  /* 0x0008980e01007387 */ /* 0x0003e60000100a00 */
[----:B0-----:R-:W2:Y:S01]  /*27ca0*/  LDL.LU R12, [R1+0x330] ;  /* 0x00033000010c7983 */ /* 0x001ea20000300800 */
[----:B------:R-:W2:Y:S02]  /*27cb0*/  LDL.LU R13, [R1+0x334] ;  /* 0x00033400010d7983 */ /* 0x000ea40000300800 */
[----:B-1----:R-:W2:Y:S02]  /*27cc0*/  LDL.LU R14, [R1+0x338] ;  /* 0x00033800010e7983 */ /* 0x002ea40000300800 */
[----:B------:R-:W2:Y:S01]  /*27cd0*/  LDL.LU R15, [R1+0x33c] ;  /* 0x00033c00010f7983 */ /* 0x000ea20000300800 */
[----:B------:R-:W-:Y:S01]  /*27ce0*/  STL.64 [R1+0x24c8], R26 ;  /* 0x0024c81a01007387 */ /* 0x000fe20000100a00 */
[----:B------:R0:W-:Y:S02]  /*27cf0*/  STL.64 [R1+0x24c0], R24 ;  /* 0x0024c01801007387 */ /* 0x0001e40000100a00 */
[----:B0-----:R-:W-:-:S02]  /*27d00*/  IMAD.MOV.U32 R24, RZ, RZ, R28 ;  /* 0x000000ffff187224 */ /* 0x001fc400078e001c */
[----:B------:R-:W-:Y:S01]  /*27d10*/  IMAD.MOV.U32 R25, RZ, RZ, R3 ;  /* 0x000000ffff197224 */ /* 0x000fe200078e0003 */
[----:B---3--:R-:W-:Y:S01]  /*27d20*/  HMMA.16816.F32 R8, R4, R16, R8 ;  /* 0x000000100408723c */ /* 0x008fe20000001808 */
[----:B------:R-:W-:Y:S02]  /*27d30*/  IMAD.MOV.U32 R29, RZ, RZ, R6 ;  /* 0x000000ffff1d7224 */ /* 0x000fe400078e0006 */
[----:B------:R-:W-:Y:S02]  /*27d40*/  IMAD.MOV.U32 R28, RZ, RZ, R7 ;  /* 0x000000ffff1c7224 */ /* 0x000fe400078e0007 */
[----:B------:R-:W-:Y:S11]  /*27d50*/  IMAD.MOV.U32 R3, RZ, RZ, R5 ;  /* 0x000000ffff037224 */ /* 0x000ff600078e0005 */
[----:B------:R-:W-:Y:S07]  /*27d60*/  @!UPT UIADD3 URZ, URZ, URZ, URZ ;  /* 0x0000003f3f3ff290 */ /* 0x000fee000fffe03f */
[----:B------:R-:W-:Y:S01]  /*27d70*/  STL.64 [R1+0x810], R8 ;  /* 0x0008100801007387 */ /* 0x000fe20000100a00 */
[----:B------:R0:W-:Y:S03]  /*27d80*/  STL.64 [R1+0x818], R10 ;  /* 0x0008180a01007387 */ /* 0x0001e60000100a00 */
[----:B0-----:R-:W2:Y:S01]  /*27d90*/  LDL.LU.64 R10, [R1+0x2538] ;  /* 0x00253800010a7983 */ /* 0x001ea20000300a00 */
[----:B------:R-:W2:Y:S02]  /*27da0*/  LDL.LU.64 R8, [R1+0x2530] ;  /* 0x0025300001087983 */ /* 0x000ea40000300a00 */
[----:B------:R-:W3:Y:S02]  /*27db0*/  LDL.LU.64 R6, [R1+0x2528] ;  /* 0x0025280001067983 */ /* 0x000ee40000300a00 */
[----:B------:R-:W3:Y:S02]  /*27dc0*/  LDL.LU.64 R4, [R1+0x2520] ;  /* 0x0025200001047983 */ /* 0x000ee40000300a00 */
[----:B------:R-:W-:-:S02]  /*27dd0*/  IMAD.MOV.U32 R26, RZ, RZ, R2 ;  /* 0x000000ffff1a7224 */ /* 0x000fc400078e0002 */
[----:B------:R-:W-:-:S07]  /*27de0*/  IMAD.MOV.U32 R27, RZ, RZ, R0 ;  /* 0x000000ffff1b7224 */ /* 0x000fce00078e0000 */
[-C--:B---3--:R-:W-:Y:S01]  /*27df0*/  HMMA.16816.F32 R24, R24, R16.reuse, R4 ;  /* 0x000000101818723c */ /* 0x088fe20000001804 */
[----:B------:R-:W4:Y:S01]  /*27e00*/  LDL.LU.64 R6, [R1+0x2518] ;  /* 0x0025180001067983 */ /* 0x000f220000300a00 */
[----:B------:R-:W4:Y:S02]  /*27e10*/  LDL.LU.64 R4, [R1+0x2510] ;  /* 0x0025100001047983 */ /* 0x000f240000300a00 */
[----:B------:R-:W-:Y:S02]  /*27e20*/  IMAD.MOV.U32 R2, RZ, RZ, R16 ;  /* 0x000000ffff027224 */ /* 0x000fe400078e0010 */
[----:B------:R-:W-:Y:S11]  /*27e30*/  IMAD.MOV.U32 R0, RZ, RZ, R17 ;  /* 0x000000ffff007224 */ /* 0x000ff600078e0011 */
[----:B------:R-:W-:Y:S06]  /*27e40*/  @!UPT UIADD3 URZ, URZ, URZ, URZ ;  /* 0x0000003f3f3ff290 */ /* 0x000fec000fffe03f */
[----:B------:R0:W-:Y:S01]  /*27e50*/  STL.64 [R1+0x7e0], R24 ;  /* 0x0007e01801007387 */ /* 0x0001e20000100a00 */
[----:B------:R1:W-:Y:S01]  /*27e60*/  STL.64 [R1+0x7e8], R26 ;  /* 0x0007e81a01007387 */ /* 0x0003e20000100a00 */
[----:B----4-:R-:W-:Y:S11]  /*27e70*/  HMMA.16816.F32 R20, R4, R16, R20 ;  /* 0x000000100414723c */ /* 0x010ff60000001814 */
[----:B------:R-:W-:Y:S11]  /*27e80*/  @!UPT UIADD3 URZ, URZ, URZ, URZ ;  /* 0x0000003f3f3ff290 */ /* 0x000ff6000fffe03f */
[----:B------:R-:W-:Y:S01]  /*27e90*/  @!UPT UIADD3 URZ, URZ, URZ, URZ ;  /* 0x0000003f3f3ff290 */ /* 0x000fe2000fffe03f */
[----:B------:R3:W-:Y:S01]  /*27ea0*/  STL.64 [R1+0x7f0], R20 ;  /* 0x0007f01401007387 */ /* 0x0007e20000100a00 */
[----:B------:R4:W-:Y:S02]  /*27eb0*/  STL.64 [R1+0x7f8], R22 ;  /* 0x0007f81601007387 */ /* 0x0009e40000100a00 */
[----:B0-----:R-:W2:Y:S02]  /*27ec0*/  LDL.LU R24, [R1+0x1e0] ;  /* 0x0001e00001187983 */ /* 0x001ea40000300800 */
[----:B------:R-:W2:Y:S01]  /*27ed0*/  LDL.LU R25, [R1+0x1e4] ;  /* 0x0001e40001197983 */ /* 0x000ea20000300800 */
[----:B-1----:R-:W2:Y:S01]  /*27ee0*/  LDL.LU R26, [R1+0x1e8] ;  /* 0x0001e800011a7983 */ /* 0x002ea20000300800 */
[----:B------:R-:W2:Y:S03]  /*27ef0*/  LDL.LU R27, [R1+0x1ec] ;  /* 0x0001ec00011b7983 */ /* 0x000ea60000300800 */
[----:B---3--:R-:W3:Y:S01]  /*27f00*/  LDL.LU R20, [R1+0x210] ;  /* 0x0002100001147983 */ /* 0x008ee20000300800 */
[----:B------:R-:W3:Y:S02]  /*27f10*/  LDL.LU R21, [R1+0x214] ;  /* 0x0002140001157983 */ /* 0x000ee40000300800 */
[----:B----4-:R-:W3:Y:S02]  /*27f20*/  LDL.LU R22, [R1+0x218] ;  /* 0x0002180001167983 */ /* 0x010ee40000300800 */
[----:B------:R-:W3:Y:S01]  /*27f30*/  LDL.LU R23, [R1+0x21c] ;  /* 0x00021c0001177983 */ /* 0x000ee20000300800 */
[----:B------:R-:W4:Y:S01]  /*27f40*/  LDL.LU R16, [R1+0x240] ;  /* 0x0002400001107983 */ /* 0x000f220000300800 */
[----:B------:R-:W4:Y:S02]  /*27f50*/  LDL.LU R17, [R1+0x244] ;  /* 0x0002440001117983 */ /* 0x000f240000300800 */
[----:B------:R-:W4:Y:S02]  /*27f60*/  LDL.LU R18, [R1+0x248] ;  /* 0x0002480001127983 */ /* 0x000f240000300800 */
[----:B------:R-:W4:Y:S01]  /*27f70*/  LDL.LU R19, [R1+0x24c] ;  /* 0x00024c0001137983 */ /* 0x000f220000300800 */
[----:B------:R0:W-:Y:S01]  /*27f80*/  STL.64 [R1+0x2460], R6 ;  /* 0x0024600601007387 */ /* 0x0001e20000100a00 */
[----:B------:R1:W-:Y:S03]  /*27f90*/  STL.64 [R1+0x2458], R4 ;  /* 0x0024580401007387 */ /* 0x0003e60000100a00 */
[----:B0-----:R-:W2:Y:S04]  /*27fa0*/  LDL.64 R6, [R1+0x8] ;  /* 0x0000080001067983 */ /* 0x001ea80000100a00 */
[----:B-1----:R-:W3:Y:S04]  /*27fb0*/  LDL.64 R4, [R1] ;  /* 0x0000000001047983 */ /* 0x002ee80000100a00 */
[----:B--2---:R-:W-:Y:S01]  /*27fc0*/  STL.64 [R1+0x2480], R6 ;  /* 0x0024800601007387 */ /* 0x004fe20000100a00 */
[----:B---3--:R0:W-:Y:S03]  /*27fd0*/  STL.64 [R1+0x2478], R4 ;  /* 0x0024780401007387 */ /* 0x0081e60000100a00 */
[----:B0-----:R-:W2:Y:S01]  /*27fe0*/  LDL R4, [R1+0x10] ;  /* 0x0000100001047983 */ /* 0x001ea20000100800 */
[----:B------:R-:W-:-:S02]  /*27ff0*/  IMAD.MOV.U32 R6, RZ, RZ, R29 ;  /* 0x000000ffff067224 */ /* 0x000fc400078e001d */
[----:B------:R-:W-:Y:S02]  /*28000*/  IMAD.MOV.U32 R7, RZ, RZ, R28 ;  /* 0x000000ffff077224 */ /* 0x000fe400078e001c */
[----:B------:R-:W-:Y:S02]  /*28010*/  IMAD.MOV.U32 R5, RZ, RZ, R3 ;  /* 0x000000ffff057224 */ /* 0x000fe400078e0003 */
[----:B------:R-:W3:Y:S01]  /*28020*/  LDL.LU R3, [R1+0x2508] ;  /* 0x0025080001037983 */ /* 0x000ee20000300800 */
[----:B------:R-:W-:Y:S03]  /*28030*/  STL.64 [R1+0x24a0], R6 ;  /* 0x0024a00601007387 */ /* 0x000fe60000100a00 */
[----:B--2---:R0:W-:Y:S02]  /*28040*/  STL.64 [R1+0x2498], R4 ;  /* 0x0024980401007387 */ /* 0x0041e40000100a00 */
[----:B0-----:R-:W-:-:S02]  /*28050*/  IMAD.MOV.U32 R4, RZ, RZ, R2 ;  /* 0x000000ffff047224 */ /* 0x001fc400078e0002 */
[----:B------:R-:W-:-:S07]  /*28060*/  IMAD.MOV.U32 R5, RZ, RZ, R0 ;  /* 0x000000ffff057224 */ /* 0x000fce00078e0000 */
[-C--:B------:R-:W-:Y:S11]  /*28070*/  HMMA.16816.F32 R12, R8, R4.reuse, R12 ;  /* 0x00000004080c723c */ /* 0x080ff6000000180c */
        /* <DEDUP_REMOVED lines=8> */
[----:B0-----:R-:W2:Y:S01]  /*28100*/  LDL.LU R8, [R1+0x920] ;  /* 0x0009200001087983 */ /* 0x001ea20000300800 */
[----:B------:R-:W2:Y:S02]  /*28110*/  LDL.LU R9, [R1+0x924] ;  /* 0x0009240001097983 */ /* 0x000ea40000300800 */
[----:B------:R-:W2:Y:S02]  /*28120*/  LDL.LU R10, [R1+0x928] ;  /* 0x00092800010a7983 */ /* 0x000ea40000300800 */
[----:B------:R-:W2:Y:S02]  /*28130*/  LDL.LU R11, [R1+0x92c] ;  /* 0x00092c00010b7983 */ /* 0x000ea40000300800 */
[----:B--2---:R-:W-:Y:S01]  /*28140*/  STL.64 [R1+0x2490], R10 ;  /* 0x0024900a01007387 */ /* 0x004fe20000100a00 */
[----:B------:R0:W-:Y:S03]  /*28150*/  STL.64 [R1+0x2488], R8 ;  /* 0x0024880801007387 */ /* 0x0001e60000100a00 */
[----:B0-----:R-:W2:Y:S01]  /*28160*/  LDL.LU R8, [R1+0x9f0] ;  /* 0x0009f00001087983 */ /* 0x001ea20000300800 */
[----:B------:R-:W2:Y:S02]  /*28170*/  LDL.LU R9, [R1+0x9f4] ;  /* 0x0009f40001097983 */ /* 0x000ea40000300800 */
[----:B------:R-:W2:Y:S02]  /*28180*/  LDL.LU R10, [R1+0x9f8] ;  /* 0x0009f800010a7983 */ /* 0x000ea40000300800 */
[----:B------:R-:W2:Y:S01]  /*28190*/  LDL.LU R11, [R1+0x9fc] ;  /* 0x0009fc00010b7983 */ /* 0x000ea20000300800 */
[----:B----4-:R-:W-:Y:S01]  /*281a0*/  HMMA.16816.F32 R16, R12, R4, R16 ;  /* 0x000000040c10723c */ /* 0x010fe20000001810 */
[----:B--2---:R-:W-:Y:S01]  /*281b0*/  STL.64 [R1+0x24b0], R10 ;  /* 0x0024b00a01007387 */ /* 0x004fe20000100a00 */
[----:B------:R0:W-:Y:S03]  /*281c0*/  STL.64 [R1+0x24a8], R8 ;  /* 0x0024a80801007387 */ /* 0x0001e60000100a00 */
[----:B0-----:R-:W2:Y:S01]  /*281d0*/  LDL.LU R8, [R1+0x170] ;  /* 0x0001700001087983 */ /* 0x001ea20000300800 */
[----:B------:R-:W2:Y:S02]  /*281e0*/  LDL.LU R9, [R1+0x174] ;  /* 0x0001740001097983 */ /* 0x000ea40000300800 */
[----:B------:R-:W2:Y:S02]  /*281f0*/  LDL.LU R10, [R1+0x178] ;  /* 0x00017800010a7983 */ /* 0x000ea40000300800 */
[----:B---3--:R-:W-:-:S02]  /*28200*/  IMAD.MOV.U32 R11, RZ, RZ, R3 ;  /* 0x000000ffff0b7224 */ /* 0x008fc400078e0003 */
[----:B------:R-:W3:Y:S11]  /*28210*/  LDL.LU R3, [R1+0x24f0] ;  /* 0x0024f00001037983 */ /* 0x000ef60000300800 */
[----:B------:R-:W-:Y:S02]  /*28220*/  STL.64 [R1+0x800], R16 ;  /* 0x0008001001007387 */ /* 0x000fe40000100a00 */
[----:B------:R0:W-:Y:S02]  /*28230*/  STL.64 [R1+0x808], R18 ;  /* 0x0008081201007387 */ /* 0x0001e40000100a00 */
[----:B0-----:R-:W4:Y:S01]  /*28240*/  LDL.LU.64 R18, [R1+0x24e8] ;  /* 0x0024e80001127983 */ /* 0x001f220000300a00 */
[----:B------:R-:W4:Y:S02]  /*28250*/  LDL.LU.64 R16, [R1+0x24e0] ;  /* 0x0024e00001107983 */ /* 0x000f240000300a00 */
[----:B------:R-:W-:Y:S01]  /*28260*/  STL [R1+0x2454], R15 ;  /* 0x0024540f01007387 */ /* 0x000fe20000100800 */
[-C--:B----4-:R-:W-:Y:S11]  /*28270*/  HMMA.16816.F32 R20, R16, R4.reuse, R20 ;  /* 0x000000041014723c */ /* 0x090ff60000001814 */
        /* <DEDUP_REMOVED lines=8> */
[----:B0-----:R-:W2:Y:S01]  /*28300*/  LDL.LU.64 R16, [R1+0xf0] ;  /* 0x0000f00001107983 */ /* 0x001ea20000300a00 */
[----:B----4-:R-:W-:Y:S11]  /*28310*/  HMMA.16816.F32 R24, R20, R4, R24 ;  /* 0x000000041418723c */ /* 0x010ff60000001818 */
        /* <DEDUP_REMOVED lines=11> */
[----:B---3--:R-:W-:-:S02]  /*283d0*/  IMAD.MOV.U32 R23, RZ, RZ, R3 ;  /* 0x000000ffff177224 */ /* 0x008fc400078e0003 */
[----:B------:R-:W3:Y:S01]  /*283e0*/  LDL.LU R3, [R1+0x24b8] ;  /* 0x0024b80001037983 */ /* 0x000ee20000300800 */
[----:B--2---:R-:W-:Y:S03]  /*283f0*/  HMMA.16816.F32 R4, R24, R4, R8 ;  /* 0x000000041804723c */ /* 0x004fe60000001808 */
[----:B------:R-:W2:Y:S01]  /*28400*/  LDL.LU.64 R10, [R1+0x24b0] ;  /* 0x0024b000010a7983 */ /* 0x000ea20000300a00 */
[----:B------:R-:W2:Y:S11]  /*28410*/  LDL.LU.64 R8, [R1+0x24a8] ;  /* 0x0024a80001087983 */ /* 0x000eb60000300a00 */
[----:B------:R-:W-:Y:S08]  /*28420*/  @!UPT UIADD3 URZ, URZ, URZ, URZ ;  /* 0x0000003f3f3ff290 */ /* 0x000ff0000fffe03f */
        /* <DEDUP_REMOVED lines=9> */
[----:B---3--:R-:W-:Y:S01]  /*284c0*/  IMAD.MOV.U32 R27, RZ, RZ, R3 ;  /* 0x000000ffff1b7224 */ /* 0x008fe200078e0003 */
[-C--:B--2---:R-:W-:Y:S01]  /*284d0*/  HMMA.16816.F32 R4, R4, R16.reuse, R8 ;  /* 0x000000100404723c */ /* 0x084fe20000001808 */
[----:B------:R-:W2:Y:S01]  /*284e0*/  LDL.LU.64 R10, [R1+0x2490] ;  /* 0x00249000010a7983 */ /* 0x000ea20000300a00 */
[----:B------:R-:W2:Y:S11]  /*284f0*/  LDL.LU.64 R8, [R1+0x2488] ;  /* 0x0024880001087983 */ /* 0x000eb60000300a00 */
[----:B------:R-:W-:Y:S10]  /*28500*/  @!UPT UIADD3 URZ, URZ, URZ, URZ ;  /* 0x0000003f3f3ff290 */ /* 0x000ff4000fffe03f */
[----:B------:R-:W-:Y:S01]  /*28510*/  STL.64 [R1+0x770], R4 ;  /* 0x0007700401007387 */ /* 0x000fe20000100a00 */
[----:B------:R0:W-:Y:S02]  /*28520*/  STL [R1+0x778], R6 ;  /* 0x0007780601007387 */ /* 0x0001e40000100800 */
[----:B------:R-:W-:Y:S02]  /*28530*/  IMAD.MOV.U32 R3, RZ, RZ, R7 ;  /* 0x000000ffff037224 */ /* 0x000fe400078e0007 */
[----:B0-----:R-:W2:Y:S01]  /*28540*/  LDL.LU.64 R6, [R1+0x2480] ;  /* 0x0024800001067983 */ /* 0x001ea20000300a00 */
[----:B------:R-:W2:Y:S02]  /*28550*/  LDL.LU.64 R4, [R1+0x2478] ;  /* 0x0024780001047983 */ /* 0x000ea40000300a00 */
[----:B------:R0:W-:Y:S01]  /*28560*/  STL [R1+0x1d48], R3 ;  /* 0x001d480301007387 */ /* 0x0001e20000100800 */
[----:B--2---:R-:W-:Y:S01]  /*28570*/  HMMA.16816.F32 R8, R4, R16, R8 ;  /* 0x000000100408723c */ /* 0x004fe20000001808 */
[----:B------:R-:W-:-:S02]  /*28580*/  IMAD.MOV.U32 R28, RZ, RZ, R6 ;  /* 0x000000ffff1c7224 */ /* 0x000fc400078e0006 */
[----:B0-----:R-:W-:Y:S02]  /*28590*/  IMAD.MOV.U32 R3, RZ, RZ, R7 ;  /* 0x000000ffff037224 */ /* 0x001fe400078e0007 */
[----:B------:R-:W-:Y:S02]  /*285a0*/  IMAD.MOV.U32 R15, RZ, RZ, R4 ;  /* 0x000000ffff0f7224 */ /* 0x000fe400078e0004 */
[----:B------:R-:W-:Y:S11]  /*285b0*/  IMAD.MOV.U32 R29, RZ, RZ, R5 ;  /* 0x000000ffff1d7224 */ /* 0x000ff600078e0005 */
[----:B------:R-:W-:Y:S05]  /*285c0*/  @!UPT UIADD3 URZ, URZ, URZ, URZ ;  /* 0x0000003f3f3ff290 */ /* 0x000fea000fffe03f */
[----:B------:R-:W-:Y:S01]  /*285d0*/  STL.64 [R1+0x760], R8 ;  /* 0x0007600801007387 */ /* 0x000fe20000100a00 */
[----:B------:R0:W-:Y:S03]  /*285e0*/  STL.64 [R1+0x768], R10 ;  /* 0x0007680a01007387 */ /* 0x0001e60000100a00 */
[----:B0-----:R-:W2:Y:S01]  /*285f0*/  LDL.LU.64 R10, [R1+0x2470] ;  /* 0x00247000010a7983 */ /* 0x001ea20000300a00 */
[----:B------:R-:W2:Y:S02]  /*28600*/  LDL.LU.64 R8, [R1+0x2468] ;  /* 0x0024680001087983 */ /* 0x000ea40000300a00 */
[----:B------:R-:W3:Y:S02]  /*28610*/  LDL.LU.64 R6, [R1+0x2460] ;  /* 0x0024600001067983 */ /* 0x000ee40000300a00 */
[----:B------:R-:W4:Y:S02]  /*28620*/  LDL.LU.64 R4, [R1+0x2458] ;  /* 0x0024580001047983 */ /* 0x000f240000300a00 */
[----:B------:R-:W-:-:S02]  /*28630*/  IMAD.MOV.U32 R2, RZ, RZ, R16 ;  /* 0x000000ffff027224 */ /* 0x000fc400078e0010 */
[----:B------:R-:W-:Y:S01]  /*28640*/  IMAD.MOV.U32 R0, RZ, RZ, R17 ;  /* 0x000000ffff007224 */ /* 0x000fe200078e0011 */
[----:B---3--:R-:W-:Y:S01]  /*28650*/  STL.64 [R1+0x23d8], R6 ;  /* 0x0023d80601007387 */ /* 0x008fe20000100a00 */
[-C--:B----4-:R-:W-:Y:S01]  /*28660*/  HMMA.16816.F32 R24, R4, R16.reuse, R24 ;  /* 0x000000100418723c */ /* 0x090fe20000001818 */
[----:B------:R2:W-:Y:S07]  /*28670*/  STL.64 [R1+0x23d0], R4 ;  /* 0x0023d00401007387 */ /* 0x0005ee0000100a00 */
[----:B--2---:R-:W-:Y:S11]  /*28680*/  HMMA.16816.F32 R4, R8, R16, R20 ;  /* 0x000000100804723c */ /* 0x004ff60000001814 */
[----:B------:R-:W-:Y:S04]  /*28690*/  @!UPT UIADD3 URZ, URZ, URZ, URZ ;  /* 0x0000003f3f3ff290 */ /* 0x000fe8000fffe03f */
[----:B------:R0:W-:Y:S01]  /*286a0*/  STL.64 [R1+0x780], R24 ;  /* 0x0007801801007387 */ /* 0x0001e20000100a00 */
[----:B------:R1:W-:Y:S07]  /*286b0*/  STL.64 [R1+0x788], R26 ;  /* 0x0007881a01007387 */ /* 0x0003ee0000100a00 */
[----:B------:R-:W-:Y:S01]  /*286c0*/  STL.64 [R1+0x740], R4 ;  /* 0x0007400401007387 */ /* 0x000fe20000100a00 */
[----:B------:R2:W-:Y:S02]  /*286d0*/  STL.64 [R1+0x748], R6 ;  /* 0x0007480601007387 */ /* 0x0005e40000100a00 */
[----:B------:R-:W3:Y:S02]  /*286e0*/  LDL.LU R16, [R1+0x230] ;  /* 0x0002300001107983 */ /* 0x000ee40000300800 */
[----:B------:R-:W3:Y:S01]  /*286f0*/  LDL.LU R17, [R1+0x234] ;  /* 0x0002340001117983 */ /* 0x000ee20000300800 */
[----:B------:R-:W3:Y:S01]  /*28700*/  LDL.LU R18, [R1+0x238] ;  /* 0x0002380001127983 */ /* 0x000ee20000300800 */
[----:B------:R-:W3:Y:S02]  /*28710*/  LDL.LU R19, [R1+0x23c] ;  /* 0x00023c0001137983 */ /* 0x000ee40000300800 */
[----:B------:R-:W4:Y:S02]  /*28720*/  LDL.LU R20, [R1+0x200] ;  /* 0x0002000001147983 */ /* 0x000f240000300800 */
[----:B------:R-:W4:Y:S01]  /*28730*/  LDL.LU R21, [R1+0x204] ;  /* 0x0002040001157983 */ /* 0x000f220000300800 */
[----:B------:R-:W4:Y:S01]  /*28740*/  LDL.LU R22, [R1+0x208] ;  /* 0x0002080001167983 */ /* 0x000f220000300800 */
[----:B------:R-:W4:Y:S02]  /*28750*/  LDL.LU R23, [R1+0x20c] ;  /* 0x00020c0001177983 */ /* 0x000f240000300800 */
[----:B0-----:R-:W3:Y:S02]  /*28760*/  LDL.LU R24, [R1+0x1d0] ;  /* 0x0001d00001187983 */ /* 0x001ee40000300800 */
[----:B------:R-:W3:Y:S01]  /*28770*/  LDL.LU R25, [R1+0x1d4] ;  /* 0x0001d40001197983 */ /* 0x000ee20000300800 */
[----:B-1----:R-:W3:Y:S01]  /*28780*/  LDL.LU R26, [R1+0x1d8] ;  /* 0x0001d800011a7983 */ /* 0x002ee20000300800 */
[----:B------:R-:W3:Y:S02]  /*28790*/  LDL.LU R27, [R1+0x1dc] ;  /* 0x0001dc00011b7983 */ /* 0x000ee40000300800 */
[----:B--2---:R-:W-:-:S02]  /*287a0*/  IMAD.MOV.U32 R6, RZ, RZ, R28 ;  /* 0x000000ffff067224 */ /* 0x004fc400078e001c */
[----:B------:R-:W-:Y:S01]  /*287b0*/  IMAD.MOV.U32 R7, RZ, RZ, R3 ;  /* 0x000000ffff077224 */ /* 0x000fe200078e0003 */
[----:B------:R-:W-:Y:S01]  /*287c0*/  STL.64 [R1+0x23e8], R10 ;  /* 0x0023e80a01007387 */ /* 0x000fe20000100a00 */
[----:B------:R-:W-:Y:S02]  /*287d0*/  IMAD.MOV.U32 R4, RZ, RZ, R15 ;  /* 0x000000ffff047224 */ /* 0x000fe400078e000f */
[----:B------:R-:W-:Y:S02]  /*287e0*/  IMAD.MOV.U32 R5, RZ, RZ, R29 ;  /* 0x000000ffff057224 */ /* 0x000fe400078e001d */
[----:B------:R-:W-:Y:S01]  /*287f0*/  STL.64 [R1+0x23e0], R8 ;  /* 0x0023e00801007387 */ /* 0x000fe20000100a00 */
[----:B------:R-:W3:Y:S01]  /*28800*/  LDL.LU R15, [R1+0x2454] ;  /* 0x00245400010f7983 */ /* 0x000ee20000300800 */
[----:B------:R-:W2:Y:S02]  /*28810*/  LDL.LU R29, [R1+0x2450] ;  /* 0x00245000011d7983 */ /* 0x000ea40000300800 */
[----:B------:R0:W-:Y:S02]  /*28820*/  STL.64 [R1+0x23f8], R6 ;  /* 0x0023f80601007387 */ /* 0x0001e40000100a00 */
[----:B------:R1:W-:Y:S01]  /*28830*/  STL.64 [R1+0x23f0], R4 ;  /* 0x0023f00401007387 */ /* 0x0003e20000100a00 */
[----:B0-----:R-:W2:Y:S04]  /*28840*/  LDL.64 R6, [R1+0x18] ;  /* 0x0000180001067983 */ /* 0x001ea80000100a00 */
[----:B-1----:R-:W3:Y:S04]  /*28850*/  LDL.64 R4, [R1+0x10] ;  /* 0x0000100001047983 */ /* 0x002ee80000100a00 */
[----:B--2---:R-:W-:Y:S01]  /*28860*/  STL.64 [R1+0x2418], R6 ;  /* 0x0024180601007387 */ /* 0x004fe20000100a00 */
[----:B---3--:R0:W-:Y:S02]  /*28870*/  STL.64 [R1+0x2410], R4 ;  /* 0x0024100401007387 */ /* 0x0081e40000100a00 */
[----:B------:R-:W2:Y:S02]  /*28880*/  LDL.LU R8, [R1+0x970] ;  /* 0x0009700001087983 */ /* 0x000ea40000300800 */
[----:B------:R-:W2:Y:S01]  /*28890*/  LDL.LU R9, [R1+0x974] ;  /* 0x0009740001097983 */ /* 0x000ea20000300800 */
[----:B------:R-:W3:Y:S01]  /*288a0*/  LDL.LU R10, [R1+0x978] ;  /* 0x00097800010a7983 */ /* 0x000ee20000300800 */
[----:B------:R-:W3:Y:S02]  /*288b0*/  LDL.LU R11, [R1+0x97c] ;  /* 0x00097c00010b7983 */ /* 0x000ee40000300800 */
[----:B0-----:R-:W-:-:S02]  /*288c0*/  IMAD.MOV.U32 R4, RZ, RZ, R2 ;  /* 0x000000ffff047224 */ /* 0x001fc400078e0002 */
[----:B------:R-:W-:-:S07]  /*288d0*/  IMAD.MOV.U32 R5, RZ, RZ, R0 ;  /* 0x000000ffff057224 */ /* 0x000fce00078e0000 */
[-C--:B------:R-:W-:Y:S01]  /*288e0*/  HMMA.16816.F32 R16, R12, R4.reuse, R16 ;  /* 0x000000040c10723c */ /* 0x080fe20000001810 */
[----:B---3--:R-:W-:Y:S01]  /*288f0*/  STL.64 [R1+0x2408], R10 ;  /* 0x0024080a01007387 */ /* 0x008fe20000100a00 */
[----:B--2---:R0:W-:Y:S03]  /*28900*/  STL.64 [R1+0x2400], R8 ;  /* 0x0024000801007387 */ /* 0x0041e60000100a00 */
[----:B0-----:R-:W2:Y:S01]  /*28910*/  LDL.LU R8, [R1+0xa90] ;  /* 0x000a900001087983 */ /* 0x001ea20000300800 */
[----:B------:R-:W2:Y:S02]  /*28920*/  LDL.LU R9, [R1+0xa94] ;  /* 0x000a940001097983 */ /* 0x000ea40000300800 */
[----:B------:R-:W2:Y:S02]  /*28930*/  LDL.LU R10, [R1+0xa98] ;  /* 0x000a9800010a7983 */ /* 0x000ea40000300800 */
[----:B------:R-:W2:Y:S11]  /*28940*/  LDL.LU R11, [R1+0xa9c] ;  /* 0x000a9c00010b7983 */ /* 0x000eb60000300800 */
[----:B------:R-:W-:Y:S02]  /*28950*/  @!UPT UIADD3 URZ, URZ, URZ, URZ ;  /* 0x0000003f3f3ff290 */ /* 0x000fe4000fffe03f */
[----:B------:R-:W-:Y:S01]  /*28960*/  STL.64 [R1+0x790], R16 ;  /* 0x0007901001007387 */ /* 0x000fe20000100a00 */
[----:B------:R0:W-:Y:S03]  /*28970*/  STL.64 [R1+0x798], R18 ;  /* 0x0007981201007387 */ /* 0x0001e60000100a00 */
        /* <DEDUP_REMOVED lines=12> */
[----:B0-----:R-:W4:Y:S01]  /*28a40*/  LDL.LU R16, [R1+0x140] ;  /* 0x0001400001107983 */ /* 0x001f220000300800 */
[----:B------:R-:W4:Y:S02]  /*28a50*/  LDL.LU R17, [R1+0x144] ;  /* 0x0001440001117983 */ /* 0x000f240000300800 */
[----:B------:R-:W4:Y:S02]  /*28a60*/  LDL.LU R18, [R1+0x148] ;  /* 0x0001480001127983 */ /* 0x000f240000300800 */
[----:B------:R-:W4:Y:S01]  /*28a70*/  LDL.LU R19, [R1+0x14c] ;  /* 0x00014c0001137983 */ /* 0x000f220000300800 */
        /* <DEDUP_REMOVED lines=9> */
[----:B0-----:R-:W3:Y:S01]  /*28b10*/  LDL.LU R20, [R1+0x3c0] ;  /* 0x0003c00001147983 */ /* 0x001ee20000300800 */
[----:B------:R-:W3:Y:S02]  /*28b20*/  LDL.LU R21, [R1+0x3c4] ;  /* 0x0003c40001157983 */ /* 0x000ee40000300800 */
[----:B------:R-:W3:Y:S02]  /*28b30*/  LDL.LU R22, [R1+0x3c8] ;  /* 0x0003c80001167983 */ /* 0x000ee40000300800 */
[----:B------:R-:W3:Y:S01]  /*28b40*/  LDL.LU R23, [R1+0x3cc] ;  /* 0x0003cc0001177983 */ /* 0x000ee20000300800 */
[----:B----4-:R-:W-:Y:S01]  /*28b50*/  HMMA.16816.F32 R4, R24, R4, R16 ;  /* 0x000000041804723c */ /* 0x010fe20000001810 */
[----:B------:R-:W-:Y:S01]  /*28b60*/  STL.64 [R1+0x2388], R26 ;  /* 0x0023881a01007387 */ /* 0x000fe20000100a00 */
[----:B------:R0:W-:Y:S03]  /*28b70*/  STL.64 [R1+0x2380], R24 ;  /* 0x0023801801007387 */ /* 0x0001e60000100a00 */
[----:B------:R-:W-:Y:S11]  /*28b80*/  LDSM.16.M88.4 R16, [R29+0x3000] ;  /* 0x003000001d10783b */ /* 0x000ff60000000200 */
[----:B------:R-:W-:Y:S07]  /*28b90*/  @!UPT UIADD3 URZ, URZ, URZ, URZ ;  /* 0x0000003f3f3ff290 */ /* 0x000fee000fffe03f */
[----:B------:R-:W-:Y:S01]  /*28ba0*/  STL.64 [R1+0x7b0], R4 ;  /* 0x0007b00401007387 */ /* 0x000fe20000100a00 */
[----:B------:R-:W-:Y:S02]  /*28bb0*/  STL.64 [R1+0x7b8], R6 ;  /* 0x0007b80601007387 */ /* 0x000fe40000100a00 */
[----:B------:R-:W1:Y:S04]  /*28bc0*/  LDSM.16.M88.4 R4, [R29+0x4000] ;  /* 0x004000001d04783b */ /* 0x000e680000000200 */
[----:B0-----:R-:W4:Y:S01]  /*28bd0*/  LDL.LU R24, [R1+0x5d0] ;  /* 0x0005d00001187983 */ /* 0x001f220000300800 */
[----:B------:R-:W4:Y:S01]  /*28be0*/  LDL.LU R25, [R1+0x5d4] ;  /* 0x0005d40001197983 */ /* 0x000f220000300800 */
[----:B------:R-:W4:Y:S02]  /*28bf0*/  LDL.LU R26, [R1+0x5d8] ;  /* 0x0005d800011a7983 */ /* 0x000f240000300800 */
[----:B------:R-:W4:Y:S01]  /*28c00*/  LDL.LU R27, [R1+0x5dc] ;  /* 0x0005dc00011b7983 */ /* 0x000f220000300800 */
        /* <DEDUP_REMOVED lines=12> */
[----:B--2---:R-:W-:Y:S01]  /*28cd0*/  HMMA.16816.F32 R8, R4, R16, R8 ;  /* 0x000000100408723c */ /* 0x004fe20000001808 */
[----:B------:R-:W-:-:S02]  /*28ce0*/  IMAD.MOV.U32 R2, RZ, RZ, R6 ;  /* 0x000000ffff027224 */ /* 0x000fc400078e0006 */
[----:B------:R-:W-:Y:S02]  /*28cf0*/  IMAD.MOV.U32 R0, RZ, RZ, R7 ;  /* 0x000000ffff007224 */ /* 0x000fe400078e0007 */
[----:B------:R-:W-:Y:S02]  /*28d00*/  IMAD.MOV.U32 R15, RZ, RZ, R4 ;  /* 0x000000ffff0f7224 */ /* 0x000fe400078e0004 */
[----:B------:R-:W-:Y:S11]  /*28d10*/  IMAD.MOV.U32 R28, RZ, RZ, R5 ;  /* 0x000000ffff1c7224 */ /* 0x000ff600078e0005 */
[----:B------:R-:W-:Y:S05]  /*28d20*/  @!UPT UIADD3 URZ, URZ, URZ, URZ ;  /* 0x0000003f3f3ff290 */ /* 0x000fea000fffe03f */
[----:B------:R-:W-:Y:S01]  /*28d30*/  STL.64 [R1+0x6f0], R8 ;  /* 0x0006f00801007387 */ /* 0x000fe20000100a00 */
[----:B------:R0:W-:Y:S03]  /*28d40*/  STL.64 [R1+0x6f8], R10 ;  /* 0x0006f80a01007387 */ /* 0x0001e60000100a00 */
[----:B0-----:R-:W2:Y:S01]  /*28d50*/  LDL.LU.64 R10, [R1+0x2408] ;  /* 0x00240800010a7983 */ /* 0x001ea20000300a00 */
[----:B------:R-:W2:Y:S02]  /*28d60*/  LDL.LU.64 R8, [R1+0x2400] ;  /* 0x0024000001087983 */ /* 0x000ea40000300a00 */
[----:B------:R-:W2:Y:S02]  /*28d70*/  LDL.LU.64 R6, [R1+0x23f8] ;  /* 0x0023f80001067983 */ /* 0x000ea40000300a00 */
[----:B------:R-:W2:Y:S02]  /*28d80*/  LDL.LU.64 R4, [R1+0x23f0] ;  /* 0x0023f00001047983 */ /* 0x000ea40000300a00 */
[-C--:B--2---:R-:W-:Y:S01]  /*28d90*/  HMMA.16816.F32 R4, R4, R16.reuse, R8 ;  /* 0x000000100404723c */ /* 0x084fe20000001808 */
[----:B------:R-:W3:Y:S01]  /*28da0*/  LDL.LU.64 R10, [R1+0x23e8] ;  /* 0x0023e800010a7983 */ /* 0x000ee20000300a00 */
[----:B------:R-:W3:Y:S11]  /*28db0*/  LDL.LU.64 R8, [R1+0x23e0] ;  /* 0x0023e00001087983 */ /* 0x000ef60000300a00 */
[----:B------:R-:W-:Y:S10]  /*28dc0*/  @!UPT UIADD3 URZ, URZ, URZ, URZ ;  /* 0x0000003f3f3ff290 */ /* 0x000ff4000fffe03f */
[----:B------:R-:W-:Y:S01]  /*28dd0*/  STL.64 [R1+0x6e0], R4 ;  /* 0x0006e00401007387 */ /* 0x000fe20000100a00 */
[----:B------:R0:W-:Y:S03]  /*28de0*/  STL.64 [R1+0x6e8], R6 ;  /* 0x0006e80601007387 */ /* 0x0001e60000100a00 */
[----:B0-----:R-:W4:Y:S01]  /*28df0*/  LDL.LU.64 R6, [R1+0x23d8] ;  /* 0x0023d80001067983 */ /* 0x001f220000300a00 */
[----:B------:R-:W4:Y:S02]  /*28e00*/  LDL.LU.64 R4, [R1+0x23d0] ;  /* 0x0023d00001047983 */ /* 0x000f240000300a00 */
[-C--:B----4-:R-:W-:Y:S01]  /*28e10*/  HMMA.16816.F32 R24, R4, R16.reuse, R24 ;  /* 0x000000100418723c */ /* 0x090fe20000001818 */
[----:B------:R0:W-:Y:S01]  /*28e20*/  STL.64 [R1+0x2328], R6 ;  /* 0x0023280601007387 */ /* 0x0001e20000100a00 */
[----:B------:R1:W-:Y:S11]  /*28e30*/  STL.64 [R1+0x2320], R4 ;  /* 0x0023200401007387 */ /* 0x0003f60000100a00 */
[----:B------:R-:W-:Y:S10]  /*28e40*/  @!UPT UIADD3 URZ, URZ, URZ, URZ ;  /* 0x0000003f3f3ff290 */ /* 0x000ff4000fffe03f */
[----:B------:R-:W-:Y:S01]  /*28e50*/  STL.64 [R1+0x700], R24 ;  /* 0x0007001801007387 */ /* 0x000fe20000100a00 */
[----:B------:R-:W-:Y:S02]  /*28e60*/  STL.64 [R1+0x708], R26 ;  /* 0x0007081a01007387 */ /* 0x000fe40000100a00 */
[----:B0-----:R-:W2:Y:S02]  /*28e70*/  LDL.64 R6, [R1+0x8] ;  /* 0x0000080001067983 */ /* 0x001ea40000100a00 */
[----:B-1----:R-:W4:Y:S02]  /*28e80*/  LDL.64 R4, [R1] ;  /* 0x0000000001047983 */ /* 0x002f240000100a00 */
[----:B------:R-:W-:Y:S02]  /*28e90*/  IMAD.MOV.U32 R29, RZ, RZ, R16 ;  /* 0x000000ffff1d7224 */ /* 0x000fe400078e0010 */
[----:B------:R-:W-:Y:S01]  /*28ea0*/  IMAD.MOV.U32 R3, RZ, RZ, R17 ;  /* 0x000000ffff037224 */ /* 0x000fe200078e0011 */
[----:B--2---:R-:W-:Y:S01]  /*28eb0*/  STL.64 [R1+0x2348], R6 ;  /* 0x0023480601007387 */ /* 0x004fe20000100a00 */
[----:B----4-:R3:W-:Y:S02]  /*28ec0*/  STL.64 [R1+0x2340], R4 ;  /* 0x0023400401007387 */ /* 0x0107e40000100a00 */
[----:B---3--:R-:W-:Y:S11]  /*28ed0*/  HMMA.16816.F32 R4, R8, R16, R20 ;  /* 0x000000100804723c */ /* 0x008ff60000001814 */
[----:B------:R-:W-:Y:S11]  /*28ee0*/  @!UPT UIADD3 URZ, URZ, URZ, URZ ;  /* 0x0000003f3f3ff290 */ /* 0x000ff6000fffe03f */
[----:B------:R-:W-:Y:S01]  /*28ef0*/  @!UPT UIADD3 URZ, URZ, URZ, URZ ;  /* 0x0000003f3f3ff290 */ /* 0x000fe2000fffe03f */
[----:B------:R0:W-:Y:S01]  /*28f00*/  STL.64 [R1+0x6c0], R4 ;  /* 0x0006c00401007387 */ /* 0x0001e20000100a00 */
[----:B------:R1:W-:Y:S02]  /*28f10*/  STL.64 [R1+0x6c8], R6 ;  /* 0x0006c80601007387 */ /* 0x0003e40000100a00 */
[----:B------:R-:W2:Y:S02]  /*28f20*/  LDL.LU R20, [R1+0x2d0] ;  /* 0x0002d00001147983 */ /* 0x000ea40000300800 */
[----:B------:R-:W2:Y:S01]  /*28f30*/  LDL.LU R21, [R1+0x2d4] ;  /* 0x0002d40001157983 */ /* 0x000ea20000300800 */
[----:B------:R-:W2:Y:S01]  /*28f40*/  LDL.LU R22, [R1+0x2d8] ;  /* 0x0002d80001167983 */ /* 0x000ea20000300800 */
[----:B------:R-:W2:Y:S02]  /*28f50*/  LDL.LU R23, [R1+0x2dc] ;  /* 0x0002dc0001177983 */ /* 0x000ea40000300800 */
        /* <DEDUP_REMOVED lines=8> */
[----:B0-----:R-:W-:-:S02]  /*28fe0*/  IMAD.MOV.U32 R4, RZ, RZ, R15 ;  /* 0x000000ffff047224 */ /* 0x001fc400078e000f */
[----:B-1----:R-:W-:Y:S02]  /*28ff0*/  IMAD.MOV.U32 R6, RZ, RZ, R2 ;  /* 0x000000ffff067224 */ /* 0x002fe400078e0002 */
[----:B------:R-:W-:Y:S01]  /*29000*/  IMAD.MOV.U32 R7, RZ, RZ, R0 ;  /* 0x000000ffff077224 */ /* 0x000fe200078e0000 */
[----:B------:R-:W3:Y:S01]  /*29010*/  LDL.LU R15, [R1+0x23c8] ;  /* 0x0023c800010f7983 */ /* 0x000ee20000300800 */
[----:B------:R-:W-:Y:S02]  /*29020*/  IMAD.MOV.U32 R5, RZ, RZ, R28 ;  /* 0x000000ffff057224 */ /* 0x000fe400078e001c */
[----:B------:R-:W2:Y:S02]  /*29030*/  LDL.LU R28, [R1+0x23c4] ;  /* 0x0023c400011c7983 */ /* 0x000ea40000300800 */
[----:B------:R-:W2:Y:S01]  /*29040*/  LDL.LU R2, [R1+0x23c0] ;  /* 0x0023c00001027983 */ /* 0x000ea20000300800 */
[----:B------:R-:W2:Y:S01]  /*29050*/  LDL.LU R0, [R1+0x23bc] ;  /* 0x0023bc0001007983 */ /* 0x000ea20000300800 */
[----:B------:R-:W-:Y:S02]  /*29060*/  STL.64 [R1+0x2368], R6 ;  /* 0x0023680601007387 */ /* 0x000fe40000100a00 */
[----:B------:R-:W-:Y:S02]  /*29070*/  STL.64 [R1+0x2360], R4 ;  /* 0x0023600401007387 */ /* 0x000fe40000100a00 */
[----:B------:R-:W-:Y:S01]  /*29080*/  STL.64 [R1+0x2338], R10 ;  /* 0x0023380a01007387 */ /* 0x000fe20000100a00 */
[----:B------:R0:W-:Y:S04]  /*29090*/  STL.64 [R1+0x2330], R8 ;  /* 0x0023300801007387 */ /* 0x0001e80000100a00 */
[----:B0-----:R-:W2:Y:S01]  /*290a0*/  LDL.LU R8, [R1+0xa00] ;  /* 0x000a000001087983 */ /* 0x001ea20000300800 */
[----:B------:R-:W2:Y:S02]  /*290b0*/  LDL.LU R9, [R1+0xa04] ;  /* 0x000a040001097983 */ /* 0x000ea40000300800 */
[----:B------:R-:W2:Y:S02]  /*290c0*/  LDL.LU R10, [R1+0xa08] ;  /* 0x000a0800010a7983 */ /* 0x000ea40000300800 */
[----:B------:R-:W2:Y:S02]  /*290d0*/  LDL.LU R11, [R1+0xa0c] ;  /* 0x000a0c00010b7983 */ /* 0x000ea40000300800 */
[----:B------:R-:W-:-:S02]  /*290e0*/  IMAD.MOV.U32 R4, RZ, RZ, R29 ;  /* 0x000000ffff047224 */ /* 0x000fc400078e001d */
[----:B------:R-:W-:Y:S01]  /*290f0*/  IMAD.MOV.U32 R5, RZ, RZ, R3 ;  /* 0x000000ffff057224 */ /* 0x000fe200078e0003 */
[----:B--2---:R-:W-:Y:S01]  /*29100*/  STL.64 [R1+0x2358], R10 ;  /* 0x0023580a01007387 */ /* 0x004fe20000100a00 */
[----:B------:R0:W-:Y:S03]  /*29110*/  STL.64 [R1+0x2350], R8 ;  /* 0x0023500801007387 */ /* 0x0001e60000100a00 */
[----:B0-----:R-:W2:Y:S01]  /*29120*/  LDL.LU R8, [R1+0xb20] ;  /* 0x000b200001087983 */ /* 0x001ea20000300800 */
[----:B------:R-:W2:Y:S02]  /*29130*/  LDL.LU R9, [R1+0xb24] ;  /* 0x000b240001097983 */ /* 0x000ea40000300800 */
[----:B------:R-:W2:Y:S02]  /*29140*/  LDL.LU R10, [R1+0xb28] ;  /* 0x000b2800010a7983 */ /* 0x000ea40000300800 */
[----:B------:R-:W2:Y:S01]  /*29150*/  LDL.LU R11, [R1+0xb2c] ;  /* 0x000b2c00010b7983 */ /* 0x000ea20000300800 */
[----:B---3--:R-:W-:Y:S01]  /*29160*/  HMMA.16816.F32 R16, R12, R4, R16 ;  /* 0x000000040c10723c */ /* 0x008fe20000001810 */
[----:B--2---:R0:W-:Y:S01]  /*29170*/  STL.64 [R1+0x2378], R10 ;  /* 0x0023780a01007387 */ /* 0x0041e20000100a00 */
[----:B------:R1:W-:Y:S02]  /*29180*/  STL.64 [R1+0x2370], R8 ;  /* 0x0023700801007387 */ /* 0x0003e40000100a00 */
[----:B0-----:R-:W-:Y:S01]  /*29190*/  IMAD.MOV.U32 R10, RZ, RZ, R2 ;  /* 0x000000ffff0a7224 */ /* 0x001fe200078e0002 */
[----:B-1----:R-:W2:Y:S01]  /*291a0*/  LDL.LU R8, [R1+0x1c0] ;  /* 0x0001c00001087983 */ /* 0x002ea20000300800 */
[----:B------:R-:W-:-:S02]  /*291b0*/  IMAD.MOV.U32 R9, RZ, RZ, R0 ;  /* 0x000000ffff097224 */ /* 0x000fc400078e0000 */
[----:B------:R-:W3:Y:S02]  /*291c0*/  LDL.LU R0, [R1+0x23b8] ;  /* 0x0023b80001007983 */ /* 0x000ee40000300800 */
[----:B------:R-:W2:Y:S02]  /*291d0*/  LDL.LU R2, [R1+0x23b4] ;  /* 0x0023b40001027983 */ /* 0x000ea40000300800 */
[----:B------:R-:W-:Y:S02]  /*291e0*/  IMAD.MOV.U32 R11, RZ, RZ, R28 ;  /* 0x000000ffff0b7224 */ /* 0x000fe400078e001c */
[----:B------:R-:W2:Y:S09]  /*291f0*/  LDL.LU R28, [R1+0x23b0] ;  /* 0x0023b000011c7983 */ /* 0x000eb20000300800 */
[----:B------:R-:W-:Y:S02]  /*29200*/  STL.64 [R1+0x710], R16 ;  /* 0x0007101001007387 */ /* 0x000fe40000100a00 */
[----:B------:R0:W-:Y:S02]  /*29210*/  STL.64 [R1+0x718], R18 ;  /* 0x0007181201007387 */ /* 0x0001e40000100a00 */
[----:B0-----:R-:W2:Y:S01]  /*29220*/  LDL.LU.64 R18, [R1+0x23a8] ;  /* 0x0023a80001127983 */ /* 0x001ea20000300a00 */
[----:B------:R-:W2:Y:S02]  /*29230*/  LDL.LU.64 R16, [R1+0x23a0] ;  /* 0x0023a00001107983 */ /* 0x000ea40000300a00 */
[-C--:B--2---:R-:W-:Y:S11]  /*29240*/  HMMA.16816.F32 R20, R16, R4.reuse, R20 ;  /* 0x000000041014723c */ /* 0x084ff60000001814 */
        /* <DEDUP_REMOVED lines=19> */
[----:B------:R-:W-:-:S02]  /*29380*/  IMAD.MOV.U32 R21, RZ, RZ, R28 ;  /* 0x000000ffff157224 */ /* 0x000fc400078e001c */
[----:B---3--:R-:W-:Y:S02]  /*29390*/  IMAD.MOV.U32 R23, RZ, RZ, R0 ;  /* 0x000000ffff177224 */ /* 0x008fe400078e0000 */
[----:B------:R-:W-:Y:S01]  /*293a0*/  IMAD.MOV.U32 R22, RZ, RZ, R2 ;  /* 0x000000ffff167224 */ /* 0x000fe200078e0002 */
[----:B----4-:R-:W-:Y:S01]  /*293b0*/  HMMA.16816.F32 R4, R24, R4, R8 ;  /* 0x000000041804723c */ /* 0x010fe20000001808 */
[----:B------:R-:W2:Y:S01]  /*293c0*/  LDL.LU.64 R10, [R1+0x2378] ;  /* 0x00237800010a7983 */ /* 0x000ea20000300a00 */
[----:B------:R-:W2:Y:S11]  /*293d0*/  LDL.LU.64 R8, [R1+0x2370] ;  /* 0x0023700001087983 */ /* 0x000eb60000300a00 */
[----:B------:R-:W-:Y:S10]  /*293e0*/  @!UPT UIADD3 URZ, URZ, URZ, URZ ;  /* 0x0000003f3f3ff290 */ /* 0x000ff4000fffe03f */
[----:B------:R0:W-:Y:S01]  /*293f0*/  STL [R1+0x730], R4 ;  /* 0x0007300401007387 */ /* 0x0001e20000100800 */
[----:B------:R-:W-:Y:S02]  /*29400*/  IMAD.MOV.U32 R28, RZ, RZ, R6 ;  /* 0x000000ffff1c7224 */ /* 0x000fe400078e0006 */
[----:B------:R-:W-:Y:S02]  /*29410*/  IMAD.MOV.U32 R0, RZ, RZ, R7 ;  /* 0x000000ffff007224 */ /* 0x000fe400078e0007 */
[----:B------:R-:W-:Y:S01]  /*29420*/  IMAD.MOV.U32 R2, RZ, RZ, R5 ;  /* 0x000000ffff027224 */ /* 0x000fe200078e0005 */
[----:B------:R-:W2:Y:S04]  /*29430*/  LDL.LU.64 R6, [R1+0x2368] ;  /* 0x0023680001067983 */ /* 0x000ea80000300a00 */
[----:B0-----:R-:W2:Y:S01]  /*29440*/  LDL.LU.64 R4, [R1+0x2360] ;  /* 0x0023600001047983 */ /* 0x001ea20000300a00 */
[----:B------:R-:W-:Y:S02]  /*29450*/  STL.64 [R1+0x22f8], R26 ;  /* 0x0022f81a01007387 */ /* 0x000fe40000100a00 */
[----:B------:R0:W-:Y:S02]  /*29460*/  STL.64 [R1+0x22f0], R24 ;  /* 0x0022f01801007387 */ /* 0x0001e40000100a00 */
[----:B0-----:R-:W3:Y:S01]  /*29470*/  LDL.LU R24, [R1+0x930] ;  /* 0x0009300001187983 */ /* 0x001ee20000300800 */
[----:B------:R-:W3:Y:S02]  /*29480*/  LDL.LU R25, [R1+0x934] ;  /* 0x0009340001197983 */ /* 0x000ee40000300800 */
[----:B------:R-:W3:Y:S02]  /*29490*/  LDL.LU R26, [R1+0x938] ;  /* 0x00093800011a7983 */ /* 0x000ee40000300800 */
[----:B------:R-:W3:Y:S01]  /*294a0*/  LDL.LU R27, [R1+0x93c] ;  /* 0x00093c00011b7983 */ /* 0x000ee20000300800 */
[----:B------:R-:W-:Y:S01]  /*294b0*/  STL [R1+0x15ac], R0 ;  /* 0x0015ac0001007387 */ /* 0x000fe20000100800 */
[----:B------:R-:W-:Y:S02]  /*294c0*/  STL [R1+0x15a8], R2 ;  /* 0x0015a80201007387 */ /* 0x000fe40000100800 */
        /* <DEDUP_REMOVED lines=9> */
[----:B--2---:R-:W-:Y:S01]  /*29560*/  HMMA.16816.F32 R8, R4, R16, R8 ;  /* 0x000000100408723c */ /* 0x004fe20000001808 */
[----:B------:R-:W-:Y:S02]  /*29570*/  IMAD.MOV.U32 R2, RZ, RZ, R6 ;  /* 0x000000ffff027224 */ /* 0x000fe400078e0006 */
[----:B------:R-:W-:-:S02]  /*29580*/  IMAD.MOV.U32 R0, RZ, RZ, R7 ;  /* 0x000000ffff007224 */ /* 0x000fc400078e0007 */
        /* <DEDUP_REMOVED lines=8> */
[----:B------:R-:W3:Y:S02]  /*29610*/  LDL.LU.64 R4, [R1+0x2320] ;  /* 0x0023200001047983 */ /* 0x000ee40000300a00 */
[----:B---3--:R-:W-:Y:S01]  /*29620*/  HMMA.16816.F32 R24, R4, R16, R24 ;  /* 0x000000100418723c */ /* 0x008fe20000001818 */
[----:B------:R0:W-:Y:S01]  /*29630*/  STL.64 [R1+0x2298], R6 ;  /* 0x0022980601007387 */ /* 0x0001e20000100a00 */
[----:B------:R1:W-:Y:S05]  /*29640*/  STL.64 [R1+0x2290], R4 ;  /* 0x0022900401007387 */ /* 0x0003ea0000100a00 */
[----:B0-----:R-:W-:-:S02]  /*29650*/  IMAD.MOV.U32 R6, RZ, RZ, R2 ;  /* 0x000000ffff067224 */ /* 0x001fc400078e0002 */
[----:B------:R-:W-:Y:S02]  /*29660*/  IMAD.MOV.U32 R7, RZ, RZ, R0 ;  /* 0x000000ffff077224 */ /* 0x000fe400078e0000 */
[----:B-1----:R-:W-:Y:S02]  /*29670*/  IMAD.MOV.U32 R4, RZ, RZ, R18 ;  /* 0x000000ffff047224 */ /* 0x002fe400078e0012 */
[----:B------:R-:W-:-:S10]  /*29680*/  IMAD.MOV.U32 R5, RZ, RZ, R3 ;  /* 0x000000ffff057224 */ /* 0x000fd400078e0003 */
[----:B------:R-:W-:Y:S01]  /*29690*/  STL.64 [R1+0x680], R24 ;  /* 0x0006801801007387 */ /* 0x000fe20000100a00 */
[----:B------:R-:W-:Y:S02]  /*296a0*/  STL.64 [R1+0x688], R26 ;  /* 0x0006881a01007387 */ /* 0x000fe40000100a00 */
[----:B------:R-:W-:Y:S02]  /*296b0*/  STL.64 [R1+0x22b8], R6 ;  /* 0x0022b80601007387 */ /* 0x000fe40000100a00 */
[----:B------:R2:W-:Y:S02]  /*296c0*/  STL.64 [R1+0x22b0], R4 ;  /* 0x0022b00401007387 */ /* 0x0005e40000100a00 */
[----:B--2---:R-:W-:Y:S11]  /*296d0*/  HMMA.16816.F32 R4, R8, R16, R20 ;  /* 0x000000100804723c */ /* 0x004ff60000001814 */
[----:B------:R-:W-:Y:S11]  /*296e0*/  @!UPT UIADD3 URZ, URZ, URZ, URZ ;  /* 0x0000003f3f3ff290 */ /* 0x000ff6000fffe03f */
[----:B------:R-:W-:Y:S01]  /*296f0*/  @!UPT UIADD3 URZ, URZ, URZ, URZ ;  /* 0x0000003f3f3ff290 */ /* 0x000fe2000fffe03f */
[----:B------:R0:W-:Y:S01]  /*29700*/  STL.64 [R1+0x660], R4 ;  /* 0x0006600401007387 */ /* 0x0001e20000100a00 */
[----:B------:R1:W-:Y:S03]  /*29710*/  STL.64 [R1+0x668], R6 ;  /* 0x0006680601007387 */ /* 0x0003e60000100a00 */
[----:B0-----:R-:W2:Y:S04]  /*29720*/  LDL.64 R4, [R1+0x10] ;  /* 0x0000100001047983 */ /* 0x001ea80000100a00 */
[----:B-1----:R-:W3:Y:S01]  /*29730*/  LDL.64 R6, [R1+0x18] ;  /* 0x0000180001067983 */ /* 0x002ee20000100a00 */
[----:B------:R-:W-:Y:S02]  /*29740*/  IMAD.MOV.U32 R2, RZ, RZ, R16 ;  /* 0x000000ffff027224 */ /* 0x000fe400078e0010 */
[----:B------:R-:W-:Y:S01]  /*29750*/  IMAD.MOV.U32 R0, RZ, RZ, R17 ;  /* 0x000000ffff007224 */ /* 0x000fe200078e0011 */
[----:B---3--:R-:W-:Y:S01]  /*29760*/  STL.64 [R1+0x22d8], R6 ;  /* 0x0022d80601007387 */ /* 0x008fe20000100a00 */
[----:B--2---:R-:W-:Y:S02]  /*29770*/  STL.64 [R1+0x22d0], R4 ;  /* 0x0022d00401007387 */ /* 0x004fe40000100a00 */
        /* <DEDUP_REMOVED lines=23> */
[----:B------:R-:W2:Y:S02]  /*298f0*/  LDL.LU R11, [R1+0xa7c] ;  /* 0x000a7c00010b7983 */ /* 0x000ea40000300800 */
[----:B------:R-:W-:-:S02]  /*29900*/  IMAD.MOV.U32 R4, RZ, RZ, R2 ;  /* 0x000000ffff047224 */ /* 0x000fc400078e0002 */
[----:B------:R-:W-:-:S07]  /*29910*/  IMAD.MOV.U32 R5, RZ, RZ, R0 ;  /* 0x000000ffff057224 */ /* 0x000fce00078e0000 */
[-C--:B------:R-:W-:Y:S01]  /*29920*/  HMMA.16816.F32 R16, R12, R4.reuse, R16 ;  /* 0x000000040c10723c */ /* 0x080fe20000001810 */
[----:B--2---:R-:W-:Y:S01]  /*29930*/  STL.64 [R1+0x22c8], R10 ;  /* 0x0022c80a01007387 */ /* 0x004fe20000100a00 */
[----:B------:R0:W-:Y:S03]  /*29940*/  STL.64 [R1+0x22c0], R8 ;  /* 0x0022c00801007387 */ /* 0x0001e60000100a00 */
        /* <DEDUP_REMOVED lines=19> */
[----:B------:R-:W2:Y:S01]  /*29a80*/  LDL.LU R15, [R1+0x3ac] ;  /* 0x0003ac00010f7983 */ /* 0x000ea20000300800 */
[-C--:B----4-:R-:W-:Y:S11]  /*29a90*/  HMMA.16816.F32 R20, R16, R4.reuse, R20 ;  /* 0x000000041014723c */ /* 0x090ff60000001814 */
[----:B------:R-:W-:Y:S11]  /*29aa0*/  @!UPT UIADD3 URZ, URZ, URZ, URZ ;  /* 0x0000003f3f3ff290 */ /* 0x000ff6000fffe03f */
[----:B------:R-:W-:Y:S01]  /*29ab0*/  @!UPT UIADD3 URZ, URZ, URZ, URZ ;  /* 0x0000003f3f3ff290 */ /* 0x000fe2000fffe03f */
[----:B------:R-:W-:Y:S01]  /*29ac0*/  STL.64 [R1+0x670], R20 ;  /* 0x0006701401007387 */ /* 0x000fe20000100a00 */
[----:B------:R0:W-:Y:S03]  /*29ad0*/  STL.64 [R1+0x678], R22 ;  /* 0x0006781601007387 */ /* 0x0001e60000100a00 */
[----:B0-----:R-:W3:Y:S01]  /*29ae0*/  LDL.LU.64 R22, [R1+0x2308] ;  /* 0x0023080001167983 */ /* 0x001ee20000300a00 */
[----:B------:R-:W3:Y:S02]  /*29af0*/  LDL.LU.64 R20, [R1+0x2300] ;  /* 0x0023000001147983 */ /* 0x000ee40000300a00 */
[----:B------:R-:W-:Y:S01]  /*29b00*/  STL [R1+0x225c], R19 ;  /* 0x00225c1301007387 */ /* 0x000fe20000100800 */
        /* <DEDUP_REMOVED lines=10> */
[----:B--2---:R-:W-:Y:S03]  /*29bb0*/  HMMA.16816.F32 R4, R24, R4, R8 ;  /* 0x000000041804723c */ /* 0x004fe60000001808 */
[----:B------:R-:W3:Y:S01]  /*29bc0*/  LDL.LU.64 R10, [R1+0x22e8] ;  /* 0x0022e800010a7983 */ /* 0x000ee20000300a00 */
[----:B------:R-:W3:Y:S11]  /*29bd0*/  LDL.LU.64 R8, [R1+0x22e0] ;  /* 0x0022e00001087983 */ /* 0x000ef60000300a00 */
[----:B------:R-:W-:Y:S08]  /*29be0*/  @!UPT UIADD3 URZ, URZ, URZ, URZ ;  /* 0x0000003f3f3ff290 */ /* 0x000ff0000fffe03f */
[----:B------:R0:W-:Y:S01]  /*29bf0*/  STL.64 [R1+0x6b8], R6 ;  /* 0x0006b80601007387 */ /* 0x0001e20000100a00 */
[----:B------:R-:W-:Y:S02]  /*29c00*/  IMAD.MOV.U32 R2, RZ, RZ, R4 ;  /* 0x000000ffff027224 */ /* 0x000fe400078e0004 */
[----:B------:R-:W-:Y:S01]  /*29c10*/  IMAD.MOV.U32 R28, RZ, RZ, R5 ;  /* 0x000000ffff1c7224 */ /* 0x000fe200078e0005 */
[----:B0-----:R-:W3:Y:S01]  /*29c20*/  LDL.LU.64 R6, [R1+0x22d8] ;  /* 0x0022d80001067983 */ /* 0x001ee20000300a00 */
[----:B------:R-:W3:Y:S02]  /*29c30*/  LDL.LU.64 R4, [R1+0x22d0] ;  /* 0x0022d00001047983 */ /* 0x000ee40000300a00 */
[----:B------:R0:W-:Y:S02]  /*29c40*/  STL [R1+0x15b4], R2 ;  /* 0x0015b40201007387 */ /* 0x0001e40000100800 */
[----:B------:R1:W-:Y:S01]  /*29c50*/  STL [R1+0x15b0], R28 ;  /* 0x0015b01c01007387 */ /* 0x0003e20000100800 */
[----:B---3--:R-:W-:Y:S01]  /*29c60*/  HMMA.16816.F32 R8, R4, R20, R8 ;  /* 0x000000140408723c */ /* 0x008fe20000001808 */
[----:B0-----:R-:W-:-:S02]  /*29c70*/  IMAD.MOV.U32 R2, RZ, RZ, R6 ;  /* 0x000000ffff027224 */ /* 0x001fc400078e0006 */
[----:B------:R-:W-:Y:S02]  /*29c80*/  IMAD.MOV.U32 R0, RZ, RZ, R7 ;  /* 0x000000ffff007224 */ /* 0x000fe400078e0007 */
[----:B-1----:R-:W-:Y:S02]  /*29c90*/  IMAD.MOV.U32 R28, RZ, RZ, R4 ;  /* 0x000000ffff1c7224 */ /* 0x002fe400078e0004 */
        /* <DEDUP_REMOVED lines=25> */
[----:B0-----:R-:W3:Y:S01]  /*29e30*/  LDL.LU R4, [R1+0x2f0] ;  /* 0x0002f00001047983 */ /* 0x001ee20000300800 */
[----:B------:R-:W3:Y:S02]  /*29e40*/  LDL.LU R5, [R1+0x2f4] ;  /* 0x0002f40001057983 */ /* 0x000ee40000300800 */
[----:B------:R-:W3:Y:S02]  /*29e50*/  LDL.LU R6, [R1+0x2f8] ;  /* 0x0002f80001067983 */ /* 0x000ee40000300800 */
[----:B------:R-:W3:Y:S01]  /*29e60*/  LDL.LU R7, [R1+0x2fc] ;  /* 0x0002fc0001077983 */ /* 0x000ee20000300800 */
[----:B--2---:R-:W-:Y:S11]  /*29e70*/  HMMA.16816.F32 R12, R8, R20, R12 ;  /* 0x00000014080c723c */ /* 0x004ff6000000180c */
        /* <DEDUP_REMOVED lines=17> */
[----:B------:R0:W-:Y:S01]  /*29f90*/  STL.64 [R1+0x610], R4 ;  /* 0x0006100401007387 */ /* 0x0001e20000100a00 */
[----:B------:R1:W-:Y:S02]  /*29fa0*/  STL.64 [R1+0x618], R6 ;  /* 0x0006180601007387 */ /* 0x0003e40000100a00 */
[----:B------:R-:W3:Y:S02]  /*29fb0*/  LDL.LU.64 R22, [R1+0x2268] ;  /* 0x0022680001167983 */ /* 0x000ee40000300a00 */
[----:B------:R-:W3:Y:S01]  /*29fc0*/  LDL.LU.64 R20, [R1+0x2260] ;  /* 0x0022600001147983 */ /* 0x000ee20000300a00 */
[----:B0-----:R-:W4:Y:S01]  /*29fd0*/  LDL.LU R4, [R1+0xb00] ;  /* 0x000b000001047983 */ /* 0x001f220000300800 */
[----:B------:R-:W4:Y:S02]  /*29fe0*/  LDL.LU R5, [R1+0xb04] ;  /* 0x000b040001057983 */ /* 0x000f240000300800 */
[----:B-1----:R-:W2:Y:S02]  /*29ff0*/  LDL.LU R6, [R1+0xb08] ;  /* 0x000b080001067983 */ /* 0x002ea40000300800 */
[----:B------:R-:W2:Y:S02]  /*2a000*/  LDL.LU R7, [R1+0xb0c] ;  /* 0x000b0c0001077983 */ /* 0x000ea40000300800 */
[----:B--2---:R-:W-:Y:S01]  /*2a010*/  STL.64 [R1+0x2230], R6 ;  /* 0x0022300601007387 */ /* 0x004fe20000100a00 */
[----:B----4-:R0:W-:Y:S03]  /*2a020*/  STL.64 [R1+0x2228], R4 ;  /* 0x0022280401007387 */ /* 0x0101e60000100a00 */
[----:B0-----:R-:W2:Y:S01]  /*2a030*/  LDL.LU R4, [R1+0xb70] ;  /* 0x000b700001047983 */ /* 0x001ea20000300800 */
[----:B------:R-:W2:Y:S02]  /*2a040*/  LDL.LU R5, [R1+0xb74] ;  /* 0x000b740001057983 */ /* 0x000ea40000300800 */
[----:B------:R-:W4:Y:S02]  /*2a050*/  LDL.LU R6, [R1+0xb78] ;  /* 0x000b780001067983 */ /* 0x000f240000300800 */
[----:B------:R-:W4:Y:S02]  /*2a060*/  LDL.LU R7, [R1+0xb7c] ;  /* 0x000b7c0001077983 */ /* 0x000f240000300800 */
[----:B----4-:R-:W-:Y:S01]  /*2a070*/  STL.64 [R1+0x2240], R6 ;  /* 0x0022400601007387 */ /* 0x010fe20000100a00 */
[----:B--2---:R0:W-:Y:S02]  /*2a080*/  STL.64 [R1+0x2238], R4 ;  /* 0x0022380401007387 */ /* 0x0041e40000100a00 */
[----:B0-----:R-:W-:-:S02]  /*2a090*/  IMAD.MOV.U32 R4, RZ, RZ, R19 ;  /* 0x000000ffff047224 */ /* 0x001fc400078e0013 */
[----:B------:R-:W2:Y:S01]  /*2a0a0*/  LDL.LU R19, [R1+0x225c] ;  /* 0x00225c0001137983 */ /* 0x000ea20000300800 */
[----:B------:R-:W-:Y:S02]  /*2a0b0*/  IMAD.MOV.U32 R5, RZ, RZ, R29 ;  /* 0x000000ffff057224 */ /* 0x000fe400078e001d */
[----:B------:R-:W4:Y:S02]  /*2a0c0*/  LDL.LU R29, [R1+0x2258] ;  /* 0x00225800011d7983 */ /* 0x000f240000300800 */
[----:B------:R-:W-:Y:S01]  /*2a0d0*/  STL.64 [R1+0x2200], R14 ;  /* 0x0022000e01007387 */ /* 0x000fe20000100a00 */
[----:B------:R0:W-:Y:S04]  /*2a0e0*/  STL.64 [R1+0x21f8], R12 ;  /* 0x0021f80c01007387 */ /* 0x0001e80000100a00 */
[----:B0-----:R-:W3:Y:S01]  /*2a0f0*/  LDL.LU R12, [R1+0x270] ;  /* 0x00027000010c7983 */ /* 0x001ee20000300800 */
[----:B------:R-:W3:Y:S02]  /*2a100*/  LDL.LU R13, [R1+0x274] ;  /* 0x00027400010d7983 */ /* 0x000ee40000300800 */
[----:B------:R-:W3:Y:S02]  /*2a110*/  LDL.LU R14, [R1+0x278] ;  /* 0x00027800010e7983 */ /* 0x000ee40000300800 */
[----:B------:R-:W3:Y:S01]  /*2a120*/  LDL.LU R15, [R1+0x27c] ;  /* 0x00027c00010f7983 */ /* 0x000ee20000300800 */
[-C--:B--2---:R-:W-:Y:S11]  /*2a130*/  HMMA.16816.F32 R8, R16, R4.reuse, R8 ;  /* 0x000000041008723c */ /* 0x084ff60000001808 */
[----:B------:R-:W-:Y:S11]  /*2a140*/  @!UPT UIADD3 URZ, URZ, URZ, URZ ;  /* 0x0000003f3f3ff290 */ /* 0x000ff6000fffe03f */
[----:B------:R-:W-:Y:S01]  /*2a150*/  @!UPT UIADD3 URZ, URZ, URZ, URZ ;  /* 0x0000003f3f3ff290 */ /* 0x000fe2000fffe03f */
[----:B------:R0:W-:Y:S01]  /*2a160*/  STL.64 [R1+0x5e0], R8 ;  /* 0x0005e00801007387 */ /* 0x0001e20000100a00 */
[----:B------:R1:W-:Y:S03]  /*2a170*/  STL.64 [R1+0x5e8], R10 ;  /* 0x0005e80a01007387 */ /* 0x0003e60000100a00 */
[----:B0-----:R-:W2:Y:S01]  /*2a180*/  LDL.LU R8, [R1+0x9d0] ;  /* 0x0009d00001087983 */ /* 0x001ea20000300800 */
[----:B------:R-:W2:Y:S02]  /*2a190*/  LDL.LU R9, [R1+0x9d4] ;  /* 0x0009d40001097983 */ /* 0x000ea40000300800 */
[----:B-1----:R-:W2:Y:S02]  /*2a1a0*/  LDL.LU R10, [R1+0x9d8] ;  /* 0x0009d800010a7983 */ /* 0x002ea40000300800 */
[----:B------:R-:W2:Y:S01]  /*2a1b0*/  LDL.LU R11, [R1+0x9dc] ;  /* 0x0009dc00010b7983 */ /* 0x000ea20000300800 */
[----:B---3--:R-:W-:Y:S01]  /*2a1c0*/  HMMA.16816.F32 R12, R20, R4, R12 ;  /* 0x00000004140c723c */ /* 0x008fe2000000180c */
[----:B--2---:R-:W-:Y:S01]  /*2a1d0*/  STL.64 [R1+0x2250], R10 ;  /* 0x0022500a01007387 */ /* 0x004fe20000100a00 */
[----:B------:R0:W-:Y:S03]  /*2a1e0*/  STL.64 [R1+0x2248], R8 ;  /* 0x0022480801007387 */ /* 0x0001e60000100a00 */
[----:B0-----:R-:W2:Y:S01]  /*2a1f0*/  LDL.LU R8, [R1+0x160] ;  /* 0x0001600001087983 */ /* 0x001ea20000300800 */
[----:B------:R-:W2:Y:S02]  /*2a200*/  LDL.LU R9, [R1+0x164] ;  /* 0x0001640001097983 */ /* 0x000ea40000300800 */
[----:B------:R-:W2:Y:S02]  /*2a210*/  LDL.LU R10, [R1+0x168] ;  /* 0x00016800010a7983 */ /* 0x000ea40000300800 */
[----:B------:R-:W2:Y:S01]  /*2a220*/  LDL.LU R11, [R1+0x16c] ;  /* 0x00016c00010b7983 */ /* 0x000ea20000300800 */
[----:B------:R-:W-:Y:S01]  /*2a230*/  STL.64 [R1+0x21f0], R18 ;  /* 0x0021f01201007387 */ /* 0x000fe20000100a00 */
[----:B------:R0:W-:Y:S03]  /*2a240*/  STL.64 [R1+0x21e8], R16 ;  /* 0x0021e81001007387 */ /* 0x0001e60000100a00 */
[----:B0-----:R-:W3:Y:S08]  /*2a250*/  LDL.LU.64 R16, [R1+0xb0] ;  /* 0x0000b00001107983 */ /* 0x001ef00000300a00 */
[----:B------:R0:W-:Y:S02]  /*2a260*/  STL.64 [R1+0x620], R12 ;  /* 0x0006200c01007387 */ /* 0x0001e40000100a00 */
[----:B------:R1:W-:Y:S01]  /*2a270*/  STL.64 [R1+0x628], R14 ;  /* 0x0006280e01007387 */ /* 0x0003e20000100a00 */
[----:B0-----:R-:W3:Y:S01]  /*2a280*/  LDL.LU R12, [R1+0x410] ;  /* 0x00041000010c7983 */ /* 0x001ee20000300800 */
[----:B------:R-:W3:Y:S02]  /*2a290*/  LDL.LU R13, [R1+0x414] ;  /* 0x00041400010d7983 */ /* 0x000ee40000300800 */
[----:B-1----:R-:W3:Y:S02]  /*2a2a0*/  LDL.LU R14, [R1+0x418] ;  /* 0x00041800010e7983 */ /* 0x002ee40000300800 */
[----:B------:R-:W3:Y:S01]  /*2a2b0*/  LDL.LU R15, [R1+0x41c] ;  /* 0x00041c00010f7983 */ /* 0x000ee20000300800 */
[----:B------:R0:W-:Y:S01]  /*2a2c0*/  STL.64 [R1+0x21e0], R22 ;  /* 0x0021e01601007387 */ /* 0x0001e20000100a00 */
[----:B------:R1:W-:Y:S02]  /*2a2d0*/  STL.64 [R1+0x21d8], R20 ;  /* 0x0021d81401007387 */ /* 0x0003e40000100a00 */
[----:B0-----:R-:W-:-:S02]  /*2a2e0*/  IMAD.MOV.U32 R23, RZ, RZ, R0 ;  /* 0x000000ffff177224 */ /* 0x001fc400078e0000 */
[----:B-1----:R-:W-:Y:S01]  /*2a2f0*/  IMAD.MOV.U32 R20, RZ, RZ, R28 ;  /* 0x000000ffff147224 */ /* 0x002fe200078e001c */
[----:B--2---:R-:W-:Y:S01]  /*2a300*/  HMMA.16816.F32 R4, R24, R4, R8 ;  /* 0x000000041804723c */ /* 0x004fe20000001808 */
[----:B------:R-:W2:Y:S01]  /*2a310*/  LDL.LU.64 R10, [R1+0x2250] ;  /* 0x00225000010a7983 */ /* 0x000ea20000300a00 */
[----:B------:R-:W2:Y:S11]  /*2a320*/  LDL.LU.64 R8, [R1+0x2248] ;  /* 0x0022480001087983 */ /* 0x000eb60000300a00 */
[----:B------:R-:W-:Y:S10]  /*2a330*/  @!UPT UIADD3 URZ, URZ, URZ, URZ ;  /* 0x0000003f3f3ff290 */ /* 0x000ff4000fffe03f */
[----:B------:R-:W-:Y:S01]  /*2a340*/  STL [R1+0x654], R5 ;  /* 0x0006540501007387 */ /* 0x000fe20000100800 */
[----:B------:R0:W-:Y:S02]  /*2a350*/  STL [R1+0x658], R6 ;  /* 0x0006580601007387 */ /* 0x0001e40000100800 */
[----:B------:R-:W-:Y:S02]  /*2a360*/  IMAD.MOV.U32 R0, RZ, RZ, R7 ;  /* 0x000000ffff007224 */ /* 0x000fe400078e0007 */
[----:B------:R-:W-:Y:S01]  /*2a370*/  IMAD.MOV.U32 R28, RZ, RZ, R4 ;  /* 0x000000ffff1c7224 */ /* 0x000fe200078e0004 */
[----:B0-----:R-:W3:Y:S01]  /*2a380*/  LDL.LU.64 R6, [R1+0x2240] ;  /* 0x0022400001067983 */ /* 0x001ee20000300a00 */
[----:B------:R-:W3:Y:S02]  /*2a390*/  LDL.LU.64 R4, [R1+0x2238] ;  /* 0x0022380001047983 */ /* 0x000ee40000300a00 */
[----:B------:R-:W-:Y:S02]  /*2a3a0*/  IMAD.MOV.U32 R21, RZ, RZ, R3 ;  /* 0x000000ffff157224 */ /* 0x000fe400078e0003 */
[----:B------:R-:W-:Y:S01]  /*2a3b0*/  IMAD.MOV.U32 R22, RZ, RZ, R2 ;  /* 0x000000ffff167224 */ /* 0x000fe200078e0002 */
[----:B------:R0:W-:Y:S01]  /*2a3c0*/  STL.64 [R1+0x21d0], R26 ;  /* 0x0021d01a01007387 */ /* 0x0001e20000100a00 */
[----:B------:R1:W-:Y:S03]  /*2a3d0*/  STL.64 [R1+0x21c8], R24 ;  /* 0x0021c81801007387 */ /* 0x0003e60000100a00 */
[----:B0-----:R-:W2:Y:S04]  /*2a3e0*/  LDL.64 R26, [R1+0x8] ;  /* 0x00000800011a7983 */ /* 0x001ea80000100a00 */
[----:B-1----:R-:W2:Y:S01]  /*2a3f0*/  LDL.64 R24, [R1] ;  /* 0x0000000001187983 */ /* 0x002ea20000100a00 */
[----:B------:R-:W-:Y:S02]  /*2a400*/  STL [R1+0x15bc], R28 ;  /* 0x0015bc1c01007387 */ /* 0x000fe40000100800 */
[----:B------:R-:W-:Y:S01]  /*2a410*/  STL [R1+0x15b8], R0 ;  /* 0x0015b80001007387 */ /* 0x000fe20000100800 */
[-C--:B---3--:R-:W-:Y:S01]  /*2a420*/  HMMA.16816.F32 R20, R20, R16.reuse, R4 ;  /* 0x000000101414723c */ /* 0x088fe20000001804 */
        /* <DEDUP_REMOVED lines=8> */
[----:B------:R-:W3:Y:S01]  /*2a4b0*/  LDL.LU R23, [R1+0x2ac] ;  /* 0x0002ac0001177983 */ /* 0x000ee20000300800 */
[----:B--2---:R-:W-:Y:S11]  /*2a4c0*/  HMMA.16816.F32 R4, R24, R16, R4 ;  /* 0x000000101804723c */ /* 0x004ff60000001804 */
[----:B------:R-:W-:Y:S11]  /*2a4d0*/  @!UPT UIADD3 URZ, URZ, URZ, URZ ;  /* 0x0000003f3f3ff290 */ /* 0x000ff6000fffe03f */
[----:B------:R-:W-:Y:S01]  /*2a4e0*/  @!UPT UIADD3 URZ, URZ, URZ, URZ ;  /* 0x0000003f3f3ff290 */ /* 0x000fe2000fffe03f */
[----:B------:R-:W-:Y:S01]  /*2a4f0*/  STL.64 [R1+0x530], R4 ;  /* 0x0005300401007387 */ /* 0x000fe20000100a00 */
[----:B------:R0:W-:Y:S03]  /*2a500*/  STL.64 [R1+0x538], R6 ;  /* 0x0005380601007387 */ /* 0x0001e60000100a00 */
[----:B0-----:R-:W2:Y:S01]  /*2a510*/  LDL.LU.64 R6, [R1+0x2220] ;  /* 0x0022200001067983 */ /* 0x001ea20000300a00 */
[----:B------:R-:W2:Y:S02]  /*2a520*/  LDL.LU.64 R4, [R1+0x2218] ;  /* 0x0022180001047983 */ /* 0x000ea40000300a00 */
[----:B------:R-:W-:Y:S02]  /*2a530*/  IMAD.MOV.U32 R28, RZ, RZ, R24 ;  /* 0x000000ffff1c7224 */ /* 0x000fe400078e0018 */
[----:B------:R-:W-:Y:S01]  /*2a540*/  IMAD.MOV.U32 R3, RZ, RZ, R25 ;  /* 0x000000ffff037224 */ /* 0x000fe200078e0019 */
[----:B------:R-:W3:Y:S01]  /*2a550*/  LDL.LU R24, [R1+0x260] ;  /* 0x0002600001187983 */ /* 0x000ee20000300800 */
[----:B------:R-:W-:-:S02]  /*2a560*/  IMAD.MOV.U32 R2, RZ, RZ, R26 ;  /* 0x000000ffff027224 */ /* 0x000fc400078e001a */
[----:B------:R-:W3:Y:S02]  /*2a570*/  LDL.LU R25, [R1+0x264] ;  /* 0x0002640001197983 */ /* 0x000ee40000300800 */
[----:B------:R-:W-:Y:S01]  /*2a580*/  IMAD.MOV.U32 R0, RZ, RZ, R27 ;  /* 0x000000ffff007224 */ /* 0x000fe200078e001b */
[----:B------:R-:W3:Y:S01]  /*2a590*/  LDL.LU R26, [R1+0x268] ;  /* 0x00026800011a7983 */ /* 0x000ee20000300800 */
[----:B------:R-:W3:Y:S01]  /*2a5a0*/  LDL.LU R27, [R1+0x26c] ;  /* 0x00026c00011b7983 */ /* 0x000ee20000300800 */
        /* <DEDUP_REMOVED lines=22> */
[----:B---3--:R-:W-:Y:S07]  /*2a710*/  HMMA.16816.F32 R8, R12, R16, R4 ;  /* 0x000000100c08723c */ /* 0x008fee0000001804 */
[----:B------:R-:W-:-:S02]  /*2a720*/  IMAD.MOV.U32 R5, RZ, RZ, R16 ;  /* 0x000000ffff057224 */ /* 0x000fc400078e0010 */
[----:B------:R-:W-:Y:S11]  /*2a730*/  IMAD.MOV.U32 R4, RZ, RZ, R17 ;  /* 0x000000ffff047224 */ /* 0x000ff600078e0011 */
[----:B------:R-:W-:Y:S03]  /*2a740*/  @!UPT UIADD3 URZ, URZ, URZ, URZ ;  /* 0x0000003f3f3ff290 */ /* 0x000fe6000fffe03f */
[----:B------:R0:W-:Y:S01]  /*2a750*/  STL.64 [R1+0x590], R8 ;  /* 0x0005900801007387 */ /* 0x0001e20000100a00 */
[----:B------:R1:W-:Y:S02]  /*2a760*/  STL.64 [R1+0x598], R10 ;  /* 0x0005980a01007387 */ /* 0x0003e40000100a00 */
[----:B------:R-:W2:Y:S02]  /*2a770*/  LDL.LU.64 R18, [R1+0x21f0] ;  /* 0x0021f00001127983 */ /* 0x000ea40000300a00 */
[----:B------:R-:W2:Y:S01]  /*2a780*/  LDL.LU.64 R16, [R1+0x21e8] ;  /* 0x0021e80001107983 */ /* 0x000ea20000300a00 */
[----:B0-----:R-:W3:Y:S01]  /*2a790*/  LDL.LU R8, [R1+0xba0] ;  /* 0x000ba00001087983 */ /* 0x001ee20000300800 */
[----:B------:R-:W3:Y:S02]  /*2a7a0*/  LDL.LU R9, [R1+0xba4] ;  /* 0x000ba40001097983 */ /* 0x000ee40000300800 */
[----:B-1----:R-:W2:Y:S02]  /*2a7b0*/  LDL.LU R10, [R1+0xba8] ;  /* 0x000ba800010a7983 */ /* 0x002ea40000300800 */
[----:B------:R-:W2:Y:S02]  /*2a7c0*/  LDL.LU R11, [R1+0xbac] ;  /* 0x000bac00010b7983 */ /* 0x000ea40000300800 */
[----:B--2---:R-:W-:Y:S01]  /*2a7d0*/  STL.64 [R1+0x21c0], R10 ;  /* 0x0021c00a01007387 */ /* 0x004fe20000100a00 */
[----:B---3--:R0:W-:Y:S02]  /*2a7e0*/  STL.64 [R1+0x21b8], R8 ;  /* 0x0021b80801007387 */ /* 0x0081e40000100a00 */
[----:B------:R-:W2:Y:S02]  /*2a7f0*/  LDL.64 R6, [R1+0x18] ;  /* 0x0000180001067983 */ /* 0x000ea40000100a00 */
[----:B0-----:R-:W-:-:S02]  /*2a800*/  IMAD.MOV.U32 R8, RZ, RZ, R5 ;  /* 0x000000ffff087224 */ /* 0x001fc400078e0005 */
[----:B------:R-:W-:Y:S02]  /*2a810*/  IMAD.MOV.U32 R9, RZ, RZ, R4 ;  /* 0x000000ffff097224 */ /* 0x000fe400078e0004 */
[----:B------:R-:W3:Y:S05]  /*2a820*/  LDL.64 R4, [R1+0x10] ;  /* 0x0000100001047983 */ /* 0x000eea0000100a00 */
[-C--:B------:R-:W-:Y:S01]  /*2a830*/  HMMA.16816.F32 R20, R16, R8.reuse, R20 ;  /* 0x000000081014723c */ /* 0x080fe20000001814 */
[----:B------:R-:W-:Y:S01]  /*2a840*/  STL.64 [R1+0x2190], R14 ;  /* 0x0021900e01007387 */ /* 0x000fe20000100a00 */
[----:B------:R0:W-:Y:S03]  /*2a850*/  STL.64 [R1+0x2188], R12 ;  /* 0x0021880c01007387 */ /* 0x0001e60000100a00 */
[----:B0-----:R-:W2:Y:S01]  /*2a860*/  LDL.LU R12, [R1+0xa80] ;  /* 0x000a8000010c7983 */ /* 0x001ea20000300800 */
[----:B------:R-:W2:Y:S02]  /*2a870*/  LDL.LU R13, [R1+0xa84] ;  /* 0x000a8400010d7983 */ /* 0x000ea40000300800 */
[----:B------:R-:W2:Y:S02]  /*2a880*/  LDL.LU R14, [R1+0xa88] ;  /* 0x000a8800010e7983 */ /* 0x000ea40000300800 */
[----:B------:R-:W2:Y:S11]  /*2a890*/  LDL.LU R15, [R1+0xa8c] ;  /* 0x000a8c00010f7983 */ /* 0x000eb60000300800 */
[----:B------:R-:W-:Y:S02]  /*2a8a0*/  @!UPT UIADD3 URZ, URZ, URZ, URZ ;  /* 0x0000003f3f3ff290 */ /* 0x000fe4000fffe03f */
        /* <DEDUP_REMOVED lines=17> */
[----:B------:R0:W-:Y:S02]  /*2a9c0*/  STL.64 [R1+0x2160], R22 ;  /* 0x0021601601007387 */ /* 0x0001e40000100a00 */
[----:B------:R1:W-:Y:S02]  /*2a9d0*/  STL.64 [R1+0x2158], R20 ;  /* 0x0021581401007387 */ /* 0x0003e40000100a00 */
[----:B0-----:R-:W-:-:S02]  /*2a9e0*/  IMAD.MOV.U32 R22, RZ, RZ, R2 ;  /* 0x000000ffff167224 */ /* 0x001fc400078e0002 */
[----:B-1----:R-:W-:Y:S02]  /*2a9f0*/  IMAD.MOV.U32 R20, RZ, RZ, R28 ;  /* 0x000000ffff147224 */ /* 0x002fe400078e001c */
[----:B------:R-:W-:Y:S01]  /*2aa00*/  IMAD.MOV.U32 R23, RZ, RZ, R0 ;  /* 0x000000ffff177224 */ /* 0x000fe200078e0000 */
[----:B---3--:R-:W-:Y:S01]  /*2aa10*/  HMMA.16816.F32 R8, R24, R8, R16 ;  /* 0x000000081808723c */ /* 0x008fe20000001810 */
[----:B----4-:R-:W-:Y:S11]  /*2aa20*/  LDSM.16.M88.4 R16, [R29+0x7000] ;  /* 0x007000001d10783b */ /* 0x010ff60000000200 */
[----:B------:R-:W-:Y:S11]  /*2aa30*/  @!UPT UIADD3 URZ, URZ, URZ, URZ ;  /* 0x0000003f3f3ff290 */ /* 0x000ff6000fffe03f */
[----:B------:R-:W-:Y:S01]  /*2aa40*/  STL [R1+0x5f4], R9 ;  /* 0x0005f40901007387 */ /* 0x000fe20000100800 */
[----:B------:R-:W-:Y:S02]  /*2aa50*/  IMAD.MOV.U32 R28, RZ, RZ, R8 ;  /* 0x000000ffff1c7224 */ /* 0x000fe400078e0008 */
[----:B------:R-:W-:Y:S02]  /*2aa60*/  IMAD.MOV.U32 R0, RZ, RZ, R10 ;  /* 0x000000ffff007224 */ /* 0x000fe400078e000a */
[----:B------:R-:W-:Y:S02]  /*2aa70*/  IMAD.MOV.U32 R2, RZ, RZ, R11 ;  /* 0x000000ffff027224 */ /* 0x000fe400078e000b */
[----:B------:R-:W0:Y:S04]  /*2aa80*/  LDSM.16.M88.4 R8, [R29+0x8000] ;  /* 0x008000001d08783b */ /* 0x000e280000000200 */
[----:B------:R-:W-:Y:S01]  /*2aa90*/  STL.64 [R1+0x2150], R26 ;  /* 0x0021501a01007387 */ /* 0x000fe20000100a00 */
[----:B------:R1:W-:Y:S03]  /*2aaa0*/  STL.64 [R1+0x2148], R24 ;  /* 0x0021481801007387 */ /* 0x0003e60000100a00 */
[----:B-1----:R-:W2:Y:S01]  /*2aab0*/  LDL.LU R24, [R1+0xb50] ;  /* 0x000b500001187983 */ /* 0x002ea20000300800 */
[----:B------:R-:W2:Y:S02]  /*2aac0*/  LDL.LU R25, [R1+0xb54] ;  /* 0x000b540001197983 */ /* 0x000ea40000300800 */
[----:B------:R-:W2:Y:S02]  /*2aad0*/  LDL.LU R26, [R1+0xb58] ;  /* 0x000b5800011a7983 */ /* 0x000ea40000300800 */
[----:B------:R-:W2:Y:S01]  /*2aae0*/  LDL.LU R27, [R1+0xb5c] ;  /* 0x000b5c00011b7983 */ /* 0x000ea20000300800 */
[----:B------:R-:W-:Y:S01]  /*2aaf0*/  STL [R1+0x15c8], R2 ;  /* 0x0015c80201007387 */ /* 0x000fe20000100800 */
[----:B------:R-:W-:Y:S02]  /*2ab00*/  STL [R1+0x15c4], R0 ;  /* 0x0015c40001007387 */ /* 0x000fe40000100800 */
[----:B------:R-:W-:Y:S01]  /*2ab10*/  STL [R1+0x15c0], R28 ;  /* 0x0015c01c01007387 */ /* 0x000fe20000100800 */
[----:B0-----:R-:W-:Y:S01]  /*2ab20*/  STL.64 [R1+0x90], R8 ;  /* 0x0000900801007387 */ /* 0x001fe20000100a00 */
[----:B------:R-:W-:Y:S02]  /*2ab30*/  STL.64 [R1+0x98], R10 ;  /* 0x0000980a01007387 */ /* 0x000fe40000100a00 */
[----:B------:R-:W0:Y:S02]  /*2ab40*/  LDSM.16.M88.4 R8, [R29+0x9000] ;  /* 0x009000001d08783b */ /* 0x000e240000000200 */
[----:B0-----:R-:W-:Y:S02]  /*2ab50*/  STL.64 [R1+0x80], R8 ;  /* 0x0000800801007387 */ /* 0x001fe40000100a00 */
[----:B------:R-:W-:Y:S02]  /*2ab60*/  STL.64 [R1+0x88], R10 ;  /* 0x0000880a01007387 */ /* 0x000fe40000100a00 */
[----:B------:R-:W0:Y:S02]  /*2ab70*/  LDSM.16.M88.4 R8, [R29+0xa000] ;  /* 0x00a000001d08783b */ /* 0x000e240000000200 */
[----:B0-----:R-:W-:Y:S02]  /*2ab80*/  STL.64 [R1+0x70], R8 ;  /* 0x0000700801007387 */ /* 0x001fe40000100a00 */
[----:B------:R0:W-:Y:S02]  /*2ab90*/  STL.64 [R1+0x78], R10 ;  /* 0x0000780a01007387 */ /* 0x0001e40000100a00 */
[----:B0-----:R-:W3:Y:S01]  /*2aba0*/  LDL.LU.64 R10, [R1+0x21c0] ;  /* 0x0021c000010a7983 */ /* 0x001ee20000300a00 */
[----:B------:R-:W3:Y:S02]  /*2abb0*/  LDL.LU.64 R8, [R1+0x21b8] ;  /* 0x0021b80001087983 */ /* 0x000ee40000300a00 */
[----:B------:R0:W-:Y:S02]  /*2abc0*/  STL.64 [R1+0xa8], R18 ;  /* 0x0000a81201007387 */ /* 0x0001e40000100a00 */
[----:B------:R-:W-:Y:S02]  /*2abd0*/  STL [R1+0x1fb8], R29 ;  /* 0x001fb81d01007387 */ /* 0x000fe40000100800 */
[----:B------:R-:W-:-:S02]  /*2abe0*/  IMAD.MOV.U32 R21, RZ, RZ, R3 ;  /* 0x000000ffff157224 */ /* 0x000fc400078e0003 */
[----:B------:R-:W-:Y:S02]  /*2abf0*/  IMAD.MOV.U32 R2, RZ, RZ, R6 ;  /* 0x000000ffff027224 */ /* 0x000fe400078e0006 */
[----:B------:R-:W-:Y:S02]  /*2ac00*/  IMAD.MOV.U32 R0, RZ, RZ, R7 ;  /* 0x000000ffff007224 */ /* 0x000fe400078e0007 */
[----:B------:R-:W-:Y:S02]  /*2ac10*/  IMAD.MOV.U32 R3, RZ, RZ, R5 ;  /* 0x000000ffff037224 */ /* 0x000fe400078e0005 */
[----:B0-----:R-:W-:Y:S01]  /*2ac20*/  IMAD.MOV.U32 R18, RZ, RZ, R4 ;  /* 0x000000ffff127224 */ /* 0x001fe200078e0004 */
[-C--:B---3--:R-:W-:Y:S11]  /*2ac30*/  HMMA.16816.F32 R8, R4, R16.reuse, R8 ;  /* 0x000000100408723c */ /* 0x088ff60000001808 */
[----:B------:R-:W-:Y:S11]  /*2ac40*/  @!UPT UIADD3 URZ, URZ, URZ, URZ ;  /* 0x0000003f3f3ff290 */ /* 0x000ff6000fffe03f */
[----:B------:R-:W-:Y:S01]  /*2ac50*/  @!UPT UIADD3 URZ, URZ, URZ, URZ ;  /* 0x0000003f3f3ff290 */ /* 0x000fe2000fffe03f */
[----:B------:R-:W-:Y:S01]  /*2ac60*/  STL.64 [R1+0x4a0], R8 ;  /* 0x0004a00801007387 */ /* 0x000fe20000100a00 */
[----:B------:R0:W-:Y:S03]  /*2ac70*/  STL.64 [R1+0x4a8], R10 ;  /* 0x0004a80a01007387 */ /* 0x0001e60000100a00 */
[----:B0-----:R-:W3:Y:S01]  /*2ac80*/  LDL.LU.64 R10, [R1+0x21b0] ;  /* 0x0021b000010a7983 */ /* 0x001ee20000300a00 */
[----:B------:R-:W3:Y:S02]  /*2ac90*/  LDL.LU.64 R8, [R1+0x21a8] ;  /* 0x0021a80001087983 */ /* 0x000ee40000300a00 */
[----:B------:R-:W4:Y:S02]  /*2aca0*/  LDL.LU.64 R6, [R1+0x21a0] ;  /* 0x0021a00001067983 */ /* 0x000f240000300a00 */
[----:B------:R-:W4:Y:S01]  /*2acb0*/  LDL.LU.64 R4, [R1+0x2198] ;  /* 0x0021980001047983 */ /* 0x000f220000300a00 */
[-C--:B--2---:R-:W-:Y:S08]  /*2acc0*/  HMMA.16816.F32 R24, R20, R16.reuse, R24 ;  /* 0x000000101418723c */ /* 0x084ff00000001818 */
[-C--:B----4-:R-:W-:Y:S01]  /*2acd0*/  HMMA.16816.F32 R20, R4, R16.reuse, R12 ;  /* 0x000000100414723c */ /* 0x090fe2000000180c */
[----:B------:R-:W3:Y:S11]  /*2ace0*/  LDL.LU R12, [R1+0x420] ;  /* 0x00042000010c7983 */ /* 0x000ef60000300800 */
[----:B------:R-:W-:Y:S03]  /*2acf0*/  @!UPT UIADD3 URZ, URZ, URZ, URZ ;  /* 0x0000003f3f3ff290 */ /* 0x000fe6000fffe03f */
[----:B------:R-:W-:Y:S02]  /*2ad00*/  STL.64 [R1+0x480], R24 ;  /* 0x0004801801007387 */ /* 0x000fe40000100a00 */
[----:B------:R-:W-:Y:S06]  /*2ad10*/  STL.64 [R1+0x488], R26 ;  /* 0x0004881a01007387 */ /* 0x000fec0000100a00 */
[----:B------:R0:W-:Y:S01]  /*2ad20*/  STL.64 [R1+0x4e0], R20 ;  /* 0x0004e01401007387 */ /* 0x0001e20000100a00 */
[----:B------:R1:W-:Y:S02]  /*2ad30*/  STL.64 [R1+0x4e8], R22 ;  /* 0x0004e81601007387 */ /* 0x0003e40000100a00 */
[----:B------:R-:W3:Y:S02]  /*2ad40*/  LDL.LU R13, [R1+0x424] ;  /* 0x00042400010d7983 */ /* 0x000ee40000300800 */
[----:B------:R-:W3:Y:S01]  /*2ad50*/  LDL.LU R14, [R1+0x428] ;  /* 0x00042800010e7983 */ /* 0x000ee20000300800 */
[----:B------:R-:W3:Y:S04]  /*2ad60*/  LDL.LU R15, [R1+0x42c] ;  /* 0x00042c00010f7983 */ /* 0x000ee80000300800 */
[----:B0-----:R-:W2:Y:S01]  /*2ad70*/  LDL.LU R20, [R1+0x380] ;  /* 0x0003800001147983 */ /* 0x001ea20000300800 */
[----:B------:R-:W2:Y:S02]  /*2ad80*/  LDL.LU R21, [R1+0x384] ;  /* 0x0003840001157983 */ /* 0x000ea40000300800 */
[----:B-1----:R-:W4:Y:S02]  /*2ad90*/  LDL.LU R22, [R1+0x388] ;  /* 0x0003880001167983 */ /* 0x002f240000300800 */
[----:B------:R-:W4:Y:S02]  /*2ada0*/  LDL.LU R23, [R1+0x38c] ;  /* 0x00038c0001177983 */ /* 0x000f240000300800 */
        /* <DEDUP_REMOVED lines=8> */
[----:B------:R-:W4:Y:S02]  /*2ae30*/  LDL.LU R26, [R1+0x368] ;  /* 0x00036800011a7983 */ /* 0x000f240000300800 */
[----:B------:R-:W4:Y:S01]  /*2ae40*/  LDL.LU R27, [R1+0x36c] ;  /* 0x00036c00011b7983 */ /* 0x000f220000300800 */
[----:B------:R0:W-:Y:S01]  /*2ae50*/  STL.64 [R1+0x2110], R6 ;  /* 0x0021100601007387 */ /* 0x0001e20000100a00 */
[----:B------:R1:W-:Y:S03]  /*2ae60*/  STL.64 [R1+0x2108], R4 ;  /* 0x0021080401007387 */ /* 0x0003e60000100a00 */
[----:B0-----:R-:W2:Y:S04]  /*2ae70*/  LDL.64 R6, [R1+0x8] ;  /* 0x0000080001067983 */ /* 0x001ea80000100a00 */
[----:B-1----:R-:W4:Y:S01]  /*2ae80*/  LDL.64 R4, [R1] ;  /* 0x0000000001047983 */ /* 0x002f220000100a00 */
[----:B---3--:R-:W-:Y:S03]  /*2ae90*/  HMMA.16816.F32 R12, R8, R16, R12 ;  /* 0x00000010080c723c */ /* 0x008fe6000000180c */
[----:B--2---:R0:W-:Y:S01]  /*2aea0*/  STL.64 [R1+0x2120], R6 ;  /* 0x0021200601007387 */ /* 0x0041e20000100a00 */
[----:B----4-:R1:W-:Y:S02]  /*2aeb0*/  STL.64 [R1+0x2118], R4 ;  /* 0x0021180401007387 */ /* 0x0103e40000100a00 */
[----:B0-----:R-:W-:-:S02]  /*2aec0*/  IMAD.MOV.U32 R6, RZ, RZ, R2 ;  /* 0x000000ffff067224 */ /* 0x001fc400078e0002 */
[----:B------:R-:W-:Y:S02]  /*2aed0*/  IMAD.MOV.U32 R7, RZ, RZ, R0 ;  /* 0x000000ffff077224 */ /* 0x000fe400078e0000 */
[----:B-1----:R-:W-:Y:S02]  /*2aee0*/  IMAD.MOV.U32 R4, RZ, RZ, R18 ;  /* 0x000000ffff047224 */ /* 0x002fe400078e0012 */
[----:B------:R-:W-:Y:S01]  /*2aef0*/  IMAD.MOV.U32 R5, RZ, RZ, R3 ;  /* 0x000000ffff057224 */ /* 0x000fe200078e0003 */
[----:B------:R-:W-:Y:S04]  /*2af00*/  STL.64 [R1+0x2140], R6 ;  /* 0x0021400601007387 */ /* 0x000fe80000100a00 */
[----:B------:R0:W-:Y:S02]  /*2af10*/  STL.64 [R1+0x2138], R4 ;  /* 0x0021380401007387 */ /* 0x0001e40000100a00 */
        /* <DEDUP_REMOVED lines=12> */
[----:B0-----:R-:W4:Y:S01]  /*2afe0*/  LDL.LU R8, [R1+0xbc0] ;  /* 0x000bc00001087983 */ /* 0x001f220000300800 */
[----:B------:R-:W4:Y:S02]  /*2aff0*/  LDL.LU R9, [R1+0xbc4] ;  /* 0x000bc40001097983 */ /* 0x000f240000300800 */
[----:B------:R-:W4:Y:S02]  /*2b000*/  LDL.LU R10, [R1+0xbc8] ;  /* 0x000bc800010a7983 */ /* 0x000f240000300800 */
[----:B------:R-:W4:Y:S01]  /*2b010*/  LDL.LU R11, [R1+0xbcc] ;  /* 0x000bcc00010b7983 */ /* 0x000f220000300800 */
        /* <DEDUP_REMOVED lines=12> */
[----:B------:R-:W-:-:S07]  /*2b0e0*/  IMAD.MOV.U32 R13, RZ, RZ, R0 ;  /* 0x000000ffff0d7224 */ /* 0x000fce00078e0000 */
[-C--:B---3--:R-:W-:Y:S11]  /*2b0f0*/  HMMA.16816.F32 R20, R16, R12.reuse, R20 ;  /* 0x0000000c1014723c */ /* 0x088ff60000001814 */
        /* <DEDUP_REMOVED lines=8> */
[----:B0-----:R-:W2:Y:S01]  /*2b180*/  LDL.LU R16, [R1+0xb80] ;  /* 0x000b800001107983 */ /* 0x001ea20000300800 */
[----:B------:R-:W2:Y:S02]  /*2b190*/  LDL.LU R17, [R1+0xb84] ;  /* 0x000b840001117983 */ /* 0x000ea40000300800 */
[----:B------:R-:W2:Y:S02]  /*2b1a0*/  LDL.LU R18, [R1+0xb88] ;  /* 0x000b880001127983 */ /* 0x000ea40000300800 */
[----:B------:R-:W2:Y:S01]  /*2b1b0*/  LDL.LU R19, [R1+0xb8c] ;  /* 0x000b8c0001137983 */ /* 0x000ea20000300800 */
        /* <DEDUP_REMOVED lines=10> */
[----:B--2---:R-:W-:Y:S03]  /*2b260*/  HMMA.16816.F32 R12, R24, R12, R4 ;  /* 0x0000000c180c723c */ /* 0x004fe60000001804 */
[----:B------:R-:W4:Y:S01]  /*2b270*/  LDL.LU.64 R6, [R1+0x2140] ;  /* 0x0021400001067983 */ /* 0x000f220000300a00 */
[----:B------:R-:W4:Y:S11]  /*2b280*/  LDL.LU.64 R4, [R1+0x2138] ;  /* 0x0021380001047983 */ /* 0x000f360000300a00 */
[----:B------:R-:W-:Y:S08]  /*2b290*/  @!UPT UIADD3 URZ, URZ, URZ, URZ ;  /* 0x0000003f3f3ff290 */ /* 0x000ff0000fffe03f */
[----:B------:R0:W-:Y:S01]  /*2b2a0*/  STL.64 [R1+0x580], R12 ;  /* 0x0005800c01007387 */ /* 0x0001e20000100a00 */
[----:B------:R1:W-:Y:S03]  /*2b2b0*/  STL.64 [R1+0x588], R14 ;  /* 0x0005880e01007387 */ /* 0x0003e60000100a00 */
[----:B0-----:R-:W2:Y:S01]  /*2b2c0*/  LDL.LU R12, [R1+0x460] ;  /* 0x00046000010c7983 */ /* 0x001ea20000300800 */
[----:B------:R-:W2:Y:S02]  /*2b2d0*/  LDL.LU R13, [R1+0x464] ;  /* 0x00046400010d7983 */ /* 0x000ea40000300800 */
[----:B-1----:R-:W2:Y:S02]  /*2b2e0*/  LDL.LU R14, [R1+0x468] ;  /* 0x00046800010e7983 */ /* 0x002ea40000300800 */
[----:B------:R-:W2:Y:S01]  /*2b2f0*/  LDL.LU R15, [R1+0x46c] ;  /* 0x00046c00010f7983 */ /* 0x000ea20000300800 */
[----:B------:R-:W-:Y:S01]  /*2b300*/  STL.64 [R1+0x20d0], R26 ;  /* 0x0020d01a01007387 */ /* 0x000fe20000100a00 */
[----:B------:R0:W-:Y:S03]  /*2b310*/  STL.64 [R1+0x20c8], R24 ;  /* 0x0020c81801007387 */ /* 0x0001e60000100a00 */
[----:B0-----:R-:W3:Y:S01]  /*2b320*/  LDL.LU R24, [R1+0xb10] ;  /* 0x000b100001187983 */ /* 0x001ee20000300800 */
[----:B------:R-:W3:Y:S02]  /*2b330*/  LDL.LU R25, [R1+0xb14] ;  /* 0x000b140001197983 */ /* 0x000ee40000300800 */
[----:B------:R-:W3:Y:S02]  /*2b340*/  LDL.LU R26, [R1+0xb18] ;  /* 0x000b1800011a7983 */ /* 0x000ee40000300800 */
[----:B------:R-:W3:Y:S01]  /*2b350*/  LDL.LU R27, [R1+0xb1c] ;  /* 0x000b1c00011b7983 */ /* 0x000ee20000300800 */
[-C--:B----4-:R-:W-:Y:S01]  /*2b360*/  HMMA.16816.F32 R4, R4, R20.reuse, R8 ;  /* 0x000000140404723c */ /* 0x090fe20000001808 */
[----:B------:R-:W2:Y:S01]  /*2b370*/  LDL.LU.64 R10, [R1+0x2130] ;  /* 0x00213000010a7983 */ /* 0x000ea20000300a00 */
[----:B------:R-:W2:Y:S11]  /*2b380*/  LDL.LU.64 R8, [R1+0x2128] ;  /* 0x0021280001087983 */ /* 0x000eb60000300a00 */
[----:B------:R-:W-:Y:S10]  /*2b390*/  @!UPT UIADD3 URZ, URZ, URZ, URZ ;  /* 0x0000003f3f3ff290 */ /* 0x000ff4000fffe03f */
[----:B------:R-:W-:Y:S01]  /*2b3a0*/  STL.64 [R1+0x3f0], R4 ;  /* 0x0003f00401007387 */ /* 0x000fe20000100a00 */
[----:B------:R0:W-:Y:S03]  /*2b3b0*/  STL.64 [R1+0x3f8], R6 ;  /* 0x0003f80601007387 */ /* 0x0001e60000100a00 */
[----:B0-----:R-:W4:Y:S01]  /*2b3c0*/  LDL.LU.64 R6, [R1+0x2120] ;  /* 0x0021200001067983 */ /* 0x001f220000300a00 */
[----:B------:R-:W4:Y:S02]  /*2b3d0*/  LDL.LU.64 R4, [R1+0x2118] ;  /* 0x0021180001047983 */ /* 0x000f240000300a00 */
[----:B----4-:R-:W-:Y:S01]  /*2b3e0*/  HMMA.16816.F32 R16, R4, R20, R16 ;  /* 0x000000140410723c */ /* 0x010fe20000001810 */
[----:B------:R-:W-:Y:S11]  /*2b3f0*/  IMAD.MOV.U32 R3, RZ, RZ, R7 ;  /* 0x000000ffff037224 */ /* 0x000ff600078e0007 */
[----:B------:R-:W-:Y:S11]  /*2b400*/  @!UPT UIADD3 URZ, URZ, URZ, URZ ;  /* 0x0000003f3f3ff290 */ /* 0x000ff6000fffe03f */
[----:B------:R0:W-:Y:S01]  /*2b410*/  STL.64 [R1+0x3d0], R16 ;  /* 0x0003d01001007387 */ /* 0x0001e20000100a00 */
[----:B------:R1:W-:Y:S02]  /*2b420*/  STL.64 [R1+0x3d8], R18 ;  /* 0x0003d81201007387 */ /* 0x0003e40000100a00 */
[----:B0-----:R-:W-:Y:S02]  /*2b430*/  IMAD.MOV.U32 R16, RZ, RZ, R6 ;  /* 0x000000ffff107224 */ /* 0x001fe400078e0006 */
[----:B-1----:R-:W-:Y:S02]  /*2b440*/  IMAD.MOV.U32 R18, RZ, RZ, R4 ;  /* 0x000000ffff127224 */ /* 0x002fe400078e0004 */
[----:B------:R-:W-:Y:S01]  /*2b450*/  IMAD.MOV.U32 R17, RZ, RZ, R5 ;  /* 0x000000ffff117224 */ /* 0x000fe200078e0005 */
[----:B------:R-:W3:Y:S01]  /*2b460*/  LDL.LU.64 R6, [R1+0x2110] ;  /* 0x0021100001067983 */ /* 0x000ee20000300a00 */
[----:B------:R-:W3:Y:S02]  /*2b470*/  LDL.LU.64 R4, [R1+0x2108] ;  /* 0x0021080001047983 */ /* 0x000ee40000300a00 */
[----:B------:R-:W-:-:S02]  /*2b480*/  IMAD.MOV.U32 R2, RZ, RZ, R20 ;  /* 0x000000ffff027224 */ /* 0x000fc400078e0014 */
[----:B------:R-:W-:Y:S01]  /*2b490*/  IMAD.MOV.U32 R0, RZ, RZ, R21 ;  /* 0x000000ffff007224 */ /* 0x000fe200078e0015 */
[----:B---3--:R-:W-:Y:S11]  /*2b4a0*/  HMMA.16816.F32 R24, R4, R20, R24 ;  /* 0x000000140418723c */ /* 0x008ff60000001818 */
[----:B------:R-:W-:Y:S11]  /*2b4b0*/  @!UPT UIADD3 URZ, URZ, URZ, URZ ;  /* 0x0000003f3f3ff290 */ /* 0x000ff6000fffe03f */
[----:B------:R-:W-:Y:S01]  /*2b4c0*/  @!UPT UIADD3 URZ, URZ, URZ, URZ ;  /* 0x0000003f3f3ff290 */ /* 0x000fe2000fffe03f */
[----:B------:R0:W-:Y:S01]  /*2b4d0*/  STL.64 [R1+0x450], R24 ;  /* 0x0004501801007387 */ /* 0x0001e20000100a00 */
[----:B------:R1:W-:Y:S02]  /*2b4e0*/  STL.64 [R1+0x458], R26 ;  /* 0x0004581a01007387 */ /* 0x0003e40000100a00 */
[----:B------:R3:W-:Y:S02]  /*2b4f0*/  STL.64 [R1+0x2080], R6 ;  /* 0x0020800601007387 */ /* 0x0007e40000100a00 */
[----:B------:R4:W-:Y:S01]  /*2b500*/  STL.64 [R1+0x2078], R4 ;  /* 0x0020780401007387 */ /* 0x0009e20000100a00 */
[----:B0-----:R-:W2:Y:S01]  /*2b510*/  LDL.LU R24, [R1+0x350] ;  /* 0x0003500001187983 */ /* 0x001ea20000300800 */
[----:B------:R-:W2:Y:S02]  /*2b520*/  LDL.LU R25, [R1+0x354] ;  /* 0x0003540001197983 */ /* 0x000ea40000300800 */
[----:B-1----:R-:W2:Y:S02]  /*2b530*/  LDL.LU R26, [R1+0x358] ;  /* 0x00035800011a7983 */ /* 0x002ea40000300800 */
[----:B---3--:R-:W-:Y:S01]  /*2b540*/  IMAD.MOV.U32 R6, RZ, RZ, R16 ;  /* 0x000000ffff067224 */ /* 0x008fe200078e0010 */
[----:B------:R-:W3:Y:S01]  /*2b550*/  LDL.LU R27, [R1+0x35c] ;  /* 0x00035c00011b7983 */ /* 0x000ee20000300800 */
[----:B----4-:R-:W-:-:S02]  /*2b560*/  IMAD.MOV.U32 R5, RZ, RZ, R17 ;  /* 0x000000ffff057224 */ /* 0x010fc400078e0011 */
[----:B------:R-:W4:Y:S02]  /*2b570*/  LDL.LU R16, [R1+0x440] ;  /* 0x0004400001107983 */ /* 0x000f240000300800 */
[----:B------:R-:W-:Y:S01]  /*2b580*/  IMAD.MOV.U32 R4, RZ, RZ, R18 ;  /* 0x000000ffff047224 */ /* 0x000fe200078e0012 */
[----:B------:R-:W4:Y:S01]  /*2b590*/  LDL.LU R17, [R1+0x444] ;  /* 0x0004440001117983 */ /* 0x000f220000300800 */
[----:B------:R-:W4:Y:S02]  /*2b5a0*/  LDL.LU R18, [R1+0x448] ;  /* 0x0004480001127983 */ /* 0x000f240000300800 */
[----:B------:R-:W-:Y:S02]  /*2b5b0*/  IMAD.MOV.U32 R7, RZ, RZ, R3 ;  /* 0x000000ffff077224 */ /* 0x000fe400078e0003 */
[----:B------:R-:W4:Y:S01]  /*2b5c0*/  LDL.LU R19, [R1+0x44c] ;  /* 0x00044c0001137983 */ /* 0x000f220000300800 */
[----:B------:R-:W2:Y:S01]  /*2b5d0*/  LDL.LU R20, [R1+0x370] ;  /* 0x0003700001147983 */ /* 0x000ea20000300800 */
[----:B------:R-:W2:Y:S02]  /*2b5e0*/  LDL.LU R21, [R1+0x374] ;  /* 0x0003740001157983 */ /* 0x000ea40000300800 */
[----:B------:R-:W2:Y:S02]  /*2b5f0*/  LDL.LU R22, [R1+0x378] ;  /* 0x0003780001167983 */ /* 0x000ea40000300800 */
[----:B------:R-:W2:Y:S01]  /*2b600*/  LDL.LU R23, [R1+0x37c] ;  /* 0x00037c0001177983 */ /* 0x000ea20000300800 */
        /* <DEDUP_REMOVED lines=27> */
[-C--:B----4-:R-:W-:Y:S01]  /*2b7c0*/  HMMA.16816.F32 R16, R12, R4.reuse, R16 ;  /* 0x000000040c10723c */ /* 0x090fe20000001810 */
        /* <DEDUP_REMOVED lines=9> */
[----:B0-----:R-:W3:Y:S01]  /*2b860*/  LDL.LU.64 R18, [R1+0x20f0] ;  /* 0x0020f00001127983 */ /* 0x001ee20000300a00 */
[----:B------:R-:W3:Y:S02]  /*2b870*/  LDL.LU.64 R16, [R1+0x20e8] ;  /* 0x0020e80001107983 */ /* 0x000ee40000300a00 */
[----:B------:R-:W-:Y:S02]  /*2b880*/  STL.64 [R1+0x2060], R14 ;  /* 0x0020600e01007387 */ /* 0x000fe40000100a00 */
[----:B------:R0:W-:Y:S02]  /*2b890*/  STL.64 [R1+0x2058], R12 ;  /* 0x0020580c01007387 */ /* 0x0001e40000100a00 */
[----:B0-----:R-:W4:Y:S01]  /*2b8a0*/  LDL.LU.64 R12, [R1+0x80] ;  /* 0x00008000010c7983 */ /* 0x001f220000300a00 */
[-C--:B---3--:R-:W-:Y:S11]  /*2b8b0*/  HMMA.16816.F32 R20, R16, R4.reuse, R20 ;  /* 0x000000041014723c */ /* 0x088ff60000001814 */
[----:B------:R-:W-:Y:S11]  /*2b8c0*/  @!UPT UIADD3 URZ, URZ, URZ, URZ ;  /* 0x0000003f3f3ff290 */ /* 0x000ff6000fffe03f */
[----:B------:R-:W-:Y:S01]  /*2b8d0*/  @!UPT UIADD3 URZ, URZ, URZ, URZ ;  /* 0x0000003f3f3ff290 */ /* 0x000fe2000fffe03f */
[----:B------:R-:W-:Y:S01]  /*2b8e0*/  STL.64 [R1+0x460], R20 ;  /* 0x0004601401007387 */ /* 0x000fe20000100a00 */
[----:B------:R0:W-:Y:S03]  /*2b8f0*/  STL.64 [R1+0x468], R22 ;  /* 0x0004681601007387 */ /* 0x0001e60000100a00 */
[----:B0-----:R-:W3:Y:S01]  /*2b900*/  LDL.LU.64 R22, [R1+0x20e0] ;  /* 0x0020e00001167983 */ /* 0x001ee20000300a00 */
[----:B------:R-:W3:Y:S02]  /*2b910*/  LDL.LU.64 R20, [R1+0x20d8] ;  /* 0x0020d80001147983 */ /* 0x000ee40000300a00 */
        /* <DEDUP_REMOVED lines=14> */
[----:B------:R-:W2:Y:S01]  /*2ba00*/  LDL.LU.64 R10, [R1+0x20c0] ;  /* 0x0020c000010a7983 */ /* 0x000ea20000300a00 */
[----:B------:R-:W2:Y:S11]  /*2ba10*/  LDL.LU.64 R8, [R1+0x20b8] ;  /* 0x0020b80001087983 */ /* 0x000eb60000300a00 */
[----:B------:R-:W-:Y:S10]  /*2ba20*/  @!UPT UIADD3 URZ, URZ, URZ, URZ ;  /* 0x0000003f3f3ff290 */ /* 0x000ff4000fffe03f */
        /* <DEDUP_REMOVED lines=11> */
[----:B------:R-:W-:-:S02]  /*2bae0*/  IMAD.MOV.U32 R2, RZ, RZ, R6 ;  /* 0x000000ffff027224 */ /* 0x000fc400078e0006 */
[----:B------:R-:W-:Y:S02]  /*2baf0*/  IMAD.MOV.U32 R0, RZ, RZ, R7 ;  /* 0x000000ffff007224 */ /* 0x000fe400078e0007 */
[----:B------:R-:W-:Y:S11]  /*2bb00*/  IMAD.MOV.U32 R3, RZ, RZ, R5 ;  /* 0x000000ffff037224 */ /* 0x000ff600078e0005 */
[----:B------:R-:W-:Y:S07]  /*2bb10*/  @!UPT UIADD3 URZ, URZ, URZ, URZ ;  /* 0x0000003f3f3ff290 */ /* 0x000fee000fffe03f */
[----:B------:R0:W-:Y:S01]  /*2bb20*/  STL.64 [R1+0x2f0], R20 ;  /* 0x0002f01401007387 */ /* 0x0001e20000100a00 */
[----:B------:R-:W-:Y:S02]  /*2bb30*/  STL.64 [R1+0x2f8], R22 ;  /* 0x0002f81601007387 */ /* 0x000fe40000100a00 */
[----:B------:R-:W2:Y:S02]  /*2bb40*/  LDL.LU.64 R6, [R1+0x20a0] ;  /* 0x0020a00001067983 */ /* 0x000ea40000300a00 */
[----:B0-----:R-:W-:Y:S02]  /*2bb50*/  IMAD.MOV.U32 R20, RZ, RZ, R4 ;  /* 0x000000ffff147224 */ /* 0x001fe400078e0004 */
[----:B------:R-:W2:Y:S02]  /*2bb60*/  LDL.LU.64 R4, [R1+0x2098] ;  /* 0x0020980001047983 */ /* 0x000ea40000300a00 */
        /* <DEDUP_REMOVED lines=17> */
[----:B0-----:R-:W2:Y:S01]  /*2bc80*/  LDL.LU R4, [R1+0xa60] ;  /* 0x000a600001047983 */ /* 0x001ea20000300800 */
[----:B------:R-:W2:Y:S02]  /*2bc90*/  LDL.LU R5, [R1+0xa64] ;  /* 0x000a640001057983 */ /* 0x000ea40000300800 */
[----:B------:R-:W2:Y:S02]  /*2bca0*/  LDL.LU R6, [R1+0xa68] ;  /* 0x000a680001067983 */ /* 0x000ea40000300800 */
[----:B------:R-:W2:Y:S02]  /*2bcb0*/  LDL.LU R7, [R1+0xa6c] ;  /* 0x000a6c0001077983 */ /* 0x000ea40000300800 */
        /* <DEDUP_REMOVED lines=8> */
[----:B------:R-:W3:Y:S01]  /*2bd40*/  LDL.LU.64 R12, [R1+0x2058] ;  /* 0x00205800010c7983 */ /* 0x000ee20000300a00 */
[----:B0-----:R-:W2:Y:S01]  /*2bd50*/  LDL.LU.64 R4, [R1] ;  /* 0x0000000001047983 */ /* 0x001ea20000300a00 */
[----:B-1----:R-:W4:Y:S03]  /*2bd60*/  LDL.LU.64 R6, [R1+0x8] ;  /* 0x0000080001067983 */ /* 0x002f260000300a00 */
[----:B----4-:R-:W-:Y:S01]  /*2bd70*/  STL.64 [R1+0x2008], R6 ;  /* 0x0020080601007387 */ /* 0x010fe20000100a00 */
[----:B--2---:R-:W-:Y:S02]  /*2bd80*/  STL.64 [R1+0x2000], R4 ;  /* 0x0020000401007387 */ /* 0x004fe40000100a00 */
[----:B------:R-:W-:Y:S02]  /*2bd90*/  STL.64 [R1+0x1fc8], R10 ;  /* 0x001fc80a01007387 */ /* 0x000fe40000100a00 */
[----:B------:R0:W-:Y:S02]  /*2bda0*/  STL.64 [R1+0x1fc0], R8 ;  /* 0x001fc00801007387 */ /* 0x0001e40000100a00 */
[----:B0-----:R-:W2:Y:S01]  /*2bdb0*/  LDL.LU.64 R8, [R1+0x70] ;  /* 0x0000700001087983 */ /* 0x001ea20000300a00 */
[----:B------:R-:W-:-:S02]  /*2bdc0*/  IMAD.MOV.U32 R4, RZ, RZ, R20 ;  /* 0x000000ffff047224 */ /* 0x000fc400078e0014 */
[----:B------:R-:W-:Y:S02]  /*2bdd0*/  IMAD.MOV.U32 R6, RZ, RZ, R2 ;  /* 0x000000ffff067224 */ /* 0x000fe400078e0002 */
[----:B------:R-:W-:Y:S02]  /*2bde0*/  IMAD.MOV.U32 R7, RZ, RZ, R0 ;  /* 0x000000ffff077224 */ /* 0x000fe400078e0000 */
[----:B------:R-:W-:Y:S01]  /*2bdf0*/  IMAD.MOV.U32 R5, RZ, RZ, R3 ;  /* 0x000000ffff057224 */ /* 0x000fe200078e0003 */
[----:B--2---:R0:W-:Y:S02]  /*2be00*/  STL.64 [R1+0x2020], R8 ;  /* 0x0020200801007387 */ /* 0x0041e40000100a00 */
[----:B0-----:R-:W-:Y:S02]  /*2be10*/  IMAD.MOV.U32 R8, RZ, RZ, R22 ;  /* 0x000000ffff087224 */ /* 0x001fe400078e0016 */
[----:B------:R-:W-:-:S07]  /*2be20*/  IMAD.MOV.U32 R9, RZ, RZ, R21 ;  /* 0x000000ffff097224 */ /* 0x000fce00078e0015 */
[-C--:B---3--:R-:W-:Y:S11]  /*2be30*/  HMMA.16816.F32 R24, R12, R8.reuse, R24 ;  /* 0x000000080c18723c */ /* 0x088ff60000001818 */
[----:B------:R-:W-:Y:S11]  /*2be40*/  @!UPT UIADD3 URZ, URZ, URZ, URZ ;  /* 0x0000003f3f3ff290 */ /* 0x000ff6000fffe03f */
[----:B------:R-:W-:Y:S01]  /*2be50*/  @!UPT UIADD3 URZ, URZ, URZ, URZ ;  /* 0x0000003f3f3ff290 */ /* 0x000fe2000fffe03f */
[----:B------:R-:W-:Y:S01]  /*2be60*/  STL.64 [R1+0x410], R24 ;  /* 0x0004101801007387 */ /* 0x000fe20000100a00 */
[----:B------:R-:W-:Y:S02]  /*2be70*/  STL.64 [R1+0x418], R26 ;  /* 0x0004181a01007387 */ /* 0x000fe40000100a00 */
[----:B------:R-:W2:Y:S02]  /*2be80*/  LDL.LU R20, [R1+0x400] ;  /* 0x0004000001147983 */ /* 0x000ea40000300800 */
[----:B------:R-:W2:Y:S01]  /*2be90*/  LDL.LU R21, [R1+0x404] ;  /* 0x0004040001157983 */ /* 0x000ea20000300800 */
[----:B------:R-:W2:Y:S01]  /*2bea0*/  LDL.LU R22, [R1+0x408] ;  /* 0x0004080001167983 */ /* 0x000ea20000300800 */
[----:B------:R-:W2:Y:S02]  /*2beb0*/  LDL.LU R23, [R1+0x40c] ;  /* 0x00040c0001177983 */ /* 0x000ea40000300800 */
[----:B------:R-:W-:Y:S02]  /*2bec0*/  STL.64 [R1+0x2030], R6 ;  /* 0x0020300601007387 */ /* 0x000fe40000100a00 */
[----:B------:R-:W-:Y:S01]  /*2bed0*/  STL.64 [R1+0x2028], R4 ;  /* 0x0020280401007387 */ /* 0x000fe20000100a00 */
[----:B------:R-:W-:Y:S01]  /*2bee0*/  STL.64 [R1+0x1fb0], R14 ;  /* 0x001fb00e01007387 */ /* 0x000fe20000100a00 */
[----:B------:R0:W-:Y:S03]  /*2bef0*/  STL.64 [R1+0x1fa8], R12 ;  /* 0x001fa80c01007387 */ /* 0x0001e60000100a00 */
[----:B0-----:R-:W3:Y:S01]  /*2bf00*/  LDL.LU R12, [R1+0xaf0] ;  /* 0x000af000010c7983 */ /* 0x001ee20000300800 */
[----:B------:R-:W3:Y:S02]  /*2bf10*/  LDL.LU R13, [R1+0xaf4] ;  /* 0x000af400010d7983 */ /* 0x000ee40000300800 */
[----:B------:R-:W4:Y:S02]  /*2bf20*/  LDL.LU R14, [R1+0xaf8] ;  /* 0x000af800010e7983 */ /* 0x000f240000300800 */
[----:B------:R-:W4:Y:S01]  /*2bf30*/  LDL.LU R15, [R1+0xafc] ;  /* 0x000afc00010f7983 */ /* 0x000f220000300800 */
[----:B------:R-:W2:Y:S01]  /*2bf40*/  LDL.LU R24, [R1+0x3e0] ;  /* 0x0003e00001187983 */ /* 0x000ea20000300800 */
[----:B------:R-:W2:Y:S02]  /*2bf50*/  LDL.LU R25, [R1+0x3e4] ;  /* 0x0003e40001197983 */ /* 0x000ea40000300800 */
[----:B------:R-:W2:Y:S02]  /*2bf60*/  LDL.LU R26, [R1+0x3e8] ;  /* 0x0003e800011a7983 */ /* 0x000ea40000300800 */
[----:B------:R-:W2:Y:S01]  /*2bf70*/  LDL.LU R27, [R1+0x3ec] ;  /* 0x0003ec00011b7983 */ /* 0x000ea20000300800 */
[----:B------:R-:W2:Y:S01]  /*2bf80*/  LDL.LU R4, [R1+0x150] ;  /* 0x0001500001047983 */ /* 0x000ea20000300800 */
[----:B------:R-:W2:Y:S02]  /*2bf90*/  LDL.LU R5, [R1+0x154] ;  /* 0x0001540001057983 */ /* 0x000ea40000300800 */
[----:B------:R-:W2:Y:S02]  /*2bfa0*/  LDL.LU R6, [R1+0x158] ;  /* 0x0001580001067983 */ /* 0x000ea40000300800 */
[----:B------:R-:W2:Y:S01]  /*2bfb0*/  LDL.LU R7, [R1+0x15c] ;  /* 0x00015c0001077983 */ /* 0x000ea20000300800 */
[----:B----4-:R-:W-:Y:S01]  /*2bfc0*/  STL.64 [R1+0x1fd8], R14 ;  /* 0x001fd80e01007387 */ /* 0x010fe20000100a00 */
[----:B---3--:R0:W-:Y:S03]  /*2bfd0*/  STL.64 [R1+0x1fd0], R12 ;  /* 0x001fd00c01007387 */ /* 0x0081e60000100a00 */
[----:B0-----:R-:W3:Y:S01]  /*2bfe0*/  LDL.LU R12, [R1+0xb60] ;  /* 0x000b6000010c7983 */ /* 0x001ee20000300800 */
[----:B------:R-:W3:Y:S02]  /*2bff0*/  LDL.LU R13, [R1+0xb64] ;  /* 0x000b6400010d7983 */ /* 0x000ee40000300800 */
[----:B------:R-:W4:Y:S02]  /*2c000*/  LDL.LU R14, [R1+0xb68] ;  /* 0x000b6800010e7983 */ /* 0x000f240000300800 */
[----:B------:R-:W4:Y:S01]  /*2c010*/  LDL.LU R15, [R1+0xb6c] ;  /* 0x000b6c00010f7983 */ /* 0x000f220000300800 */
[-C--:B--2---:R-:W-:Y:S01]  /*2c020*/  HMMA.16816.F32 R20, R16, R8.reuse, R20 ;  /* 0x000000081014723c */ /* 0x084fe20000001814 */
[----:B----4-:R-:W-:Y:S01]  /*2c030*/  STL.64 [R1+0x1ff8], R14 ;  /* 0x001ff80e01007387 */ /* 0x010fe20000100a00 */
        /* <DEDUP_REMOVED lines=14> */
[----:B------:R-:W3:Y:S02]  /*2c120*/  LDL.LU.64 R20, [R1+0x2048] ;  /* 0x0020480001147983 */ /* 0x000ee40000300a00 */
[----:B------:R-:W-:Y:S02]  /*2c130*/  STL.64 [R1+0x1fa0], R18 ;  /* 0x001fa01201007387 */ /* 0x000fe40000100a00 */
[----:B------:R0:W-:Y:S02]  /*2c140*/  STL.64 [R1+0x1f98], R16 ;  /* 0x001f981001007387 */ /* 0x0001e40000100a00 */
[----:B0-----:R-:W4:Y:S01]  /*2c150*/  LDL.LU R16, [R1+0x9e0] ;  /* 0x0009e00001107983 */ /* 0x001f220000300800 */
[-C--:B---3--:R-:W-:Y:S03]  /*2c160*/  HMMA.16816.F32 R24, R20, R8.reuse, R24 ;  /* 0x000000081418723c */ /* 0x088fe60000001818 */
[----:B----4-:R-:W-:Y:S01]  /*2c170*/  STL [R1+0x1fbc], R16 ;  /* 0x001fbc1001007387 */ /* 0x010fe20000100800 */
[----:B------:R-:W3:Y:S02]  /*2c180*/  LDL.LU R17, [R1+0x9e4] ;  /* 0x0009e40001117983 */ /* 0x000ee40000300800 */
[----:B------:R-:W3:Y:S02]  /*2c190*/  LDL.LU R18, [R1+0x9e8] ;  /* 0x0009e80001127983 */ /* 0x000ee40000300800 */
[----:B------:R-:W3:Y:S11]  /*2c1a0*/  LDL.LU R19, [R1+0x9ec] ;  /* 0x0009ec0001137983 */ /* 0x000ef60000300800 */
[----:B------:R-:W-:Y:S04]  /*2c1b0*/  @!UPT UIADD3 URZ, URZ, URZ, URZ ;  /* 0x0000003f3f3ff290 */ /* 0x000fe8000fffe03f */
        /* <DEDUP_REMOVED lines=10> */
[----:B----4-:R-:W-:Y:S01]  /*2c260*/  HMMA.16816.F32 R8, R24, R8, R4 ;  /* 0x000000081808723c */ /* 0x010fe20000001804 */
[----:B------:R-:W2:Y:S01]  /*2c270*/  LDL.LU.64 R6, [R1+0x2030] ;  /* 0x0020300001067983 */ /* 0x000ea20000300a00 */
[----:B------:R-:W2:Y:S11]  /*2c280*/  LDL.LU.64 R4, [R1+0x2028] ;  /* 0x0020280001047983 */ /* 0x000eb60000300a00 */
[----:B------:R-:W-:Y:S10]  /*2c290*/  @!UPT UIADD3 URZ, URZ, URZ, URZ ;  /* 0x0000003f3f3ff290 */ /* 0x000ff4000fffe03f */
[----:B------:R0:W-:Y:S01]  /*2c2a0*/  STL.64 [R1+0x4b0], R8 ;  /* 0x0004b00801007387 */ /* 0x0001e20000100a00 */
[----:B------:R-:W-:Y:S03]  /*2c2b0*/  STL.64 [R1+0x4b8], R10 ;  /* 0x0004b80a01007387 */ /* 0x000fe60000100a00 */
[----:B0-----:R-:W2:Y:S02]  /*2c2c0*/  LDL.LU.64 R8, [R1+0x2020] ;  /* 0x0020200001087983 */ /* 0x001ea40000300a00 */
        /* <DEDUP_REMOVED lines=20> */
[----:B------:R-:W-:-:S02]  /*2c410*/  IMAD.MOV.U32 R16, RZ, RZ, R8 ;  /* 0x000000ffff107224 */ /* 0x000fc400078e0008 */
        /* <DEDUP_REMOVED lines=13> */
[----:B------:R-:W-:Y:S01]  /*2c4f0*/  IMAD.MOV.U32 R5, RZ, RZ, R29 ;  /* 0x000000ffff057224 */ /* 0x000fe200078e001d */
[----:B------:R-:W3:Y:S01]  /*2c500*/  LDL.LU R16, [R1+0x1fbc] ;  /* 0x001fbc0001107983 */ /* 0x000ee20000300800 */
[----:B------:R-:W4:Y:S05]  /*2c510*/  LDL.LU R29, [R1+0x1fb8] ;  /* 0x001fb800011d7983 */ /* 0x000f2a0000300800 */
        /* <DEDUP_REMOVED lines=32> */
[----:B------:R-:W3:Y:S01]  /*2c720*/  LDL.LU.64 R20, [R1+0x1f88] ;  /* 0x001f880001147983 */ /* 0x000ee20000300a00 */
[----:B--2---:R-:W-:Y:S01]  /*2c730*/  HMMA.16816.F32 R8, R24, R4, R8 ;  /* 0x000000041808723c */ /* 0x004fe20000001808 */
[----:B------:R-:W-:Y:S01]  /*2c740*/  STL.64 [R1+0x1ea8], R18 ;  /* 0x001ea81201007387 */ /* 0x000fe20000100a00 */
[----:B------:R-:W-:Y:S01]  /*2c750*/  STL.64 [R1+0x1ea0], R16 ;  /* 0x001ea01001007387 */ /* 0x000fe20000100a00 */
[----:B------:R-:W-:Y:S02]  /*2c760*/  IMAD.MOV.U32 R6, RZ, RZ, R2 ;  /* 0x000000ffff067224 */ /* 0x000fe400078e0002 */
[----:B------:R-:W-:-:S02]  /*2c770*/  IMAD.MOV.U32 R7, RZ, RZ, R0 ;  /* 0x000000ffff077224 */ /* 0x000fc400078e0000 */
[----:B----4-:R-:W0:Y:S01]  /*2c780*/  LDSM.16.M88.4 R16, [R29+0xc000] ;  /* 0x00c000001d10783b */ /* 0x010e220000000200 */
[----:B---3--:R-:W-:Y:S01]  /*2c790*/  HMMA.16816.F32 R12, R20, R4, R12 ;  /* 0x00000004140c723c */ /* 0x008fe2000000180c */
[----:B------:R-:W-:Y:S02]  /*2c7a0*/  STL.64 [R1+0x1e28], R22 ;  /* 0x001e281601007387 */ /* 0x000fe40000100a00 */
[----:B------:R-:W-:Y:S02]  /*2c7b0*/  STL.64 [R1+0x1e20], R20 ;  /* 0x001e201401007387 */ /* 0x000fe40000100a00 */
[----:B0-----:R-:W-:Y:S02]  /*2c7c0*/  IMAD.MOV.U32 R2, RZ, RZ, R16 ;  /* 0x000000ffff027224 */ /* 0x001fe400078e0010 */
[----:B------:R-:W-:Y:S01]  /*2c7d0*/  IMAD.MOV.U32 R0, RZ, RZ, R17 ;  /* 0x000000ffff007224 */ /* 0x000fe200078e0011 */
[----:B------:R-:W-:Y:S01]  /*2c7e0*/  LDSM.16.M88.4 R20, [R29+0xf000] ;  /* 0x00f000001d14783b */ /* 0x000fe20000000200 */
[----:B------:R-:W-:-:S02]  /*2c7f0*/  IMAD.MOV.U32 R4, RZ, RZ, R28 ;  /* 0x000000ffff047224 */ /* 0x000fc400078e001c */
[----:B------:R-:W-:Y:S11]  /*2c800*/  IMAD.MOV.U32 R5, RZ, RZ, R3 ;  /* 0x000000ffff057224 */ /* 0x000ff600078e0003 */
[----:B------:R-:W-:Y:S01]  /*2c810*/  @!UPT UIADD3 URZ, URZ, URZ, URZ ;  /* 0x0000003f3f3ff290 */ /* 0x000fe2000fffe03f */
[----:B------:R-:W-:Y:S01]  /*2c820*/  STL.64 [R1+0x430], R12 ;  /* 0x0004300c01007387 */ /* 0x000fe20000100a00 */
[----:B------:R-:W-:Y:S02]  /*2c830*/  STL.64 [R1+0x438], R14 ;  /* 0x0004380e01007387 */ /* 0x000fe40000100a00 */
[----:B------:R-:W-:Y:S02]  /*2c840*/  STL.64 [R1+0x470], R8 ;  /* 0x0004700801007387 */ /* 0x000fe40000100a00 */
[----:B------:R-:W-:Y:S01]  /*2c850*/  STL.64 [R1+0x478], R10 ;  /* 0x0004780a01007387 */ /* 0x000fe20000100a00 */
[----:B------:R-:W-:Y:S01]  /*2c860*/  STL.64 [R1+0x1f00], R6 ;  /* 0x001f000601007387 */ /* 0x000fe20000100a00 */
[----:B------:R0:W-:Y:S03]  /*2c870*/  STL.64 [R1+0x1ef8], R4 ;  /* 0x001ef80401007387 */ /* 0x0001e60000100a00 */
[----:B------:R-:W-:Y:S04]  /*2c880*/  LDSM.16.M88.4 R8, [R29+0xb000] ;  /* 0x00b000001d08783b */ /* 0x000fe80000000200 */
[----:B0-----:R-:W2:Y:S01]  /*2c890*/  LDL.LU R4, [R1+0xae0] ;  /* 0x000ae00001047983 */ /* 0x001ea20000300800 */
[----:B------:R-:W2:Y:S02]  /*2c8a0*/  LDL.LU R5, [R1+0xae4] ;  /* 0x000ae40001057983 */ /* 0x000ea40000300800 */
[----:B------:R-:W3:Y:S02]  /*2c8b0*/  LDL.LU R6, [R1+0xae8] ;  /* 0x000ae80001067983 */ /* 0x000ee40000300800 */
[----:B------:R-:W3:Y:S02]  /*2c8c0*/  LDL.LU R7, [R1+0xaec] ;  /* 0x000aec0001077983 */ /* 0x000ee40000300800 */
[----:B---3--:R-:W-:Y:S01]  /*2c8d0*/  STL.64 [R1+0x1f40], R6 ;  /* 0x001f400601007387 */ /* 0x008fe20000100a00 */
[----:B--2---:R0:W-:Y:S03]  /*2c8e0*/  STL.64 [R1+0x1f38], R4 ;  /* 0x001f380401007387 */ /* 0x0041e60000100a00 */
[----:B0-----:R-:W2:Y:S01]  /*2c8f0*/  LDL.LU.64 R4, [R1+0x10] ;  /* 0x0000100001047983 */ /* 0x001ea20000300a00 */
[----:B------:R-:W2:Y:S02]  /*2c900*/  LDL.LU.64 R6, [R1+0x18] ;  /* 0x0000180001067983 */ /* 0x000ea40000300a00 */
[----:B------:R-:W3:Y:S02]  /*2c910*/  LDL.LU R12, [R1+0xce0] ;  /* 0x000ce000010c7983 */ /* 0x000ee40000300800 */
[----:B------:R-:W3:Y:S01]  /*2c920*/  LDL.LU R13, [R1+0xce4] ;  /* 0x000ce400010d7983 */ /* 0x000ee20000300800 */
[----:B------:R-:W4:Y:S01]  /*2c930*/  LDL.LU R14, [R1+0xce8] ;  /* 0x000ce800010e7983 */ /* 0x000f220000300800 */
        /* <DEDUP_REMOVED lines=8> */
[----:B---3--:R-:W-:Y:S02]  /*2c9c0*/  STL.64 [R1+0x1f58], R12 ;  /* 0x001f580c01007387 */ /* 0x008fe40000100a00 */
[----:B------:R-:W0:Y:S04]  /*2c9d0*/  LDSM.16.M88.4 R12, [R29+0xd000] ;  /* 0x00d000001d0c783b */ /* 0x000e280000000200 */
[----:B------:R-:W-:Y:S01]  /*2c9e0*/  STL [R1+0x1d9c], R24 ;  /* 0x001d9c1801007387 */ /* 0x000fe20000100800 */
[----:B------:R-:W-:Y:S01]  /*2c9f0*/  STL [R1+0x1d98], R25 ;  /* 0x001d981901007387 */ /* 0x000fe20000100800 */
[----:B------:R1:W-:Y:S02]  /*2ca00*/  STL [R1+0x1d94], R26 ;  /* 0x001d941a01007387 */ /* 0x0003e40000100800 */
[----:B------:R3:W-:Y:S02]  /*2ca10*/  STL [R1+0x1d90], R27 ;  /* 0x001d901b01007387 */ /* 0x0007e40000100800 */
[----:B------:R-:W-:Y:S01]  /*2ca20*/  STL.64 [R1+0x50], R16 ;  /* 0x0000501001007387 */ /* 0x000fe20000100a00 */
[----:B------:R-:W-:Y:S04]  /*2ca30*/  STL.64 [R1+0x58], R18 ;  /* 0x0000581201007387 */ /* 0x000fe80000100a00 */
[----:B0-----:R-:W-:Y:S01]  /*2ca40*/  STL.64 [R1+0x40], R12 ;  /* 0x0000400c01007387 */ /* 0x001fe20000100a00 */
[----:B------:R-:W-:Y:S02]  /*2ca50*/  STL.64 [R1+0x48], R14 ;  /* 0x0000480e01007387 */ /* 0x000fe40000100a00 */
[----:B------:R0:W-:Y:S02]  /*2ca60*/  STL.64 [R1+0x1f70], R12 ;  /* 0x001f700c01007387 */ /* 0x0001e40000100a00 */
[----:B-1----:R-:W-:-:S02]  /*2ca70*/  IMAD.MOV.U32 R26, RZ, RZ, R14 ;  /* 0x000000ffff1a7224 */ /* 0x002fc400078e000e */
[----:B---3--:R-:W-:Y:S01]  /*2ca80*/  IMAD.MOV.U32 R27, RZ, RZ, R15 ;  /* 0x000000ffff1b7224 */ /* 0x008fe200078e000f */
        /* <DEDUP_REMOVED lines=11> */
[----:B------:R-:W-:Y:S01]  /*2cb40*/  STL.64 [R1+0x60], R8 ;  /* 0x0000600801007387 */ /* 0x000fe20000100a00 */
[----:B------:R-:W-:Y:S02]  /*2cb50*/  STL.64 [R1+0x68], R10 ;  /* 0x0000680a01007387 */ /* 0x000fe40000100a00 */
[----:B------:R-:W-:Y:S02]  /*2cb60*/  STL.64 [R1+0x1dd0], R26 ;  /* 0x001dd01a01007387 */ /* 0x000fe40000100a00 */
[----:B------:R-:W-:Y:S01]  /*2cb70*/  STL [R1+0x1dc8], R24 ;  /* 0x001dc81801007387 */ /* 0x000fe20000100800 */
[----:B------:R-:W3:Y:S01]  /*2cb80*/  LDL.LU R16, [R1+0xc90] ;  /* 0x000c900001107983 */ /* 0x000ee20000300800 */
[----:B------:R-:W3:Y:S02]  /*2cb90*/  LDL.LU R17, [R1+0xc94] ;  /* 0x000c940001117983 */ /* 0x000ee40000300800 */
[----:B------:R-:W4:Y:S02]  /*2cba0*/  LDL.LU R18, [R1+0xc98] ;  /* 0x000c980001127983 */ /* 0x000f240000300800 */
[----:B------:R-:W4:Y:S02]  /*2cbb0*/  LDL.LU R19, [R1+0xc9c] ;  /* 0x000c9c0001137983 */ /* 0x000f240000300800 */
[----:B----4-:R-:W-:Y:S01]  /*2cbc0*/  STL.64 [R1+0x1eb8], R18 ;  /* 0x001eb81201007387 */ /* 0x010fe20000100a00 */
[----:B---3--:R-:W-:Y:S02]  /*2cbd0*/  STL.64 [R1+0x1eb0], R16 ;  /* 0x001eb01001007387 */ /* 0x008fe40000100a00 */
[----:B------:R-:W0:Y:S01]  /*2cbe0*/  LDSM.16.M88.4 R16, [R29+0xe000] ;  /* 0x00e000001d10783b */ /* 0x000e220000000200 */
[----:B--2---:R-:W-:Y:S01]  /*2cbf0*/  HMMA.16816.F32 R12, R4, R8, R12 ;  /* 0x00000008040c723c */ /* 0x004fe2000000180c */
[----:B------:R-:W-:Y:S04]  /*2cc00*/  STL [R1+0x1388], R29 ;  /* 0x0013881d01007387 */ /* 0x000fe80000100800 */
[----:B0-----:R-:W-:Y:S01]  /*2cc10*/  STL.64 [R1+0x30], R16 ;  /* 0x0000301001007387 */ /* 0x001fe20000100a00 */
[----:B------:R-:W-:Y:S02]  /*2cc20*/  STL [R1+0x3c], R19 ;  /* 0x00003c1301007387 */ /* 0x000fe40000100800 */
[----:B------:R0:W-:Y:S02]  /*2cc30*/  STL.64 [R1+0x1f68], R16 ;  /* 0x001f681001007387 */ /* 0x0001e40000100a00 */
[----:B------:R-:W-:Y:S01]  /*2cc40*/  IMAD.MOV.U32 R3, RZ, RZ, R18 ;  /* 0x000000ffff037224 */ /* 0x000fe200078e0012 */
[----:B0-----:R-:W2:Y:S01]  /*2cc50*/  LDL.LU R16, [R1+0xd00] ;  /* 0x000d000001107983 */ /* 0x001ea20000300800 */
[----:B------:R-:W2:Y:S02]  /*2cc60*/  LDL.LU R17, [R1+0xd04] ;  /* 0x000d040001117983 */ /* 0x000ea40000300800 */
[----:B------:R-:W2:Y:S02]  /*2cc70*/  LDL.LU R18, [R1+0xd08] ;  /* 0x000d080001127983 */ /* 0x000ea40000300800 */
[----:B------:R-:W2:Y:S07]  /*2cc80*/  LDL.LU R19, [R1+0xd0c] ;  /* 0x000d0c0001137983 */ /* 0x000eae0000300800 */
[----:B------:R-:W-:Y:S01]  /*2cc90*/  STL.64 [R1+0x210], R12 ;  /* 0x0002100c01007387 */ /* 0x000fe20000100a00 */
[----:B------:R0:W-:Y:S03]  /*2cca0*/  STL.64 [R1+0x218], R14 ;  /* 0x0002180e01007387 */ /* 0x0001e60000100a00 */
[----:B0-----:R-:W3:Y:S01]  /*2ccb0*/  LDL.LU.64 R14, [R1+0x1f80] ;  /* 0x001f8000010e7983 */ /* 0x001ee20000300a00 */
[----:B------:R-:W3:Y:S02]  /*2ccc0*/  LDL.LU.64 R12, [R1+0x1f78] ;  /* 0x001f7800010c7983 */ /* 0x000ee40000300a00 */
[----:B------:R-:W-:-:S02]  /*2ccd0*/  IMAD.MOV.U32 R24, RZ, RZ, R2 ;  /* 0x000000ffff187224 */ /* 0x000fc400078e0002 */
[----:B------:R-:W-:-:S07]  /*2cce0*/  IMAD.MOV.U32 R25, RZ, RZ, R0 ;  /* 0x000000ffff197224 */ /* 0x000fce00078e0000 */
[C---:B---3--:R-:W-:Y:S11]  /*2ccf0*/  HMMA.16816.F32 R12, R4.reuse, R24, R12 ;  /* 0x00000018040c723c */ /* 0x048ff6000000180c */
[----:B------:R-:W-:Y:S11]  /*2cd00*/  @!UPT UIADD3 URZ, URZ, URZ, URZ ;  /* 0x0000003f3f3ff290 */ /* 0x000ff6000fffe03f */
[----:B------:R-:W-:Y:S01]  /*2cd10*/  @!UPT UIADD3 URZ, URZ, URZ, URZ ;  /* 0x0000003f3f3ff290 */ /* 0x000fe2000fffe03f */
[----:B------:R0:W-:Y:S01]  /*2cd20*/  STL.64 [R1+0x200], R12 ;  /* 0x0002000c01007387 */ /* 0x0001e20000100a00 */
[----:B------:R2:W-:Y:S03]  /*2cd30*/  STL.64 [R1+0x208], R14 ;  /* 0x0002080e01007387 */ /* 0x0005e60000100a00 */
[----:B0-----:R-:W2:Y:S01]  /*2cd40*/  LDL.LU.64 R12, [R1+0x1f70] ;  /* 0x001f7000010c7983 */ /* 0x001ea20000300a00 */
[----:B------:R-:W-:Y:S01]  /*2cd50*/  STL.64 [R1+0x28], R22 ;  /* 0x0000281601007387 */ /* 0x000fe20000100a00 */
[C---:B--2---:R-:W-:Y:S02]  /*2cd60*/  HMMA.16816.F32 R12, R4.reuse, R12, R16 ;  /* 0x0000000c040c723c */ /* 0x044fe40000001810 */
[----:B------:R-:W2:Y:S11]  /*2cd70*/  LDL.LU.64 R16, [R1+0x1f68] ;  /* 0x001f680001107983 */ /* 0x000eb60000300a00 */
[----:B------:R-:W-:Y:S10]  /*2cd80*/  @!UPT UIADD3 URZ, URZ, URZ, URZ ;  /* 0x0000003f3f3ff290 */ /* 0x000ff4000fffe03f */
        /* <DEDUP_REMOVED lines=13> */
[----:B------:R-:W-:-:S02]  /*2ce60*/  IMAD.MOV.U32 R2, RZ, RZ, R6 ;  /* 0x000000ffff027224 */ /* 0x000fc400078e0006 */
[----:B------:R-:W-:Y:S02]  /*2ce70*/  IMAD.MOV.U32 R0, RZ, RZ, R7 ;  /* 0x000000ffff007224 */ /* 0x000fe400078e0007 */
[----:B------:R-:W3:Y:S01]  /*2ce80*/  LDL.LU.64 R6, [R1+0x1f40] ;  /* 0x001f400001067983 */ /* 0x000ee20000300a00 */
[----:B------:R-:W3:Y:S02]  /*2ce90*/  LDL.LU.64 R4, [R1+0x1f38] ;  /* 0x001f380001047983 */ /* 0x000ee40000300a00 */
[----:B------:R0:W-:Y:S02]  /*2cea0*/  STL.64 [R1+0x1f10], R16 ;  /* 0x001f101001007387 */ /* 0x0001e40000100a00 */
[----:B------:R-:W-:Y:S02]  /*2ceb0*/  IMAD.MOV.U32 R18, RZ, RZ, R2 ;  /* 0x000000ffff127224 */ /* 0x000fe400078e0002 */
[----:B------:R-:W-:Y:S02]  /*2cec0*/  IMAD.MOV.U32 R19, RZ, RZ, R0 ;  /* 0x000000ffff137224 */ /* 0x000fe400078e0000 */
[----:B0-----:R-:W-:-:S02]  /*2ced0*/  IMAD.MOV.U32 R16, RZ, RZ, R11 ;  /* 0x000000ffff107224 */ /* 0x001fc400078e000b */
[----:B------:R-:W-:-:S07]  /*2cee0*/  IMAD.MOV.U32 R17, RZ, RZ, R10 ;  /* 0x000000ffff117224 */ /* 0x000fce00078e000a */
[----:B--2---:R-:W-:Y:S01]  /*2cef0*/  HMMA.16816.F32 R16, R16, R20, R12 ;  /* 0x000000141010723c */ /* 0x004fe2000000180c */
[----:B------:R-:W3:Y:S01]  /*2cf00*/  LDL.LU.64 R14, [R1+0x1f30] ;  /* 0x001f3000010e7983 */ /* 0x000ee20000300a00 */
[----:B------:R-:W3:Y:S02]  /*2cf10*/  LDL.LU.64 R12, [R1+0x1f28] ;  /* 0x001f2800010c7983 */ /* 0x000ee40000300a00 */
[----:B------:R-:W-:Y:S11]  /*2cf20*/  STL.64 [R1+0x1f08], R20 ;  /* 0x001f081401007387 */ /* 0x000ff60000100a00 */
[----:B------:R-:W-:Y:S08]  /*2cf30*/  @!UPT UIADD3 URZ, URZ, URZ, URZ ;  /* 0x0000003f3f3ff290 */ /* 0x000ff0000fffe03f */
[----:B------:R0:W-:Y:S01]  /*2cf40*/  STL.64 [R1+0x1c0], R16 ;  /* 0x0001c01001007387 */ /* 0x0001e20000100a00 */
[----:B------:R1:W-:Y:S03]  /*2cf50*/  STL.64 [R1+0x1c8], R18 ;  /* 0x0001c81201007387 */ /* 0x0003e60000100a00 */
[----:B0-----:R-:W2:Y:S01]  /*2cf60*/  LDL.LU R16, [R1+0xac0] ;  /* 0x000ac00001107983 */ /* 0x001ea20000300800 */
[C---:B---3--:R-:W-:Y:S11]  /*2cf70*/  HMMA.16816.F32 R4, R12.reuse, R8, R4 ;  /* 0x000000080c04723c */ /* 0x048ff60000001804 */
[----:B------:R-:W-:Y:S11]  /*2cf80*/  @!UPT UIADD3 URZ, URZ, URZ, URZ ;  /* 0x0000003f3f3ff290 */ /* 0x000ff6000fffe03f */
[----:B------:R-:W-:Y:S01]  /*2cf90*/  @!UPT UIADD3 URZ, URZ, URZ, URZ ;  /* 0x0000003f3f3ff290 */ /* 0x000fe2000fffe03f */
[----:B------:R-:W-:Y:S01]  /*2cfa0*/  STL.64 [R1+0x350], R4 ;  /* 0x0003500401007387 */ /* 0x000fe20000100a00 */
[----:B------:R-:W-:Y:S02]  /*2cfb0*/  STL.64 [R1+0x358], R6 ;  /* 0x0003580601007387 */ /* 0x000fe40000100a00 */
[----:B------:R-:W2:Y:S02]  /*2cfc0*/  LDL.LU R17, [R1+0xac4] ;  /* 0x000ac40001117983 */ /* 0x000ea40000300800 */
[----:B-1----:R-:W3:Y:S01]  /*2cfd0*/  LDL.LU R18, [R1+0xac8] ;  /* 0x000ac80001127983 */ /* 0x002ee20000300800 */
[----:B------:R-:W3:Y:S04]  /*2cfe0*/  LDL.LU R19, [R1+0xacc] ;  /* 0x000acc0001137983 */ /* 0x000ee80000300800 */
[----:B---3--:R-:W-:Y:S01]  /*2cff0*/  STL.64 [R1+0x1f20], R18 ;  /* 0x001f201201007387 */ /* 0x008fe20000100a00 */
[----:B--2---:R0:W-:Y:S03]  /*2d000*/  STL.64 [R1+0x1f18], R16 ;  /* 0x001f181001007387 */ /* 0x0041e60000100a00 */
[----:B0-----:R-:W2:Y:S01]  /*2d010*/  LDL.LU R16, [R1+0xad0] ;  /* 0x000ad00001107983 */ /* 0x001ea20000300800 */
[----:B------:R-:W2:Y:S02]  /*2d020*/  LDL.LU R17, [R1+0xad4] ;  /* 0x000ad40001117983 */ /* 0x000ea40000300800 */
[----:B------:R-:W2:Y:S02]  /*2d030*/  LDL.LU R18, [R1+0xad8] ;  /* 0x000ad80001127983 */ /* 0x000ea40000300800 */
[----:B------:R-:W2:Y:S01]  /*2d040*/  LDL.LU R19, [R1+0xadc] ;  /* 0x000adc0001137983 */ /* 0x000ea20000300800 */
[----:B------:R-:W3:Y:S01]  /*2d050*/  LDL.LU R8, [R1+0xa40] ;  /* 0x000a400001087983 */ /* 0x000ee20000300800 */
        /* <DEDUP_REMOVED lines=17> */
[C---:B--2---:R-:W-:Y:S01]  /*2d170*/  HMMA.16816.F32 R16, R12.reuse, R24, R16 ;  /* 0x000000180c10723c */ /* 0x044fe20000001810 */
        /* <DEDUP_REMOVED lines=8> */
[----:B0-----:R-:W2:Y:S07]  /*2d200*/  LDL.64 R8, [R1+0x40] ;  /* 0x0000400001087983 */ /* 0x001eae0000100a00 */
[----:B------:R-:W-:Y:S02]  /*2d210*/  STL.64 [R1+0x340], R16 ;  /* 0x0003401001007387 */ /* 0x000fe40000100a00 */
[----:B------:R0:W-:Y:S02]  /*2d220*/  STL.64 [R1+0x348], R18 ;  /* 0x0003481201007387 */ /* 0x0001e40000100a00 */
[----:B0-----:R-:W2:Y:S01]  /*2d230*/  LDL.LU.64 R18, [R1+0x1f20] ;  /* 0x001f200001127983 */ /* 0x001ea20000300a00 */
[----:B------:R-:W2:Y:S02]  /*2d240*/  LDL.LU.64 R16, [R1+0x1f18] ;  /* 0x001f180001107983 */ /* 0x000ea40000300a00 */
[----:B------:R0:W-:Y:S02]  /*2d250*/  STL.64 [R1+0x1ef0], R24 ;  /* 0x001ef01801007387 */ /* 0x0001e40000100a00 */
[----:B0-----:R-:W3:Y:S01]  /*2d260*/  LDL.LU R24, [R1+0xcd0] ;  /* 0x000cd00001187983 */ /* 0x001ee20000300800 */
[----:B------:R-:W3:Y:S02]  /*2d270*/  LDL.LU R25, [R1+0xcd4] ;  /* 0x000cd40001197983 */ /* 0x000ee40000300800 */
[----:B------:R-:W3:Y:S02]  /*2d280*/  LDL.LU R26, [R1+0xcd8] ;  /* 0x000cd800011a7983 */ /* 0x000ee40000300800 */
[----:B------:R-:W3:Y:S01]  /*2d290*/  LDL.LU R27, [R1+0xcdc] ;  /* 0x000cdc00011b7983 */ /* 0x000ee20000300800 */
[C---:B--2---:R-:W-:Y:S11]  /*2d2a0*/  HMMA.16816.F32 R16, R12.reuse, R8, R16 ;  /* 0x000000080c10723c */ /* 0x044ff60000001810 */
[----:B------:R-:W-:Y:S11]  /*2d2b0*/  @!UPT UIADD3 URZ, URZ, URZ, URZ ;  /* 0x0000003f3f3ff290 */ /* 0x000ff6000fffe03f */
[----:B------:R-:W-:Y:S01]  /*2d2c0*/  @!UPT UIADD3 URZ, URZ, URZ, URZ ;  /* 0x0000003f3f3ff290 */ /* 0x000fe2000fffe03f */
[----:B------:R0:W-:Y:S01]  /*2d2d0*/  STL.64 [R1+0x330], R16 ;  /* 0x0003301001007387 */ /* 0x0001e20000100a00 */
[----:B------:R-:W-:Y:S03]  /*2d2e0*/  STL.64 [R1+0x338], R18 ;  /* 0x0003381201007387 */ /* 0x000fe60000100a00 */
[----:B0-----:R-:W2:Y:S01]  /*2d2f0*/  LDL.LU.64 R16, [R1+0x1f10] ;  /* 0x001f100001107983 */ /* 0x001ea20000300a00 */
[----:B------:R0:W-:Y:S03]  /*2d300*/  STL.64 [R1+0x1ee8], R8 ;  /* 0x001ee80801007387 */ /* 0x0001e60000100a00 */
[----:B0-----:R-:W4:Y:S01]  /*2d310*/  LDL.LU R8, [R1+0xcc0] ;  /* 0x000cc00001087983 */ /* 0x001f220000300800 */
[----:B------:R-:W4:Y:S02]  /*2d320*/  LDL.LU R9, [R1+0xcc4] ;  /* 0x000cc40001097983 */ /* 0x000f240000300800 */
[----:B------:R-:W4:Y:S02]  /*2d330*/  LDL.LU R10, [R1+0xcc8] ;  /* 0x000cc800010a7983 */ /* 0x000f240000300800 */
[----:B------:R-:W4:Y:S01]  /*2d340*/  LDL.LU R11, [R1+0xccc] ;  /* 0x000ccc00010b7983 */ /* 0x000f220000300800 */
[C---:B--2---:R-:W-:Y:S11]  /*2d350*/  HMMA.16816.F32 R20, R12.reuse, R16, R20 ;  /* 0x000000100c14723c */ /* 0x044ff60000001814 */
[----:B------:R-:W-:Y:S11]  /*2d360*/  @!UPT UIADD3 URZ, URZ, URZ, URZ ;  /* 0x0000003f3f3ff290 */ /* 0x000ff6000fffe03f */
[----:B------:R-:W-:Y:S01]  /*2d370*/  @!UPT UIADD3 URZ, URZ, URZ, URZ ;  /* 0x0000003f3f3ff290 */ /* 0x000fe2000fffe03f */
[----:B------:R0:W-:Y:S01]  /*2d380*/  STL.64 [R1+0x320], R20 ;  /* 0x0003201401007387 */ /* 0x0001e20000100a00 */
[----:B------:R-:W-:Y:S03]  /*2d390*/  STL.64 [R1+0x328], R22 ;  /* 0x0003281601007387 */ /* 0x000fe60000100a00 */
[----:B0-----:R-:W2:Y:S01]  /*2d3a0*/  LDL.LU.64 R20, [R1+0x1f08] ;  /* 0x001f080001147983 */ /* 0x001ea20000300a00 */
[----:B------:R0:W-:Y:S03]  /*2d3b0*/  STL.64 [R1+0x1ee0], R16 ;  /* 0x001ee01001007387 */ /* 0x0001e60000100a00 */
[----:B0-----:R-:W3:Y:S01]  /*2d3c0*/  LDL.LU R16, [R1+0xcb0] ;  /* 0x000cb00001107983 */ /* 0x001ee20000300800 */
[----:B------:R-:W3:Y:S02]  /*2d3d0*/  LDL.LU R17, [R1+0xcb4] ;  /* 0x000cb40001117983 */ /* 0x000ee40000300800 */
[----:B------:R-:W3:Y:S02]  /*2d3e0*/  LDL.LU R18, [R1+0xcb8] ;  /* 0x000cb80001127983 */ /* 0x000ee40000300800 */
[----:B------:R-:W3:Y:S01]  /*2d3f0*/  LDL.LU R19, [R1+0xcbc] ;  /* 0x000cbc0001137983 */ /* 0x000ee20000300800 */
[----:B--2---:R-:W-:Y:S01]  /*2d400*/  HMMA.16816.F32 R12, R12, R20, R4 ;  /* 0x000000140c0c723c */ /* 0x004fe20000001804 */
[----:B------:R-:W3:Y:S01]  /*2d410*/  LDL.LU.64 R6, [R1+0x1f00] ;  /* 0x001f000001067983 */ /* 0x000ee20000300a00 */
[----:B------:R-:W3:Y:S11]  /*2d420*/  LDL.LU.64 R4, [R1+0x1ef8] ;  /* 0x001ef80001047983 */ /* 0x000ef60000300a00 */
[----:B------:R-:W-:Y:S10]  /*2d430*/  @!UPT UIADD3 URZ, URZ, URZ, URZ ;  /* 0x0000003f3f3ff290 */ /* 0x000ff4000fffe03f */
        /* <DEDUP_REMOVED lines=9> */
[C---:B----4-:R-:W-:Y:S11]  /*2d4d0*/  HMMA.16816.F32 R8, R4.reuse, R24, R8 ;  /* 0x000000180408723c */ /* 0x050ff60000001808 */
[----:B------:R-:W-:Y:S11]  /*2d4e0*/  @!UPT UIADD3 URZ, URZ, URZ, URZ ;  /* 0x0000003f3f3ff290 */ /* 0x000ff6000fffe03f */
[----:B------:R-:W-:Y:S01]  /*2d4f0*/  @!UPT UIADD3 URZ, URZ, URZ, URZ ;  /* 0x0000003f3f3ff290 */ /* 0x000fe2000fffe03f */
[----:B------:R0:W-:Y:S01]  /*2d500*/  STL.64 [R1+0x1a0], R8 ;  /* 0x0001a00801007387 */ /* 0x0001e20000100a00 */
[----:B------:R-:W-:Y:S03]  /*2d510*/  STL.64 [R1+0x1a8], R10 ;  /* 0x0001a80a01007387 */ /* 0x000fe60000100a00 */
[----:B0-----:R-:W2:Y:S02]  /*2d520*/  LDL.LU.64 R8, [R1+0x1ee8] ;  /* 0x001ee80001087983 */ /* 0x001ea40000300a00 */
[C---:B--2---:R-:W-:Y:S01]  /*2d530*/  HMMA.16816.F32 R16, R4.reuse, R8, R16 ;  /* 0x000000080410723c */ /* 0x044fe20000001810 */
[----:B------:R-:W-:Y:S02]  /*2d540*/  IMAD.MOV.U32 R2, RZ, RZ, R8 ;  /* 0x000000ffff027224 */ /* 0x000fe400078e0008 */
[----:B------:R-:W-:Y:S11]  /*2d550*/  IMAD.MOV.U32 R0, RZ, RZ, R9 ;  /* 0x000000ffff007224 */ /* 0x000ff600078e0009 */
[----:B------:R-:W-:Y:S09]  /*2d560*/  @!UPT UIADD3 URZ, URZ, URZ, URZ ;  /* 0x0000003f3f3ff290 */ /* 0x000ff2000fffe03f */
[----:B------:R0:W-:Y:S01]  /*2d570*/  STL.64 [R1+0x190], R16 ;  /* 0x0001901001007387 */ /* 0x0001e20000100a00 */
[----:B------:R1:W-:Y:S03]  /*2d580*/  STL.64 [R1+0x198], R18 ;  /* 0x0001981201007387 */ /* 0x0003e60000100a00 */
[----:B0-----:R-:W1:Y:S01]  /*2d590*/  LDL.LU.64 R16, [R1+0x1ee0] ;  /* 0x001ee00001107983 */ /* 0x001e620000300a00 */
[----:B------:R-:W1:Y:S02]  /*2d5a0*/  LDL.LU.64 R10, [R1+0x1ed8] ;  /* 0x001ed800010a7983 */ /* 0x000e640000300a00 */
[----:B------:R-:W1:Y:S02]  /*2d5b0*/  LDL.LU.64 R8, [R1+0x1ed0] ;  /* 0x001ed00001087983 */ /* 0x000e640000300a00 */
[C---:B-1----:R-:W-:Y:S01]  /*2d5c0*/  HMMA.16816.F32 R16, R4.reuse, R16, R8 ;  /* 0x000000100410723c */ /* 0x042fe20000001808 */
[----:B------:R-:W2:Y:S01]  /*2d5d0*/  LDL.LU.64 R10, [R1+0x1ec8] ;  /* 0x001ec800010a7983 */ /* 0x000ea20000300a00 */
[----:B------:R-:W2:Y:S11]  /*2d5e0*/  LDL.LU.64 R8, [R1+0x1ec0] ;  /* 0x001ec00001087983 */ /* 0x000eb60000300a00 */
[----:B------:R-:W-:Y:S10]  /*2d5f0*/  @!UPT UIADD3 URZ, URZ, URZ, URZ ;  /* 0x0000003f3f3ff290 */ /* 0x000ff4000fffe03f */
[----:B------:R-:W-:Y:S01]  /*2d600*/  STL.64 [R1+0x180], R16 ;  /* 0x0001801001007387 */ /* 0x000fe20000100a00 */
[----:B------:R0:W-:Y:S03]  /*2d610*/  STL.64 [R1+0x188], R18 ;  /* 0x0001881201007387 */ /* 0x0001e60000100a00 */
[----:B0-----:R-:W3:Y:S01]  /*2d620*/  LDL.LU.64 R18, [R1+0x1eb8] ;  /* 0x001eb80001127983 */ /* 0x001ee20000300a00 */
[----:B------:R-:W3:Y:S02]  /*2d630*/  LDL.LU.64 R16, [R1+0x1eb0] ;  /* 0x001eb00001107983 */ /* 0x000ee40000300a00 */
[----:B---3--:R-:W-:Y:S01]  /*2d640*/  HMMA.16816.F32 R4, R4, R20, R16 ;  /* 0x000000140404723c */ /* 0x008fe20000001810 */
[----:B------:R-:W2:Y:S01]  /*2d650*/  LDL.LU.64 R18, [R1+0x1ea8] ;  /* 0x001ea80001127983 */ /* 0x000ea20000300a00 */
[----:B------:R-:W2:Y:S02]  /*2d660*/  LDL.LU.64 R16, [R1+0x1ea0] ;  /* 0x001ea00001107983 */ /* 0x000ea40000300a00 */
[----:B------:R0:W-:Y:S02]  /*2d670*/  STL.64 [R1+0x1e70], R20 ;  /* 0x001e701401007387 */ /* 0x0001e40000100a00 */
[----:B0-----:R-:W3:Y:S11]  /*2d680*/  LDL.64 R20, [R1+0x30] ;  /* 0x0000300001147983 */ /* 0x001ef60000100a00 */
[----:B------:R-:W-:Y:S06]  /*2d690*/  @!UPT UIADD3 URZ, URZ, URZ, URZ ;  /* 0x0000003f3f3ff290 */ /* 0x000fec000fffe03f */
[----:B------:R-:W-:Y:S01]  /*2d6a0*/  STL.64 [R1+0x130], R4 ;  /* 0x0001300401007387 */ /* 0x000fe20000100a00 */
[----:B------:R-:W-:Y:S03]  /*2d6b0*/  STL.64 [R1+0x138], R6 ;  /* 0x0001380601007387 */ /* 0x000fe60000100a00 */
[----:B---3--:R0:W-:Y:S04]  /*2d6c0*/  STL.64 [R1+0x1e88], R20 ;  /* 0x001e881401007387 */ /* 0x0081e80000100a00 */
[----:B0-----:R-:W3:Y:S01]  /*2d6d0*/  LDL.LU R20, [R1+0xa30] ;  /* 0x000a300001147983 */ /* 0x001ee20000300800 */
[----:B------:R-:W3:Y:S02]  /*2d6e0*/  LDL.LU R21, [R1+0xa34] ;  /* 0x000a340001157983 */ /* 0x000ee40000300800 */
[----:B------:R-:W3:Y:S02]  /*2d6f0*/  LDL.LU R22, [R1+0xa38] ;  /* 0x000a380001167983 */ /* 0x000ee40000300800 */
[----:B------:R-:W3:Y:S01]  /*2d700*/  LDL.LU R23, [R1+0xa3c] ;  /* 0x000a3c0001177983 */ /* 0x000ee20000300800 */
[----:B------:R-:W4:Y:S01]  /*2d710*/  LDL.LU R4, [R1+0xa10] ;  /* 0x000a100001047983 */ /* 0x000f220000300800 */
[----:B------:R-:W4:Y:S02]  /*2d720*/  LDL.LU R5, [R1+0xa14] ;  /* 0x000a140001057983 */ /* 0x000f240000300800 */
[----:B------:R-:W3:Y:S02]  /*2d730*/  LDL.LU R6, [R1+0xa18] ;  /* 0x000a180001067983 */ /* 0x000ee40000300800 */
[----:B------:R-:W3:Y:S01]  /*2d740*/  LDL.LU R7, [R1+0xa1c] ;  /* 0x000a1c0001077983 */ /* 0x000ee20000300800 */
[C---:B--2---:R-:W-:Y:S01]  /*2d750*/  HMMA.16816.F32 R8, R16.reuse, R12, R8 ;  /* 0x0000000c1008723c */ /* 0x044fe20000001808 */
[----:B---3--:R-:W-:Y:S01]  /*2d760*/  STL.64 [R1+0x1e80], R6 ;  /* 0x001e800601007387 */ /* 0x008fe20000100a00 */
[----:B----4-:R0:W-:Y:S03]  /*2d770*/  STL.64 [R1+0x1e78], R4 ;  /* 0x001e780401007387 */ /* 0x0101e60000100a00 */
        /* <DEDUP_REMOVED lines=9> */
[----:B------:R-:W-:Y:S01]  /*2d810*/  STL.64 [R1+0x1e58], R24 ;  /* 0x001e581801007387 */ /* 0x000fe20000100a00 */
[----:B---3--:R-:W-:Y:S11]  /*2d820*/  HMMA.16816.F32 R8, R16, R24, R8 ;  /* 0x000000181008723c */ /* 0x008ff60000001808 */
[----:B------:R-:W-:Y:S11]  /*2d830*/  @!UPT UIADD3 URZ, URZ, URZ, URZ ;  /* 0x0000003f3f3ff290 */ /* 0x000ff6000fffe03f */
[----:B------:R-:W-:Y:S01]  /*2d840*/  @!UPT UIADD3 URZ, URZ, URZ, URZ ;  /* 0x0000003f3f3ff290 */ /* 0x000fe2000fffe03f */
[----:B------:R0:W-:Y:S01]  /*2d850*/  STL.64 [R1+0x250], R8 ;  /* 0x0002500801007387 */ /* 0x0001e20000100a00 */
[----:B------:R1:W-:Y:S03]  /*2d860*/  STL.64 [R1+0x258], R10 ;  /* 0x0002580a01007387 */ /* 0x0003e60000100a00 */
[----:B0-----:R-:W3:Y:S01]  /*2d870*/  LDL.LU R8, [R1+0x980] ;  /* 0x0009800001087983 */ /* 0x001ee20000300800 */
[----:B------:R-:W3:Y:S02]  /*2d880*/  LDL.LU R9, [R1+0x984] ;  /* 0x0009840001097983 */ /* 0x000ee40000300800 */
[----:B-1----:R-:W4:Y:S02]  /*2d890*/  LDL.LU R10, [R1+0x988] ;  /* 0x00098800010a7983 */ /* 0x002f240000300800 */
[----:B------:R-:W4:Y:S01]  /*2d8a0*/  LDL.LU R11, [R1+0x98c] ;  /* 0x00098c00010b7983 */ /* 0x000f220000300800 */
        /* <DEDUP_REMOVED lines=9> */
[----:B------:R-:W4:Y:S02]  /*2d940*/  LDL.LU R11, [R1+0x99c] ;  /* 0x00099c00010b7983 */ /* 0x000f240000300800 */
[----:B----4-:R-:W-:Y:S01]  /*2d950*/  STL.64 [R1+0x1e00], R10 ;  /* 0x001e000a01007387 */ /* 0x010fe20000100a00 */
[----:B---3--:R0:W-:Y:S02]  /*2d960*/  STL.64 [R1+0x1df8], R8 ;  /* 0x001df80801007387 */ /* 0x0081e40000100a00 */
[----:B0-----:R-:W-:-:S02]  /*2d970*/  IMAD.MOV.U32 R8, RZ, RZ, R2 ;  /* 0x000000ffff087224 */ /* 0x001fc400078e0002 */
[----:B------:R-:W-:-:S07]  /*2d980*/  IMAD.MOV.U32 R9, RZ, RZ, R0 ;  /* 0x000000ffff097224 */ /* 0x000fce00078e0000 */
[C---:B------:R-:W-:Y:S11]  /*2d990*/  HMMA.16816.F32 R20, R16.reuse, R8, R20 ;  /* 0x000000081014723c */ /* 0x040ff60000001814 */
        /* <DEDUP_REMOVED lines=20> */
[----:B------:R-:W2:Y:S01]  /*2dae0*/  LDL.LU.64 R6, [R1+0x1e68] ;  /* 0x001e680001067983 */ /* 0x000ea20000300a00 */
[----:B------:R-:W2:Y:S02]  /*2daf0*/  LDL.LU.64 R4, [R1+0x1e60] ;  /* 0x001e600001047983 */ /* 0x000ea40000300a00 */
[----:B------:R0:W-:Y:S02]  /*2db00*/  STL.64 [R1+0x1e38], R20 ;  /* 0x001e381401007387 */ /* 0x0001e40000100a00 */
[----:B0-----:R-:W4:Y:S11]  /*2db10*/  LDL.LU R20, [R1+0xc40] ;  /* 0x000c400001147983 */ /* 0x001f360000300800 */
[----:B------:R-:W-:Y:S06]  /*2db20*/  @!UPT UIADD3 URZ, URZ, URZ, URZ ;  /* 0x0000003f3f3ff290 */ /* 0x000fec000fffe03f */
[----:B------:R-:W-:Y:S01]  /*2db30*/  STL.64 [R1+0x1d0], R16 ;  /* 0x0001d01001007387 */ /* 0x000fe20000100a00 */
[----:B------:R-:W-:Y:S02]  /*2db40*/  STL.64 [R1+0x1d8], R18 ;  /* 0x0001d81201007387 */ /* 0x000fe40000100a00 */
[----:B------:R-:W4:Y:S02]  /*2db50*/  LDL.LU R21, [R1+0xc44] ;  /* 0x000c440001157983 */ /* 0x000f240000300800 */
[----:B------:R-:W3:Y:S01]  /*2db60*/  LDL.LU R22, [R1+0xc48] ;  /* 0x000c480001167983 */ /* 0x000ee20000300800 */
[----:B------:R-:W3:Y:S01]  /*2db70*/  LDL.LU R23, [R1+0xc4c] ;  /* 0x000c4c0001177983 */ /* 0x000ee20000300800 */
[C---:B--2---:R-:W-:Y:S03]  /*2db80*/  HMMA.16816.F32 R24, R4.reuse, R12, R24 ;  /* 0x0000000c0418723c */ /* 0x044fe60000001818 */
[----:B---3--:R-:W-:Y:S01]  /*2db90*/  STL.64 [R1+0x1e48], R22 ;  /* 0x001e481601007387 */ /* 0x008fe20000100a00 */
[----:B----4-:R0:W-:Y:S03]  /*2dba0*/  STL.64 [R1+0x1e40], R20 ;  /* 0x001e401401007387 */ /* 0x0101e60000100a00 */
[----:B0-----:R-:W2:Y:S01]  /*2dbb0*/  LDL.LU R20, [R1+0xc50] ;  /* 0x000c500001147983 */ /* 0x001ea20000300800 */
[----:B------:R-:W2:Y:S02]  /*2dbc0*/  LDL.LU R21, [R1+0xc54] ;  /* 0x000c540001157983 */ /* 0x000ea40000300800 */
[----:B------:R-:W2:Y:S02]  /*2dbd0*/  LDL.LU R22, [R1+0xc58] ;  /* 0x000c580001167983 */ /* 0x000ea40000300800 */
[----:B------:R-:W2:Y:S11]  /*2dbe0*/  LDL.LU R23, [R1+0xc5c] ;  /* 0x000c5c0001177983 */ /* 0x000eb60000300800 */
[----:B------:R0:W-:Y:S01]  /*2dbf0*/  STL.64 [R1+0x170], R24 ;  /* 0x0001701801007387 */ /* 0x0001e20000100a00 */
[----:B------:R-:W-:Y:S03]  /*2dc00*/  STL.64 [R1+0x178], R26 ;  /* 0x0001781a01007387 */ /* 0x000fe60000100a00 */
[----:B0-----:R-:W3:Y:S01]  /*2dc10*/  LDL.LU.64 R24, [R1+0x1e58] ;  /* 0x001e580001187983 */ /* 0x001ee20000300a00 */
[----:B------:R0:W-:Y:S03]  /*2dc20*/  STL.64 [R1+0x1e30], R12 ;  /* 0x001e300c01007387 */ /* 0x0001e60000100a00 */
[----:B0-----:R-:W4:Y:S01]  /*2dc30*/  LDL.LU R12, [R1+0xc30] ;  /* 0x000c3000010c7983 */ /* 0x001f220000300800 */
[----:B------:R-:W4:Y:S02]  /*2dc40*/  LDL.LU R13, [R1+0xc34] ;  /* 0x000c3400010d7983 */ /* 0x000f240000300800 */
[----:B------:R-:W4:Y:S02]  /*2dc50*/  LDL.LU R14, [R1+0xc38] ;  /* 0x000c3800010e7983 */ /* 0x000f240000300800 */
[----:B------:R-:W4:Y:S01]  /*2dc60*/  LDL.LU R15, [R1+0xc3c] ;  /* 0x000c3c00010f7983 */ /* 0x000f220000300800 */
[C---:B---3--:R-:W-:Y:S11]  /*2dc70*/  HMMA.16816.F32 R8, R4.reuse, R24, R8 ;  /* 0x000000180408723c */ /* 0x048ff60000001808 */
        /* <DEDUP_REMOVED lines=19> */
[----:B------:R0:W-:Y:S04]  /*2ddb0*/  STL.64 [R1+0x1e10], R8 ;  /* 0x001e100801007387 */ /* 0x0001e80000100a00 */
        /* <DEDUP_REMOVED lines=9> */
[----:B0-----:R-:W4:Y:S01]  /*2de50*/  LDL.LU.64 R20, [R1+0x1e38] ;  /* 0x001e380001147983 */ /* 0x001f220000300a00 */
[----:B------:R0:W-:Y:S03]  /*2de60*/  STL.64 [R1+0x1e08], R16 ;  /* 0x001e081001007387 */ /* 0x0001e60000100a00 */
[----:B0-----:R-:W2:Y:S01]  /*2de70*/  LDL.LU R16, [R1+0x9a0] ;  /* 0x0009a00001107983 */ /* 0x001ea20000300800 */
[----:B------:R-:W2:Y:S02]  /*2de80*/  LDL.LU R17, [R1+0x9a4] ;  /* 0x0009a40001117983 */ /* 0x000ea40000300800 */
[----:B------:R-:W2:Y:S02]  /*2de90*/  LDL.LU R18, [R1+0x9a8] ;  /* 0x0009a80001127983 */ /* 0x000ea40000300800 */
[----:B------:R-:W2:Y:S01]  /*2dea0*/  LDL.LU R19, [R1+0x9ac] ;  /* 0x0009ac0001137983 */ /* 0x000ea20000300800 */
[----:B----4-:R-:W-:Y:S01]  /*2deb0*/  HMMA.16816.F32 R4, R4, R20, R12 ;  /* 0x000000140404723c */ /* 0x010fe2000000180c */
[----:B------:R-:W3:Y:S01]  /*2dec0*/  LDL.LU.64 R12, [R1+0x1e30] ;  /* 0x001e3000010c7983 */ /* 0x000ee20000300a00 */
[----:B------:R-:W-:-:S02]  /*2ded0*/  IMAD.MOV.U32 R2, RZ, RZ, R20 ;  /* 0x000000ffff027224 */ /* 0x000fc400078e0014 */
[----:B------:R-:W-:Y:S11]  /*2dee0*/  IMAD.MOV.U32 R0, RZ, RZ, R21 ;  /* 0x000000ffff007224 */ /* 0x000ff600078e0015 */
[----:B------:R-:W-:Y:S08]  /*2def0*/  @!UPT UIADD3 URZ, URZ, URZ, URZ ;  /* 0x0000003f3f3ff290 */ /* 0x000ff0000fffe03f */
[----:B------:R-:W-:Y:S01]  /*2df00*/  STL.64 [R1+0x120], R4 ;  /* 0x0001200401007387 */ /* 0x000fe20000100a00 */
[----:B------:R-:W-:Y:S02]  /*2df10*/  STL.64 [R1+0x128], R6 ;  /* 0x0001280601007387 */ /* 0x000fe40000100a00 */
[----:B------:R-:W3:Y:S02]  /*2df20*/  LDL.LU.64 R22, [R1+0x1e28] ;  /* 0x001e280001167983 */ /* 0x000ee40000300a00 */
[----:B------:R-:W3:Y:S02]  /*2df30*/  LDL.LU.64 R20, [R1+0x1e20] ;  /* 0x001e200001147983 */ /* 0x000ee40000300a00 */
[C---:B---3--:R-:W-:Y:S11]  /*2df40*/  HMMA.16816.F32 R24, R20.reuse, R12, R24 ;  /* 0x0000000c1418723c */ /* 0x048ff60000001818 */
[----:B------:R-:W-:Y:S11]  /*2df50*/  @!UPT UIADD3 URZ, URZ, URZ, URZ ;  /* 0x0000003f3f3ff290 */ /* 0x000ff6000fffe03f */
[----:B------:R-:W-:Y:S01]  /*2df60*/  @!UPT UIADD3 URZ, URZ, URZ, URZ ;  /* 0x0000003f3f3ff290 */ /* 0x000fe2000fffe03f */
[----:B------:R0:W-:Y:S01]  /*2df70*/  STL.64 [R1+0x2c0], R24 ;  /* 0x0002c01801007387 */ /* 0x0001e20000100a00 */
[----:B------:R1:W-:Y:S03]  /*2df80*/  STL.64 [R1+0x2c8], R26 ;  /* 0x0002c81a01007387 */ /* 0x0003e60000100a00 */
[----:B0-----:R-:W1:Y:S02]  /*2df90*/  LDL.LU.64 R24, [R1+0x1e18] ;  /* 0x001e180001187983 */ /* 0x001e640000300a00 */
[C---:B-1----:R-:W-:Y:S02]  /*2dfa0*/  HMMA.16816.F32 R24, R20.reuse, R24, R8 ;  /* 0x000000181418723c */ /* 0x042fe40000001808 */
        /* <DEDUP_REMOVED lines=8> */
[C---:B--2---:R-:W-:Y:S01]  /*2e030*/  HMMA.16816.F32 R8, R20.reuse, R8, R16 ;  /* 0x000000081408723c */ /* 0x044fe20000001810 */
[----:B------:R-:W2:Y:S11]  /*2e040*/  LDL.LU.64 R16, [R1+0x1e08] ;  /* 0x001e080001107983 */ /* 0x000eb60000300a00 */
[----:B------:R-:W-:Y:S11]  /*2e050*/  @!UPT UIADD3 URZ, URZ, URZ, URZ ;  /* 0x0000003f3f3ff290 */ /* 0x000ff6000fffe03f */
[----:B------:R-:W-:Y:S01]  /*2e060*/  STL.64 [R1+0x2a0], R8 ;  /* 0x0002a00801007387 */ /* 0x000fe20000100a00 */
[----:B------:R0:W-:Y:S03]  /*2e070*/  STL.64 [R1+0x2a8], R10 ;  /* 0x0002a80a01007387 */ /* 0x0001e60000100a00 */
[----:B0-----:R-:W2:Y:S01]  /*2e080*/  LDL.LU.64 R10, [R1+0x1e00] ;  /* 0x001e0000010a7983 */ /* 0x001ea20000300a00 */
[----:B------:R-:W2:Y:S02]  /*2e090*/  LDL.LU.64 R8, [R1+0x1df8] ;  /* 0x001df80001087983 */ /* 0x000ea40000300a00 */
[----:B--2---:R-:W-:Y:S01]  /*2e0a0*/  HMMA.16816.F32 R16, R20, R16, R8 ;  /* 0x000000101410723c */ /* 0x004fe20000001808 */
[----:B------:R-:W2:Y:S01]  /*2e0b0*/  LDL.LU.64 R10, [R1+0x1df0] ;  /* 0x001df000010a7983 */ /* 0x000ea20000300a00 */
[----:B------:R-:W2:Y:S11]  /*2e0c0*/  LDL.LU.64 R8, [R1+0x1de8] ;  /* 0x001de80001087983 */ /* 0x000eb60000300a00 */
[----:B------:R-:W-:Y:S10]  /*2e0d0*/  @!UPT UIADD3 URZ, URZ, URZ, URZ ;  /* 0x0000003f3f3ff290 */ /* 0x000ff4000fffe03f */
[----:B------:R0:W-:Y:S01]  /*2e0e0*/  STL.64 [R1+0x290], R16 ;  /* 0x0002901001007387 */ /* 0x0001e20000100a00 */
[----:B------:R1:W-:Y:S03]  /*2e0f0*/  STL.64 [R1+0x298], R18 ;  /* 0x0002981201007387 */ /* 0x0003e60000100a00 */
[----:B0-----:R-:W4:Y:S01]  /*2e100*/  LDL.LU R16, [R1+0xbe0] ;  /* 0x000be00001107983 */ /* 0x001f220000300800 */
[----:B------:R-:W4:Y:S02]  /*2e110*/  LDL.LU R17, [R1+0xbe4] ;  /* 0x000be40001117983 */ /* 0x000f240000300800 */
[----:B-1----:R-:W2:Y:S02]  /*2e120*/  LDL.LU R18, [R1+0xbe8] ;  /* 0x000be80001127983 */ /* 0x002ea40000300800 */
[----:B------:R-:W2:Y:S02]  /*2e130*/  LDL.LU R19, [R1+0xbec] ;  /* 0x000bec0001137983 */ /* 0x000ea40000300800 */
[----:B------:R-:W-:-:S02]  /*2e140*/  IMAD.MOV.U32 R4, RZ, RZ, R2 ;  /* 0x000000ffff047224 */ /* 0x000fc400078e0002 */
[----:B------:R-:W-:Y:S01]  /*2e150*/  IMAD.MOV.U32 R5, RZ, RZ, R0 ;  /* 0x000000ffff057224 */ /* 0x000fe200078e0000 */
[----:B--2---:R-:W-:Y:S01]  /*2e160*/  STL.64 [R1+0x1da8], R18 ;  /* 0x001da81201007387 */ /* 0x004fe20000100a00 */
[----:B----4-:R0:W-:Y:S03]  /*2e170*/  STL.64 [R1+0x1da0], R16 ;  /* 0x001da01001007387 */ /* 0x0101e60000100a00 */
[----:B0-----:R-:W2:Y:S02]  /*2e180*/  LDL.LU.64 R16, [R1+0x40] ;  /* 0x0000400001107983 */ /* 0x001ea40000300a00 */
[----:B------:R-:W-:Y:S11]  /*2e190*/  HMMA.16816.F32 R20, R20, R4, R8 ;  /* 0x000000041414723c */ /* 0x000ff60000001808 */
[----:B------:R-:W-:Y:S11]  /*2e1a0*/  @!UPT UIADD3 URZ, URZ, URZ, URZ ;  /* 0x0000003f3f3ff290 */ /* 0x000ff6000fffe03f */
[----:B------:R-:W-:Y:S02]  /*2e1b0*/  @!UPT UIADD3 URZ, URZ, URZ, URZ ;  /* 0x0000003f3f3ff290 */ /* 0x000fe4000fffe03f */
[----:B------:R-:W-:Y:S02]  /*2e1c0*/  IMAD.MOV.U32 R2, RZ, RZ, R20 ;  /* 0x000000ffff027224 */ /* 0x000fe400078e0014 */
[----:B------:R-:W-:Y:S02]  /*2e1d0*/  IMAD.MOV.U32 R0, RZ, RZ, R21 ;  /* 0x000000ffff007224 */ /* 0x000fe400078e0015 */
[----:B------:R-:W-:Y:S02]  /*2e1e0*/  IMAD.MOV.U32 R28, RZ, RZ, R22 ;  /* 0x000000ffff1c7224 */ /* 0x000fe400078e0016 */
[----:B------:R-:W-:Y:S01]  /*2e1f0*/  IMAD.MOV.U32 R29, RZ, RZ, R23 ;  /* 0x000000ffff1d7224 */ /* 0x000fe200078e0017 */
[----:B--2---:R0:W-:Y:S04]  /*2e200*/  STL.64 [R1+0x1db0], R16 ;  /* 0x001db01001007387 */ /* 0x0041e80000100a00 */
[----:B0-----:R-:W2:Y:S01]  /*2e210*/  LDL.LU R16, [R1+0xc00] ;  /* 0x000c000001107983 */ /* 0x001ea20000300800 */
[----:B------:R-:W2:Y:S02]  /*2e220*/  LDL.LU R17, [R1+0xc04] ;  /* 0x000c040001117983 */ /* 0x000ea40000300800 */
[----:B------:R-:W2:Y:S02]  /*2e230*/  LDL.LU R18, [R1+0xc08] ;  /* 0x000c080001127983 */ /* 0x000ea40000300800 */
[----:B------:R-:W2:Y:S01]  /*2e240*/  LDL.LU R19, [R1+0xc0c] ;  /* 0x000c0c0001137983 */ /* 0x000ea20000300800 */
[----:B------:R-:W3:Y:S01]  /*2e250*/  LDL.LU.64 R10, [R1+0x1de0] ;  /* 0x001de000010a7983 */ /* 0x000ee20000300a00 */
[----:B------:R-:W3:Y:S02]  /*2e260*/  LDL.LU.64 R8, [R1+0x1dd8] ;  /* 0x001dd80001087983 */ /* 0x000ee40000300a00 */
[----:B------:R-:W4:Y:S02]  /*2e270*/  LDL.LU R20, [R1+0xbf0] ;  /* 0x000bf00001147983 */ /* 0x000f240000300800 */
[----:B------:R-:W4:Y:S01]  /*2e280*/  LDL.LU R21, [R1+0xbf4] ;  /* 0x000bf40001157983 */ /* 0x000f220000300800 */
[----:B------:R-:W2:Y:S01]  /*2e290*/  LDL.LU R22, [R1+0xbf8] ;  /* 0x000bf80001167983 */ /* 0x000ea20000300800 */
[----:B------:R-:W2:Y:S03]  /*2e2a0*/  LDL.LU R23, [R1+0xbfc] ;  /* 0x000bfc0001177983 */ /* 0x000ea60000300800 */
[----:B--2---:R-:W-:Y:S01]  /*2e2b0*/  STL.64 [R1+0x1dc0], R22 ;  /* 0x001dc01601007387 */ /* 0x004fe20000100a00 */
[----:B----4-:R0:W-:Y:S03]  /*2e2c0*/  STL.64 [R1+0x1db8], R20 ;  /* 0x001db81401007387 */ /* 0x0101e60000100a00 */
[----:B0-----:R-:W2:Y:S01]  /*2e2d0*/  LDL.LU.64 R20, [R1+0x50] ;  /* 0x0000500001147983 */ /* 0x001ea20000300a00 */
[C---:B---3--:R-:W-:Y:S01]  /*2e2e0*/  HMMA.16816.F32 R24, R8.reuse, R12, R24 ;  /* 0x0000000c0818723c */ /* 0x048fe20000001818 */
[----:B------:R0:W-:Y:S02]  /*2e2f0*/  STL [R1+0x15d8], R29 ;  /* 0x0015d81d01007387 */ /* 0x0001e40000100800 */
[----:B------:R-:W-:Y:S01]  /*2e300*/  STL [R1+0x15d4], R28 ;  /* 0x0015d41c01007387 */ /* 0x000fe20000100800 */
[----:B------:R-:W-:Y:S01]  /*2e310*/  STL [R1+0x15d0], R0 ;  /* 0x0015d00001007387 */ /* 0x000fe20000100800 */
[----:B------:R-:W-:Y:S02]  /*2e320*/  STL [R1+0x15cc], R2 ;  /* 0x0015cc0201007387 */ /* 0x000fe40000100800 */
[----:B0-----:R-:W-:Y:S11]  /*2e330*/  IMAD.MOV.U32 R29, RZ, RZ, R13 ;  /* 0x000000ffff1d7224 */ /* 0x001ff600078e000d */
[----:B------:R-:W-:Y:S05]  /*2e340*/  @!UPT UIADD3 URZ, URZ, URZ, URZ ;  /* 0x0000003f3f3ff290 */ /* 0x000fea000fffe03f */
[----:B------:R0:W-:Y:S01]  /*2e350*/  STL.64 [R1+0x10], R24 ;  /* 0x0000101801007387 */ /* 0x0001e20000100a00 */
[----:B------:R1:W-:Y:S02]  /*2e360*/  STL.64 [R1+0x18], R26 ;  /* 0x0000181a01007387 */ /* 0x0003e40000100a00 */
[----:B0-----:R-:W-:Y:S01]  /*2e370*/  IMAD.MOV.U32 R25, RZ, RZ, R12 ;  /* 0x000000ffff197224 */ /* 0x001fe200078e000c */
[----:B-1----:R-:W3:Y:S01]  /*2e380*/  LDL.LU.64 R26, [R1+0x1dd0] ;  /* 0x001dd000011a7983 */ /* 0x002ee20000300a00 */
[----:B------:R-:W4:Y:S02]  /*2e390*/  LDL.LU R24, [R1+0x1dc8] ;  /* 0x001dc80001187983 */ /* 0x000f240000300800 */
[----:B------:R-:W3:Y:S02]  /*2e3a0*/  LDL.LU R12, [R1+0xbd0] ;  /* 0x000bd000010c7983 */ /* 0x000ee40000300800 */
[----:B------:R-:W3:Y:S01]  /*2e3b0*/  LDL.LU R13, [R1+0xbd4] ;  /* 0x000bd400010d7983 */ /* 0x000ee20000300800 */
[----:B------:R-:W3:Y:S01]  /*2e3c0*/  LDL.LU R14, [R1+0xbd8] ;  /* 0x000bd800010e7983 */ /* 0x000ee20000300800 */
[----:B------:R-:W3:Y:S02]  /*2e3d0*/  LDL.LU R15, [R1+0xbdc] ;  /* 0x000bdc00010f7983 */ /* 0x000ee40000300800 */
[----:B------:R-:W3:Y:S02]  /*2e3e0*/  LDL R0, [R1+0xd38] ;  /* 0x000d380001007983 */ /* 0x000ee40000100800 */
[----:B------:R-:W3:Y:S01]  /*2e3f0*/  LDL.LU.64 R22, [R1+0x1dc0] ;  /* 0x001dc00001167983 */ /* 0x000ee20000300a00 */
[----:B--2---:R-:W-:Y:S01]  /*2e400*/  HMMA.16816.F32 R16, R8, R20, R16 ;  /* 0x000000140810723c */ /* 0x004fe20000001810 */
[----:B------:R-:W-:-:S02]  /*2e410*/  IMAD.MOV.U32 R6, RZ, RZ, R20 ;  /* 0x000000ffff067224 */ /* 0x000fc400078e0014 */
[----:B------:R-:W-:Y:S02]  /*2e420*/  IMAD.MOV.U32 R2, RZ, RZ, R21 ;  /* 0x000000ffff027224 */ /* 0x000fe400078e0015 */
[----:B------:R-:W3:Y:S11]  /*2e430*/  LDL.LU.64 R20, [R1+0x1db8] ;  /* 0x001db80001147983 */ /* 0x000ef60000300a00 */
[----:B------:R-:W-:Y:S07]  /*2e440*/  @!UPT UIADD3 URZ, URZ, URZ, URZ ;  /* 0x0000003f3f3ff290 */ /* 0x000fee000fffe03f */
[----:B------:R0:W-:Y:S01]  /*2e450*/  STL.64 [R1], R16 ;  /* 0x0000001001007387 */ /* 0x0001e20000100a00 */
[----:B------:R1:W-:Y:S03]  /*2e460*/  STL [R1+0x8], R18 ;  /* 0x0000081201007387 */ /* 0x0003e60000100800 */
[----:B0-----:R-:W3:Y:S01]  /*2e470*/  LDL.LU.64 R16, [R1+0x1db0] ;  /* 0x001db00001107983 */ /* 0x001ee20000300a00 */
[----:B------:R-:W-:-:S05]  /*2e480*/  IMAD.MOV.U32 R28, RZ, RZ, R19 ;  /* 0x000000ffff1c7224 */ /* 0x000fca00078e0013 */
[----:B------:R0:W-:Y:S01]  /*2e490*/  STL [R1+0x1c58], R28 ;  /* 0x001c581c01007387 */ /* 0x0001e20000100800 */
[----:B-1----:R-:W2:Y:S01]  /*2e4a0*/  LDL.LU.64 R18, [R1+0x1da8] ;  /* 0x001da80001127983 */ /* 0x002ea20000300a00 */
[C---:B---3--:R-:W-:Y:S01]  /*2e4b0*/  HMMA.16816.F32 R20, R8.reuse, R16, R20 ;  /* 0x000000100814723c */ /* 0x048fe20000001814 */
[----:B0-----:R-:W-:Y:S02]  /*2e4c0*/  IMAD.MOV.U32 R28, RZ, RZ, R16 ;  /* 0x000000ffff1c7224 */ /* 0x001fe400078e0010 */
[----:B------:R-:W-:Y:S02]  /*2e4d0*/  IMAD.MOV.U32 R7, RZ, RZ, R17 ;  /* 0x000000ffff077224 */ /* 0x000fe400078e0011 */
[----:B------:R-:W2:Y:S11]  /*2e4e0*/  LDL.LU.64 R16, [R1+0x1da0] ;  /* 0x001da00001107983 */ /* 0x000eb60000300a00 */
[----:B------:R-:W-:Y:S07]  /*2e4f0*/  @!UPT UIADD3 URZ, URZ, URZ, URZ ;  /* 0x0000003f3f3ff290 */ /* 0x000fee000fffe03f */
[----:B------:R0:W-:Y:S01]  /*2e500*/  STL.64 [R1+0x18d8], R22 ;  /* 0x0018d81601007387 */ /* 0x0001e20000100a00 */
[----:B------:R1:W-:Y:S03]  /*2e510*/  STL.64 [R1+0x18d0], R20 ;  /* 0x0018d01401007387 */ /* 0x0003e60000100a00 */
[----:B0-----:R-:W3:Y:S01]  /*2e520*/  LDL R22, [R1+0x58] ;  /* 0x0000580001167983 */ /* 0x001ee20000100800 */
[----:B----4-:R-:W-:Y:S02]  /*2e530*/  IMAD.MOV.U32 R23, RZ, RZ, R24 ;  /* 0x000000ffff177224 */ /* 0x010fe400078e0018 */
[----:B-1----:R-:W-:Y:S02]  /*2e540*/  IMAD.MOV.U32 R20, RZ, RZ, R6 ;  /* 0x000000ffff147224 */ /* 0x002fe400078e0006 */
[----:B------:R-:W-:Y:S01]  /*2e550*/  IMAD.MOV.U32 R21, RZ, RZ, R2 ;  /* 0x000000ffff157224 */ /* 0x000fe200078e0002 */
[----:B------:R-:W4:Y:S04]  /*2e560*/  LDL.LU R24, [R1+0x1d9c] ;  /* 0x001d9c0001187983 */ /* 0x000f280000300800 */
[----:B---3--:R-:W-:Y:S01]  /*2e570*/  STL.64 [R1+0x1d78], R22 ;  /* 0x001d781601007387 */ /* 0x008fe20000100a00 */
[----:B------:R0:W-:Y:S03]  /*2e580*/  STL.64 [R1+0x1d70], R20 ;  /* 0x001d701401007387 */ /* 0x0001e60000100a00 */
[----:B0-----:R-:W2:Y:S01]  /*2e590*/  LDL.LU.64 R20, [R1+0x30] ;  /* 0x0000300001147983 */ /* 0x001ea20000300a00 */
[C---:B------:R-:W-:Y:S08]  /*2e5a0*/  HMMA.16816.F32 R12, R8.reuse, R4, R12 ;  /* 0x00000004080c723c */ /* 0x040ff0000000180c */
[----:B--2---:R-:W-:Y:S01]  /*2e5b0*/  HMMA.16816.F32 R16, R8, R20, R16 ;  /* 0x000000140810723c */ /* 0x004fe20000001810 */
[----:B------:R-:W-:-:S06]  /*2e5c0*/  IMAD.MOV.U32 R6, RZ, RZ, R20 ;  /* 0x000000ffff067224 */ /* 0x000fcc00078e0014 */
[----:B------:R-:W-:Y:S02]  /*2e5d0*/  IMAD.MOV.U32 R20, RZ, RZ, R25 ;  /* 0x000000ffff147224 */ /* 0x000fe400078e0019 */
[----:B------:R-:W4:Y:S11]  /*2e5e0*/  LDL.LU R25, [R1+0x1d98] ;  /* 0x001d980001197983 */ /* 0x000f360000300800 */
[----:B------:R-:W-:Y:S03]  /*2e5f0*/  @!UPT UIADD3 URZ, URZ, URZ, URZ ;  /* 0x0000003f3f3ff290 */ /* 0x000fe6000fffe03f */
[----:B------:R0:W-:Y:S01]  /*2e600*/  STL.64 [R1+0x18c8], R18 ;  /* 0x0018c81201007387 */ /* 0x0001e20000100a00 */
[----:B------:R1:W-:Y:S02]  /*2e610*/  STL.64 [R1+0x18c0], R16 ;  /* 0x0018c01001007387 */ /* 0x0003e40000100a00 */
[----:B0-----:R-:W-:Y:S02]  /*2e620*/  IMAD.MOV.U32 R18, RZ, RZ, R26 ;  /* 0x000000ffff127224 */ /* 0x001fe400078e001a */
[----:B------:R-:W-:Y:S02]  /*2e630*/  IMAD.MOV.U32 R19, RZ, RZ, R27 ;  /* 0x000000ffff137224 */ /* 0x000fe400078e001b */
[----:B-1----:R-:W-:Y:S02]  /*2e640*/  IMAD.MOV.U32 R16, RZ, RZ, R28 ;  /* 0x000000ffff107224 */ /* 0x002fe400078e001c */
[----:B------:R-:W-:Y:S01]  /*2e650*/  IMAD.MOV.U32 R17, RZ, RZ, R7 ;  /* 0x000000ffff117224 */ /* 0x000fe200078e0007 */
[----:B------:R-:W4:Y:S01]  /*2e660*/  LDL.LU R26, [R1+0x1d94] ;  /* 0x001d9400011a7983 */ /* 0x000f220000300800 */
[----:B------:R-:W4:Y:S02]  /*2e670*/  LDL.LU R27, [R1+0x1d90] ;  /* 0x001d9000011b7983 */ /* 0x000f240000300800 */
[----:B------:R-:W-:Y:S01]  /*2e680*/  STL.64 [R1+0x1d88], R18 ;  /* 0x001d881201007387 */ /* 0x000fe20000100a00 */
[----:B------:R0:W-:Y:S04]  /*2e690*/  STL.64 [R1+0x1d80], R16 ;  /* 0x001d801001007387 */ /* 0x0001e80000100a00 */
[----:B0-----:R-:W4:Y:S01]  /*2e6a0*/  LDL.LU R16, [R1+0x900] ;  /* 0x0009000001107983 */ /* 0x001f220000300800 */
[----:B------:R-:W4:Y:S02]  /*2e6b0*/  LDL.LU R17, [R1+0x904] ;  /* 0x0009040001117983 */ /* 0x000f240000300800 */
[----:B------:R-:W4:Y:S02]  /*2e6c0*/  LDL.LU R18, [R1+0x908] ;  /* 0x0009080001127983 */ /* 0x000f240000300800 */
[----:B------:R-:W4:Y:S01]  /*2e6d0*/  LDL.LU R19, [R1+0x90c] ;  /* 0x00090c0001137983 */ /* 0x000f220000300800 */
[----:B------:R0:W-:Y:S01]  /*2e6e0*/  STL.64 [R1+0x1d50], R4 ;  /* 0x001d500401007387 */ /* 0x0001e20000100a00 */
[----:B------:R-:W2:Y:S02]  /*2e6f0*/  LDL.LU R8, [R1+0x840] ;  /* 0x0008400001087983 */ /* 0x000ea40000300800 */
[----:B------:R-:W2:Y:S02]  /*2e700*/  LDL.LU R9, [R1+0x844] ;  /* 0x0008440001097983 */ /* 0x000ea40000300800 */
[----:B------:R-:W3:Y:S01]  /*2e710*/  LDL.LU R10, [R1+0x848] ;  /* 0x00084800010a7983 */ /* 0x000ee20000300800 */
[----:B------:R-:W3:Y:S01]  /*2e720*/  LDL.LU R11, [R1+0x84c] ;  /* 0x00084c00010b7983 */ /* 0x000ee20000300800 */
[----:B------:R-:W-:-:S02]  /*2e730*/  IMAD.MOV.U32 R2, RZ, RZ, R21 ;  /* 0x000000ffff027224 */ /* 0x000fc400078e0015 */
[----:B0-----:R-:W-:Y:S02]  /*2e740*/  IMAD.MOV.U32 R4, RZ, RZ, R6 ;  /* 0x000000ffff047224 */ /* 0x001fe400078e0006 */
[----:B------:R-:W-:Y:S02]  /*2e750*/  IMAD.MOV.U32 R5, RZ, RZ, R2 ;  /* 0x000000ffff057224 */ /* 0x000fe400078e0002 */
[----:B------:R-:W-:Y:S01]  /*2e760*/  IMAD.MOV.U32 R21, RZ, RZ, R29 ;  /* 0x000000ffff157224 */ /* 0x000fe200078e001d */
[----:B---3--:R-:W-:Y:S01]  /*2e770*/  STL.64 [R1+0x1d60], R10 ;  /* 0x001d600a01007387 */ /* 0x008fe20000100a00 */
[----:B--2---:R-:W-:Y:S02]  /*2e780*/  STL.64 [R1+0x1d58], R8 ;  /* 0x001d580801007387 */ /* 0x004fe40000100a00 */
[----:B------:R0:W-:Y:S02]  /*2e790*/  STL.64 [R1+0x1d68], R4 ;  /* 0x001d680401007387 */ /* 0x0001e40000100a00 */
[----:B0-----:R-:W2:Y:S01]  /*2e7a0*/  LDL.LU R4, [R1+0x8e0] ;  /* 0x0008e00001047983 */ /* 0x001ea20000300800 */
[----:B------:R-:W2:Y:S02]  /*2e7b0*/  LDL.LU R5, [R1+0x8e4] ;  /* 0x0008e40001057983 */ /* 0x000ea40000300800 */
[----:B------:R-:W2:Y:S02]  /*2e7c0*/  LDL.LU R6, [R1+0x8e8] ;  /* 0x0008e80001067983 */ /* 0x000ea40000300800 */
[----:B------:R-:W2:Y:S01]  /*2e7d0*/  LDL.LU R7, [R1+0x8ec] ;  /* 0x0008ec0001077983 */ /* 0x000ea20000300800 */
[----:B------:R-:W3:Y:S01]  /*2e7e0*/  LDL.LU R8, [R1+0x880] ;  /* 0x0008800001087983 */ /* 0x000ee20000300800 */
[----:B------:R-:W3:Y:S02]  /*2e7f0*/  LDL.LU R9, [R1+0x884] ;  /* 0x0008840001097983 */ /* 0x000ee40000300800 */
[----:B------:R-:W3:Y:S02]  /*2e800*/  LDL.LU R10, [R1+0x888] ;  /* 0x00088800010a7983 */ /* 0x000ee40000300800 */
[----:B------:R-:W3:Y:S01]  /*2e810*/  LDL.LU R11, [R1+0x88c] ;  /* 0x00088c00010b7983 */ /* 0x000ee20000300800 */
[----:B------:R0:W-:Y:S01]  /*2e820*/  STL.64 [R1+0x18e8], R14 ;  /* 0x0018e80e01007387 */ /* 0x0001e20000100a00 */
[----:B------:R1:W-:Y:S03]  /*2e830*/  STL.64 [R1+0x18e0], R12 ;  /* 0x0018e00c01007387 */ /* 0x0003e60000100a00 */
[----:B0-----:R-:W2:Y:S01]  /*2e840*/  LDL.64 R14, [R1+0xe8] ;  /* 0x0000e800010e7983 */ /* 0x001ea20000100a00 */
[C---:B----4-:R-:W-:Y:S11]  /*2e850*/  HMMA.16816.F32 R20, R24.reuse, R20, R16 ;  /* 0x000000141814723c */ /* 0x050ff60000001810 */
[----:B------:R-:W-:Y:S11]  /*2e860*/  @!UPT UIADD3 URZ, URZ, URZ, URZ ;  /* 0x0000003f3f3ff290 */ /* 0x000ff6000fffe03f */
[----:B------:R-:W-:Y:S02]  /*2e870*/  @!UPT UIADD3 URZ, URZ, URZ, URZ ;  /* 0x0000003f3f3ff290 */ /* 0x000fe4000fffe03f */
[----:B------:R-:W-:Y:S01]  /*2e880*/  IMAD.MOV.U32 R29, RZ, RZ, R23 ;  /* 0x000000ffff1d7224 */ /* 0x000fe200078e0017 */
[----:B--2---:R0:W-:Y:S01]  /*2e890*/  STL.64 [R1+0x1d18], R14 ;  /* 0x001d180e01007387 */ /* 0x0041e20000100a00 */
[----:B-1----:R-:W2:Y:S02]  /*2e8a0*/  LDL.LU R12, [R1+0x8f0] ;  /* 0x0008f000010c7983 */ /* 0x002ea40000300800 */
[----:B------:R-:W2:Y:S01]  /*2e8b0*/  LDL.LU R13, [R1+0x8f4] ;  /* 0x0008f400010d7983 */ /* 0x000ea20000300800 */
[----:B0-----:R-:W2:Y:S01]  /*2e8c0*/  LDL.LU R14, [R1+0x8f8] ;  /* 0x0008f800010e7983 */ /* 0x001ea20000300800 */
[----:B------:R-:W2:Y:S02]  /*2e8d0*/  LDL.LU R15, [R1+0x8fc] ;  /* 0x0008fc00010f7983 */ /* 0x000ea40000300800 */
[----:B------:R-:W4:Y:S02]  /*2e8e0*/  LDL.LU.64 R18, [R1+0x1d88] ;  /* 0x001d880001127983 */ /* 0x000f240000300a00 */
[----:B------:R-:W2:Y:S01]  /*2e8f0*/  LDL.LU.64 R16, [R1+0x1d80] ;  /* 0x001d800001107983 */ /* 0x000ea20000300a00 */
[----:B------:R-:W-:Y:S01]  /*2e900*/  STL.64 [R1+0x390], R20 ;  /* 0x0003901401007387 */ /* 0x000fe20000100a00 */
[----:B------:R0:W-:Y:S03]  /*2e910*/  STL [R1+0x398], R22 ;  /* 0x0003981601007387 */ /* 0x0001e60000100800 */
[----:B0-----:R-:W2:Y:S01]  /*2e920*/  LDL.LU.64 R22, [R1+0x1d78] ;  /* 0x001d780001167983 */ /* 0x001ea20000300a00 */
[----:B------:R-:W2:Y:S02]  /*2e930*/  LDL.LU.64 R20, [R1+0x1d70] ;  /* 0x001d700001147983 */ /* 0x000ea40000300a00 */
[----:B------:R-:W-:Y:S01]  /*2e940*/  STL [R1+0x15e0], R29 ;  /* 0x0015e01d01007387 */ /* 0x000fe20000100800 */
[C---:B--2---:R-:W-:Y:S11]  /*2e950*/  HMMA.16816.F32 R12, R24.reuse, R20, R12 ;  /* 0x00000014180c723c */ /* 0x044ff6000000180c */
[----:B------:R-:W-:Y:S11]  /*2e960*/  @!UPT UIADD3 URZ, URZ, URZ, URZ ;  /* 0x0000003f3f3ff290 */ /* 0x000ff6000fffe03f */
[----:B------:R-:W-:Y:S01]  /*2e970*/  @!UPT UIADD3 URZ, URZ, URZ, URZ ;  /* 0x0000003f3f3ff290 */ /* 0x000fe2000fffe03f */
[----:B------:R-:W-:Y:S01]  /*2e980*/  STL.64 [R1+0x380], R12 ;  /* 0x0003800c01007387 */ /* 0x000fe20000100a00 */
[----:B------:R0:W-:Y:S03]  /*2e990*/  STL.64 [R1+0x388], R14 ;  /* 0x0003880e01007387 */ /* 0x0001e60000100a00 */
[----:B0-----:R-:W2:Y:S04]  /*2e9a0*/  LDL.64 R14, [R1+0x108] ;  /* 0x00010800010e7983 */ /* 0x001ea80000100a00 */
[----:B--2---:R0:W-:Y:S01]  /*2e9b0*/  STL.64 [R1+0x1d30], R14 ;  /* 0x001d300e01007387 */ /* 0x0041e20000100a00 */
[----:B------:R-:W2:Y:S02]  /*2e9c0*/  LDL.LU R12, [R1+0x8d0] ;  /* 0x0008d000010c7983 */ /* 0x000ea40000300800 */
[----:B------:R-:W2:Y:S01]  /*2e9d0*/  LDL.LU R13, [R1+0x8d4] ;  /* 0x0008d400010d7983 */ /* 0x000ea20000300800 */
[----:B0-----:R-:W2:Y:S01]  /*2e9e0*/  LDL.LU R14, [R1+0x8d8] ;  /* 0x0008d800010e7983 */ /* 0x001ea20000300800 */
[----:B------:R-:W2:Y:S02]  /*2e9f0*/  LDL.LU R15, [R1+0x8dc] ;  /* 0x0008dc00010f7983 */ /* 0x000ea40000300800 */
[----:B------:R0:W-:Y:S02]  /*2ea00*/  STL.64 [R1+0x1c78], R22 ;  /* 0x001c781601007387 */ /* 0x0001e40000100a00 */
[----:B------:R-:W2:Y:S01]  /*2ea10*/  LDL.LU R20, [R1+0x6f0] ;  /* 0x0006f00001147983 */ /* 0x000ea20000300800 */
[----:B------:R-:W2:Y:S04]  /*2ea20*/  LDL.LU R21, [R1+0x6f4] ;  /* 0x0006f40001157983 */ /* 0x000ea80000300800 */
[----:B0-----:R-:W2:Y:S01]  /*2ea30*/  LDL.LU R22, [R1+0x6f8] ;  /* 0x0006f80001167983 */ /* 0x001ea20000300800 */
[----:B------:R-:W2:Y:S01]  /*2ea40*/  LDL.LU R23, [R1+0x6fc] ;  /* 0x0006fc0001177983 */ /* 0x000ea20000300800 */
[C---:B------:R-:W-:Y:S02]  /*2ea50*/  HMMA.16816.F32 R4, R24.reuse, R16, R4 ;  /* 0x000000101804723c */ /* 0x040fe40000001804 */
        /* <DEDUP_REMOVED lines=8> */
[----:B0-----:R-:W2:Y:S06]  /*2eae0*/  LDL.64 R22, [R1+0x118] ;  /* 0x0001180001167983 */ /* 0x001eac0000100a00 */
[----:B------:R0:W-:Y:S02]  /*2eaf0*/  STL.64 [R1+0x370], R4 ;  /* 0x0003700401007387 */ /* 0x0001e40000100a00 */
[----:B------:R-:W-:Y:S01]  /*2eb00*/  STL.64 [R1+0x378], R6 ;  /* 0x0003780601007387 */ /* 0x000fe20000100a00 */
[----:B0-----:R-:W3:Y:S01]  /*2eb10*/  LDL.LU.64 R4, [R1+0x1d68] ;  /* 0x001d680001047983 */ /* 0x001ee20000300a00 */
[----:B----4-:R0:W-:Y:S03]  /*2eb20*/  STL.64 [R1+0x1cd8], R18 ;  /* 0x001cd81201007387 */ /* 0x0101e60000100a00 */
[----:B0-----:R-:W4:Y:S04]  /*2eb30*/  LDL R18, [R1+0xf8] ;  /* 0x0000f80001127983 */ /* 0x001f280000100800 */
[----:B------:R-:W4:Y:S01]  /*2eb40*/  LDL R19, [R1+0xfc] ;  /* 0x0000fc0001137983 */ /* 0x000f220000100800 */
[C---:B---3--:R-:W-:Y:S03]  /*2eb50*/  HMMA.16816.F32 R4, R24.reuse, R4, R8 ;  /* 0x000000041804723c */ /* 0x048fe60000001808 */
[----:B------:R-:W3:Y:S01]  /*2eb60*/  LDL.LU.64 R10, [R1+0x1d60] ;  /* 0x001d6000010a7983 */ /* 0x000ee20000300a00 */
[----:B------:R-:W3:Y:S11]  /*2eb70*/  LDL.LU.64 R8, [R1+0x1d58] ;  /* 0x001d580001087983 */ /* 0x000ef60000300a00 */
[----:B------:R-:W-:Y:S08]  /*2eb80*/  @!UPT UIADD3 URZ, URZ, URZ, URZ ;  /* 0x0000003f3f3ff290 */ /* 0x000ff0000fffe03f */
[----:B------:R0:W-:Y:S01]  /*2eb90*/  STL.64 [R1+0x360], R4 ;  /* 0x0003600401007387 */ /* 0x0001e20000100a00 */
[----:B------:R-:W-:Y:S03]  /*2eba0*/  STL.64 [R1+0x368], R6 ;  /* 0x0003680601007387 */ /* 0x000fe60000100a00 */
[----:B0-----:R-:W3:Y:S02]  /*2ebb0*/  LDL.LU.64 R4, [R1+0x1d50] ;  /* 0x001d500001047983 */ /* 0x001ee40000300a00 */
[----:B---3--:R-:W-:Y:S02]  /*2ebc0*/  HMMA.16816.F32 R24, R24, R4, R8 ;  /* 0x000000041818723c */ /* 0x008fe40000001808 */
[----:B------:R-:W2:Y:S04]  /*2ebd0*/  LDSM.16.MT88.4 R4, [R0+0x16000] ;  /* 0x016000000004783b */ /* 0x000ea80000004200 */
[----:B------:R-:W0:Y:S11]  /*2ebe0*/  LDSM.16.MT88.4 R8, [R0+0x16080] ;  /* 0x016080000008783b */ /* 0x000e360000004200 */
[----:B------:R-:W-:Y:S06]  /*2ebf0*/  @!UPT UIADD3 URZ, URZ, URZ, URZ ;  /* 0x0000003f3f3ff290 */ /* 0x000fec000fffe03f */
[----:B------:R1:W-:Y:S01]  /*2ec00*/  STL.64 [R1+0x1440], R26 ;  /* 0x0014401a01007387 */ /* 0x0003e20000100a00 */
[----:B------:R3:W-:Y:S02]  /*2ec10*/  STL.64 [R1+0x1438], R24 ;  /* 0x0014381801007387 */ /* 0x0007e40000100a00 */
[----:B-1----:R-:W-:Y:S02]  /*2ec20*/  IMAD.MOV.U32 R26, RZ, RZ, R3 ;  /* 0x000000ffff1a7224 */ /* 0x002fe400078e0003 */
[----:B------:R-:W3:Y:S03]  /*2ec30*/  LDL.LU R3, [R1+0x1d48] ;  /* 0x001d480001037983 */ /* 0x000ee60000300800 */
[----:B------:R1:W-:Y:S02]  /*2ec40*/  STL [R1+0x1c5c], R26 ;  /* 0x001c5c1a01007387 */ /* 0x0003e40000100800 */
[----:B------:R-:W3:Y:S01]  /*2ec50*/  LDL.LU R27, [R1+0x3c] ;  /* 0x00003c00011b7983 */ /* 0x000ee20000300800 */
[----:B--2---:R-:W-:Y:S01]  /*2ec60*/  HMMA.16816.F32 R12, R4, R22, R12 ;  /* 0x00000016040c723c */ /* 0x004fe2000000180c */
[----:B------:R-:W-:Y:S01]  /*2ec70*/  IMAD.MOV.U32 R2, RZ, RZ, R23 ;  /* 0x000000ffff027224 */ /* 0x000fe200078e0017 */
[----:B---3--:R-:W-:Y:S01]  /*2ec80*/  STL [R1+0x1c60], R27 ;  /* 0x001c601b01007387 */ /* 0x008fe20000100800 */
[----:B------:R-:W4:Y:S02]  /*2ec90*/  LDL.LU R24, [R1+0x770] ;  /* 0x0007700001187983 */ /* 0x000f240000300800 */
[----:B------:R-:W4:Y:S02]  /*2eca0*/  LDL.LU R25, [R1+0x774] ;  /* 0x0007740001197983 */ /* 0x000f240000300800 */
[----:B-1----:R-:W4:Y:S01]  /*2ecb0*/  LDL.LU R26, [R1+0x778] ;  /* 0x00077800011a7983 */ /* 0x002f220000300800 */
[----:B0-----:R-:W-:Y:S01]  /*2ecc0*/  STL.64 [R1+0x1c38], R10 ;  /* 0x001c380a01007387 */ /* 0x001fe20000100a00 */
[----:B------:R0:W-:Y:S02]  /*2ecd0*/  STL.64 [R1+0x1c30], R8 ;  /* 0x001c300801007387 */ /* 0x0001e40000100a00 */
[----:B0-----:R-:W-:-:S02]  /*2ece0*/  IMAD.MOV.U32 R8, RZ, RZ, R22 ;  /* 0x000000ffff087224 */ /* 0x001fc400078e0016 */
[----:B------:R-:W2:Y:S01]  /*2ecf0*/  LDL.LU.64 R22, [R1+0x1d40] ;  /* 0x001d400001167983 */ /* 0x000ea20000300a00 */
[----:B------:R-:W2:Y:S09]  /*2ed00*/  LDL.LU.64 R20, [R1+0x1d38] ;  /* 0x001d380001147983 */ /* 0x000eb20000300a00 */
[----:B------:R-:W-:Y:S02]  /*2ed10*/  STL.64 [R1+0x8e0], R12 ;  /* 0x0008e00c01007387 */ /* 0x000fe40000100a00 */
[----:B------:R0:W-:Y:S02]  /*2ed20*/  STL.64 [R1+0x8e8], R14 ;  /* 0x0008e80e01007387 */ /* 0x0001e40000100a00 */
[----:B0-----:R-:W2:Y:S01]  /*2ed30*/  LDL.LU.64 R14, [R1+0x1d30] ;  /* 0x001d3000010e7983 */ /* 0x001ea20000300a00 */
[----:B------:R-:W-:-:S02]  /*2ed40*/  IMAD.MOV.U32 R27, RZ, RZ, R3 ;  /* 0x000000ffff1b7224 */ /* 0x000fc400078e0003 */
[----:B------:R-:W-:-:S05]  /*2ed50*/  IMAD.MOV.U32 R3, RZ, RZ, R12 ;  /* 0x000000ffff037224 */ /* 0x000fca00078e000c */
[----:B------:R0:W-:Y:S01]  /*2ed60*/  STL [R1+0x138c], R3 ;  /* 0x00138c0301007387 */ /* 0x0001e20000100800 */
[C---:B--2---:R-:W-:Y:S01]  /*2ed70*/  HMMA.16816.F32 R20, R4.reuse, R14, R20 ;  /* 0x0000000e0414723c */ /* 0x044fe20000001814 */
[----:B------:R-:W-:Y:S02]  /*2ed80*/  IMAD.MOV.U32 R9, RZ, RZ, R14 ;  /* 0x000000ffff097224 */ /* 0x000fe400078e000e */
[----:B0-----:R-:W-:Y:S11]  /*2ed90*/  IMAD.MOV.U32 R3, RZ, RZ, R15 ;  /* 0x000000ffff037224 */ /* 0x001ff600078e000f */
[----:B------:R-:W-:Y:S09]  /*2eda0*/  @!UPT UIADD3 URZ, URZ, URZ, URZ ;  /* 0x0000003f3f3ff290 */ /* 0x000ff2000fffe03f */
[----:B------:R-:W-:Y:S01]  /*2edb0*/  STL.64 [R1+0x9a0], R20 ;  /* 0x0009a01401007387 */ /* 0x000fe20000100a00 */
[----:B------:R0:W-:Y:S03]  /*2edc0*/  STL.64 [R1+0x9a8], R22 ;  /* 0x0009a81601007387 */ /* 0x0001e60000100a00 */
[----:B0-----:R-:W2:Y:S01]  /*2edd0*/  LDL.LU.64 R22, [R1+0x1d28] ;  /* 0x001d280001167983 */ /* 0x001ea20000300a00 */
[----:B------:R-:W2:Y:S02]  /*2ede0*/  LDL.LU.64 R20, [R1+0x1d20] ;  /* 0x001d200001147983 */ /* 0x000ea40000300a00 */
[----:B------:R-:W2:Y:S01]  /*2edf0*/  LDL.LU.64 R14, [R1+0x1d18] ;  /* 0x001d1800010e7983 */ /* 0x000ea20000300a00 */
[C---:B----4-:R-:W-:Y:S01]  /*2ee00*/  HMMA.16816.F32 R16, R4.reuse, R18, R24 ;  /* 0x000000120410723c */ /* 0x050fe20000001818 */
[----:B------:R2:W-:Y:S07]  /*2ee10*/  STL.64 [R1+0x1d10], R8 ;  /* 0x001d100801007387 */ /* 0x0005ee0000100a00 */
[C---:B--2---:R-:W-:Y:S01]  /*2ee20*/  HMMA.16816.F32 R8, R4.reuse, R14, R20 ;  /* 0x0000000e0408723c */ /* 0x044fe20000001814 */
[----:B------:R0:W-:Y:S11]  /*2ee30*/  STL.64 [R1+0x1c98], R14 ;  /* 0x001c980e01007387 */ /* 0x0001f60000100a00 */
[----:B------:R-:W-:Y:S03]  /*2ee40*/  @!UPT UIADD3 URZ, URZ, URZ, URZ ;  /* 0x0000003f3f3ff290 */ /* 0x000fe6000fffe03f */
[----:B------:R-:W-:Y:S02]  /*2ee50*/  STL.64 [R1+0xa30], R16 ;  /* 0x000a301001007387 */ /* 0x000fe40000100a00 */
[----:B------:R-:W-:Y:S02]  /*2ee60*/  STL.64 [R1+0xa38], R18 ;  /* 0x000a381201007387 */ /* 0x000fe40000100a00 */
[----:B------:R-:W2:Y:S04]  /*2ee70*/  LDL R22, [R1+0x68] ;  /* 0x0000680001167983 */ /* 0x000ea80000100800 */
[----:B------:R-:W-:Y:S01]  /*2ee80*/  STL.64 [R1+0xaa0], R8 ;  /* 0x000aa00801007387 */ /* 0x000fe20000100a00 */
[----:B------:R-:W-:Y:S02]  /*2ee90*/  STL.64 [R1+0xaa8], R10 ;  /* 0x000aa80a01007387 */ /* 0x000fe40000100a00 */
[----:B------:R-:W2:Y:S02]  /*2eea0*/  LDL R23, [R1+0x6c] ;  /* 0x00006c0001177983 */ /* 0x000ea40000100800 */
[----:B------:R-:W3:Y:S01]  /*2eeb0*/  LDL.LU R12, [R1+0x280] ;  /* 0x00028000010c7983 */ /* 0x000ee20000300800 */
[----:B------:R-:W3:Y:S01]  /*2eec0*/  LDL.LU R13, [R1+0x284] ;  /* 0x00028400010d7983 */ /* 0x000ee20000300800 */
[----:B0-----:R-:W4:Y:S02]  /*2eed0*/  LDL.LU R14, [R1+0x288] ;  /* 0x00028800010e7983 */ /* 0x001f240000300800 */
[----:B------:R-:W4:Y:S02]  /*2eee0*/  LDL.LU R15, [R1+0x28c] ;  /* 0x00028c00010f7983 */ /* 0x000f240000300800 */
[----:B----4-:R0:W-:Y:S01]  /*2eef0*/  STL.64 [R1+0x1ca8], R14 ;  /* 0x001ca80e01007387 */ /* 0x0101e20000100a00 */
[----:B---3--:R-:W-:Y:S03]  /*2ef00*/  STL.64 [R1+0x1ca0], R12 ;  /* 0x001ca00c01007387 */ /* 0x008fe60000100a00 */
[----:B0-----:R-:W3:Y:S04]  /*2ef10*/  LDL.64 R14, [R1+0x88] ;  /* 0x00008800010e7983 */ /* 0x001ee80000100a00 */
[----:B---3--:R0:W-:Y:S04]  /*2ef20*/  STL.64 [R1+0x1cb8], R14 ;  /* 0x001cb80e01007387 */ /* 0x0081e80000100a00 */
[----:B0-----:R-:W3:Y:S04]  /*2ef30*/  LDL R14, [R1+0x98] ;  /* 0x00009800010e7983 */ /* 0x001ee80000100800 */
[----:B------:R-:W3:Y:S01]  /*2ef40*/  LDL R15, [R1+0x9c] ;  /* 0x00009c00010f7983 */ /* 0x000ee20000100800 */
[----:B------:R-:W4:Y:S02]  /*2ef50*/  LDL.LU R16, [R1+0x4a0] ;  /* 0x0004a00001107983 */ /* 0x000f240000300800 */
        /* <DEDUP_REMOVED lines=11> */
[----:B--2---:R0:W-:Y:S01]  /*2f010*/  STL.64 [R1+0x1d08], R26 ;  /* 0x001d081a01007387 */ /* 0x0041e20000100a00 */
[----:B------:R-:W-:Y:S03]  /*2f020*/  STL.64 [R1+0x1d00], R24 ;  /* 0x001d001801007387 */ /* 0x000fe60000100a00 */
[----:B0-----:R-:W2:Y:S01]  /*2f030*/  LDL.64 R26, [R1+0xd8] ;  /* 0x0000d800011a7983 */ /* 0x001ea20000100a00 */
[----:B------:R0:W-:Y:S02]  /*2f040*/  STL.64 [R1+0x1ce8], R18 ;  /* 0x001ce81201007387 */ /* 0x0001e40000100a00 */
[----:B----4-:R-:W-:Y:S01]  /*2f050*/  STL.64 [R1+0x1ce0], R16 ;  /* 0x001ce01001007387 */ /* 0x010fe20000100a00 */
[----:B0-----:R-:W4:Y:S04]  /*2f060*/  LDL.64 R18, [R1+0xb8] ;  /* 0x0000b80001127983 */ /* 0x001f280000100a00 */
[----:B----4-:R0:W-:Y:S04]  /*2f070*/  STL.64 [R1+0x1cf8], R18 ;  /* 0x001cf81201007387 */ /* 0x0101e80000100a00 */
[----:B0-----:R-:W4:Y:S01]  /*2f080*/  LDL.64 R18, [R1+0xc8] ;  /* 0x0000c80001127983 */ /* 0x001f220000100a00 */
[----:B---3--:R0:W-:Y:S03]  /*2f090*/  STL.64 [R1+0x1cd0], R14 ;  /* 0x001cd00e01007387 */ /* 0x0081e60000100a00 */
[----:B0-----:R-:W3:Y:S04]  /*2f0a0*/  LDL.64 R14, [R1+0xa8] ;  /* 0x0000a800010e7983 */ /* 0x001ee80000100a00 */
[----:B---3--:R0:W-:Y:S01]  /*2f0b0*/  STL.64 [R1+0x1cf0], R14 ;  /* 0x001cf00e01007387 */ /* 0x0081e20000100a00 */
[----:B------:R-:W3:Y:S02]  /*2f0c0*/  LDL.LU R12, [R1+0x540] ;  /* 0x00054000010c7983 */ /* 0x000ee40000300800 */
[----:B------:R-:W3:Y:S01]  /*2f0d0*/  LDL.LU R13, [R1+0x544] ;  /* 0x00054400010d7983 */ /* 0x000ee20000300800 */
[----:B0-----:R-:W3:Y:S01]  /*2f0e0*/  LDL.LU R14, [R1+0x548] ;  /* 0x00054800010e7983 */ /* 0x001ee20000300800 */
[----:B------:R-:W3:Y:S02]  /*2f0f0*/  LDL.LU R15, [R1+0x54c] ;  /* 0x00054c00010f7983 */ /* 0x000ee40000300800 */
[----:B------:R0:W-:Y:S02]  /*2f100*/  STL.64 [R1+0x1c90], R22 ;  /* 0x001c901601007387 */ /* 0x0001e40000100a00 */
[----:B0-----:R-:W3:Y:S01]  /*2f110*/  LDL.64 R22, [R1+0x78] ;  /* 0x0000780001167983 */ /* 0x001ee20000100a00 */
[----:B--2---:R-:W-:Y:S03]  /*2f120*/  HMMA.16816.F32 R8, R4, R26, R8 ;  /* 0x0000001a0408723c */ /* 0x004fe60000001808 */
[----:B---3--:R0:W-:Y:S01]  /*2f130*/  STL.64 [R1+0x1cb0], R22 ;  /* 0x001cb01601007387 */ /* 0x0081e20000100a00 */
[----:B------:R-:W2:Y:S02]  /*2f140*/  LDL.LU R20, [R1+0x2f0] ;  /* 0x0002f00001147983 */ /* 0x000ea40000300800 */
[----:B------:R-:W2:Y:S01]  /*2f150*/  LDL.LU R21, [R1+0x2f4] ;  /* 0x0002f40001157983 */ /* 0x000ea20000300800 */
[----:B0-----:R-:W3:Y:S01]  /*2f160*/  LDL.LU R22, [R1+0x2f8] ;  /* 0x0002f80001167983 */ /* 0x001ee20000300800 */
[----:B------:R-:W3:Y:S03]  /*2f170*/  LDL.LU R23, [R1+0x2fc] ;  /* 0x0002fc0001177983 */ /* 0x000ee60000300800 */
[----:B---3--:R-:W-:Y:S01]  /*2f180*/  STL.64 [R1+0x1cc8], R22 ;  /* 0x001cc81601007387 */ /* 0x008fe20000100a00 */
[----:B--2---:R0:W-:Y:S03]  /*2f190*/  STL.64 [R1+0x1cc0], R20 ;  /* 0x001cc01401007387 */ /* 0x0041e60000100a00 */
[----:B0-----:R-:W2:Y:S01]  /*2f1a0*/  LDL.LU R20, [R1+0x3f0] ;  /* 0x0003f00001147983 */ /* 0x001ea20000300800 */
[----:B------:R-:W2:Y:S02]  /*2f1b0*/  LDL.LU R21, [R1+0x3f4] ;  /* 0x0003f40001157983 */ /* 0x000ea40000300800 */
[----:B------:R-:W2:Y:S02]  /*2f1c0*/  LDL.LU R22, [R1+0x3f8] ;  /* 0x0003f80001167983 */ /* 0x000ea40000300800 */
[----:B------:R-:W2:Y:S03]  /*2f1d0*/  LDL.LU R23, [R1+0x3fc] ;  /* 0x0003fc0001177983 */ /* 0x000ea60000300800 */
[----:B------:R0:W-:Y:S01]  /*2f1e0*/  STL.64 [R1+0xa60], R8 ;  /* 0x000a600801007387 */ /* 0x0001e20000100a00 */
[----:B------:R1:W-:Y:S03]  /*2f1f0*/  STL.64 [R1+0xa68], R10 ;  /* 0x000a680a01007387 */ /* 0x0003e60000100a00 */
[----:B0-----:R-:W3:Y:S01]  /*2f200*/  LDL.LU.64 R8, [R1+0x1d10] ;  /* 0x001d100001087983 */ /* 0x001ee20000300a00 */
[----:B-1----:R-:W-:-:S02]  /*2f210*/  IMAD.MOV.U32 R11, RZ, RZ, R26 ;  /* 0x000000ffff0b7224 */ /* 0x002fc400078e001a */
[----:B------:R-:W-:Y:S02]  /*2f220*/  IMAD.MOV.U32 R10, RZ, RZ, R27 ;  /* 0x000000ffff0a7224 */ /* 0x000fe400078e001b */
[----:B------:R-:W4:Y:S01]  /*2f230*/  LDL.LU.64 R26, [R1+0x1d08] ;  /* 0x001d0800011a7983 */ /* 0x000f220000300a00 */
[----:B------:R-:W4:Y:S02]  /*2f240*/  LDL.LU.64 R24, [R1+0x1d00] ;  /* 0x001d000001187983 */ /* 0x000f240000300a00 */
[----:B------:R-:W-:Y:S01]  /*2f250*/  STL.64 [R1+0x1c70], R10 ;  /* 0x001c700a01007387 */ /* 0x000fe20000100a00 */
[----:B---3--:R0:W-:Y:S04]  /*2f260*/  STL.64 [R1+0x1c68], R8 ;  /* 0x001c680801007387 */ /* 0x0081e80000100a00 */
[----:B0-----:R-:W3:Y:S01]  /*2f270*/  LDL.LU R8, [R1+0x200] ;  /* 0x0002000001087983 */ /* 0x001ee20000300800 */
[----:B------:R-:W3:Y:S02]  /*2f280*/  LDL.LU R9, [R1+0x204] ;  /* 0x0002040001097983 */ /* 0x000ee40000300800 */
[----:B------:R-:W2:Y:S02]  /*2f290*/  LDL.LU R10, [R1+0x208] ;  /* 0x00020800010a7983 */ /* 0x000ea40000300800 */
[----:B------:R-:W2:Y:S01]  /*2f2a0*/  LDL.LU R11, [R1+0x20c] ;  /* 0x00020c00010b7983 */ /* 0x000ea20000300800 */
[C---:B----4-:R-:W-:Y:S01]  /*2f2b0*/  HMMA.16816.F32 R24, R4.reuse, R18, R24 ;  /* 0x000000120418723c */ /* 0x050fe20000001818 */
[----:B--2---:R-:W-:Y:S01]  /*2f2c0*/  STL.64 [R1+0x1c88], R10 ;  /* 0x001c880a01007387 */ /* 0x004fe20000100a00 */
[----:B---3--:R0:W-:Y:S03]  /*2f2d0*/  STL.64 [R1+0x1c80], R8 ;  /* 0x001c800801007387 */ /* 0x0081e60000100a00 */
[----:B0-----:R-:W2:Y:S01]  /*2f2e0*/  LDL.LU R8, [R1+0x210] ;  /* 0x0002100001087983 */ /* 0x001ea20000300800 */
[----:B------:R-:W2:Y:S02]  /*2f2f0*/  LDL.LU R9, [R1+0x214] ;  /* 0x0002140001097983 */ /* 0x000ea40000300800 */
[----:B------:R-:W2:Y:S02]  /*2f300*/  LDL.LU R10, [R1+0x218] ;  /* 0x00021800010a7983 */ /* 0x000ea40000300800 */
[----:B------:R-:W2:Y:S11]  /*2f310*/  LDL.LU R11, [R1+0x21c] ;  /* 0x00021c00010b7983 */ /* 0x000eb60000300800 */
[----:B------:R-:W-:Y:S02]  /*2f320*/  @!UPT UIADD3 URZ, URZ, URZ, URZ ;  /* 0x0000003f3f3ff290 */ /* 0x000fe4000fffe03f */
[----:B------:R0:W-:Y:S01]  /*2f330*/  STL.64 [R1+0xa80], R24 ;  /* 0x000a801801007387 */ /* 0x0001e20000100a00 */
[----:B------:R-:W-:Y:S02]  /*2f340*/  STL.64 [R1+0xa88], R26 ;  /* 0x000a881a01007387 */ /* 0x000fe40000100a00 */
[----:B0-----:R-:W-:Y:S02]  /*2f350*/  IMAD.MOV.U32 R25, RZ, RZ, R18 ;  /* 0x000000ffff197224 */ /* 0x001fe400078e0012 */
[----:B------:R-:W-:Y:S02]  /*2f360*/  IMAD.MOV.U32 R24, RZ, RZ, R19 ;  /* 0x000000ffff187224 */ /* 0x000fe400078e0013 */
        /* <DEDUP_REMOVED lines=19> */
[C---:B----4-:R-:W-:Y:S01]  /*2f4a0*/  HMMA.16816.F32 R12, R4.reuse, R14, R20 ;  /* 0x0000000e040c723c */ /* 0x050fe20000001814 */
[----:B------:R-:W4:Y:S01]  /*2f4b0*/  LDL.LU.64 R22, [R1+0x1cc8] ;  /* 0x001cc80001167983 */ /* 0x000f220000300a00 */
[----:B------:R-:W4:Y:S11]  /*2f4c0*/  LDL.LU.64 R20, [R1+0x1cc0] ;  /* 0x001cc00001147983 */ /* 0x000f360000300a00 */
[----:B------:R-:W-:Y:S10]  /*2f4d0*/  @!UPT UIADD3 URZ, URZ, URZ, URZ ;  /* 0x0000003f3f3ff290 */ /* 0x000ff4000fffe03f */
[----:B------:R-:W-:Y:S01]  /*2f4e0*/  STL.64 [R1+0xb10], R12 ;  /* 0x000b100c01007387 */ /* 0x000fe20000100a00 */
[----:B------:R0:W-:Y:S03]  /*2f4f0*/  STL.64 [R1+0xb18], R14 ;  /* 0x000b180e01007387 */ /* 0x0001e60000100a00 */
[----:B0-----:R-:W4:Y:S02]  /*2f500*/  LDL.LU.64 R14, [R1+0x1cb8] ;  /* 0x001cb800010e7983 */ /* 0x001f240000300a00 */
[C---:B----4-:R-:W-:Y:S01]  /*2f510*/  HMMA.16816.F32 R20, R4.reuse, R14, R20 ;  /* 0x0000000e0414723c */ /* 0x050fe20000001814 */
[----:B------:R-:W-:Y:S02]  /*2f520*/  IMAD.MOV.U32 R27, RZ, RZ, R14 ;  /* 0x000000ffff1b7224 */ /* 0x000fe400078e000e */
[----:B------:R-:W-:Y:S11]  /*2f530*/  IMAD.MOV.U32 R26, RZ, RZ, R15 ;  /* 0x000000ffff1a7224 */ /* 0x000ff600078e000f */
[----:B------:R-:W-:Y:S09]  /*2f540*/  @!UPT UIADD3 URZ, URZ, URZ, URZ ;  /* 0x0000003f3f3ff290 */ /* 0x000ff2000fffe03f */
[----:B------:R-:W-:Y:S01]  /*2f550*/  STL.64 [R1+0xb70], R20 ;  /* 0x000b701401007387 */ /* 0x000fe20000100a00 */
[----:B------:R0:W-:Y:S03]  /*2f560*/  STL.64 [R1+0xb78], R22 ;  /* 0x000b781601007387 */ /* 0x0001e60000100a00 */
[----:B0-----:R-:W4:Y:S01]  /*2f570*/  LDL.LU.64 R22, [R1+0x1cb0] ;  /* 0x001cb00001167983 */ /* 0x001f220000300a00 */
[----:B------:R-:W4:Y:S02]  /*2f580*/  LDL.LU.64 R14, [R1+0x1ca8] ;  /* 0x001ca800010e7983 */ /* 0x000f240000300a00 */
[----:B------:R-:W4:Y:S02]  /*2f590*/  LDL.LU.64 R12, [R1+0x1ca0] ;  /* 0x001ca000010c7983 */ /* 0x000f240000300a00 */
[C---:B----4-:R-:W-:Y:S11]  /*2f5a0*/  HMMA.16816.F32 R12, R4.reuse, R22, R12 ;  /* 0x00000016040c723c */ /* 0x050ff6000000180c */
[----:B------:R-:W-:Y:S11]  /*2f5b0*/  @!UPT UIADD3 URZ, URZ, URZ, URZ ;  /* 0x0000003f3f3ff290 */ /* 0x000ff6000fffe03f */
[----:B------:R-:W-:Y:S01]  /*2f5c0*/  @!UPT UIADD3 URZ, URZ, URZ, URZ ;  /* 0x0000003f3f3ff290 */ /* 0x000fe2000fffe03f */
[----:B------:R0:W-:Y:S01]  /*2f5d0*/  STL.64 [R1+0xbd0], R12 ;  /* 0x000bd00c01007387 */ /* 0x0001e20000100a00 */
[----:B------:R1:W-:Y:S02]  /*2f5e0*/  STL.64 [R1+0xbd8], R14 ;  /* 0x000bd80e01007387 */ /* 0x0003e40000100a00 */
[----:B0-----:R-:W-:Y:S01]  /*2f5f0*/  IMAD.MOV.U32 R13, RZ, RZ, R22 ;  /* 0x000000ffff0d7224 */ /* 0x001fe200078e0016 */
[----:B-1----:R-:W4:Y:S01]  /*2f600*/  LDL.LU.64 R14, [R1+0x1c98] ;  /* 0x001c9800010e7983 */ /* 0x002f220000300a00 */
[----:B------:R-:W-:Y:S02]  /*2f610*/  IMAD.MOV.U32 R12, RZ, RZ, R23 ;  /* 0x000000ffff0c7224 */ /* 0x000fe400078e0017 */
[----:B------:R-:W2:Y:S02]  /*2f620*/  LDL.LU.64 R22, [R1+0x1c90] ;  /* 0x001c900001167983 */ /* 0x000ea40000300a00 */
[C---:B--2---:R-:W-:Y:S01]  /*2f630*/  HMMA.16816.F32 R20, R4.reuse, R22, R8 ;  /* 0x000000160414723c */ /* 0x044fe20000001808 */
[----:B----4-:R-:W-:Y:S01]  /*2f640*/  STL.64 [R1+0x1be8], R14 ;  /* 0x001be80e01007387 */ /* 0x010fe20000100a00 */
[----:B------:R0:W-:Y:S03]  /*2f650*/  STL.64 [R1+0x1be0], R12 ;  /* 0x001be00c01007387 */ /* 0x0001e60000100a00 */
[----:B0-----:R-:W3:Y:S01]  /*2f660*/  LDL.LU R12, [R1+0x1f0] ;  /* 0x0001f000010c7983 */ /* 0x001ee20000300800 */
[----:B------:R-:W3:Y:S02]  /*2f670*/  LDL.LU R13, [R1+0x1f4] ;  /* 0x0001f400010d7983 */ /* 0x000ee40000300800 */
[----:B------:R-:W3:Y:S02]  /*2f680*/  LDL.LU R14, [R1+0x1f8] ;  /* 0x0001f800010e7983 */ /* 0x000ee40000300800 */
[----:B------:R-:W3:Y:S01]  /*2f690*/  LDL.LU R15, [R1+0x1fc] ;  /* 0x0001fc00010f7983 */ /* 0x000ee20000300800 */
[----:B------:R-:W2:Y:S01]  /*2f6a0*/  LDL.LU.64 R10, [R1+0x1c88] ;  /* 0x001c8800010a7983 */ /* 0x000ea20000300a00 */
[----:B------:R-:W2:Y:S11]  /*2f6b0*/  LDL.LU.64 R8, [R1+0x1c80] ;  /* 0x001c800001087983 */ /* 0x000eb60000300a00 */
[----:B------:R-:W-:Y:S01]  /*2f6c0*/  STL.64 [R1+0xc70], R20 ;  /* 0x000c701401007387 */ /* 0x000fe20000100a00 */
[----:B------:R0:W-:Y:S03]  /*2f6d0*/  STL.64 [R1+0xc78], R22 ;  /* 0x000c781601007387 */ /* 0x0001e60000100a00 */
[----:B0-----:R-:W2:Y:S02]  /*2f6e0*/  LDL.LU.64 R22, [R1+0x1c78] ;  /* 0x001c780001167983 */ /* 0x001ea40000300a00 */
[C---:B--2---:R-:W-:Y:S11]  /*2f6f0*/  HMMA.16816.F32 R8, R4.reuse, R22, R8 ;  /* 0x000000160408723c */ /* 0x044ff60000001808 */
[----:B------:R-:W-:Y:S11]  /*2f700*/  @!UPT UIADD3 URZ, URZ, URZ, URZ ;  /* 0x0000003f3f3ff290 */ /* 0x000ff6000fffe03f */
[----:B------:R-:W-:Y:S01]  /*2f710*/  @!UPT UIADD3 URZ, URZ, URZ, URZ ;  /* 0x0000003f3f3ff290 */ /* 0x000fe2000fffe03f */
[----:B------:R-:W-:Y:S01]  /*2f720*/  STL.64 [R1+0xc60], R8 ;  /* 0x000c600801007387 */ /* 0x000fe20000100a00 */
[----:B------:R0:W-:Y:S03]  /*2f730*/  STL.64 [R1+0xc68], R10 ;  /* 0x000c680a01007387 */ /* 0x0001e60000100a00 */
[----:B0-----:R-:W2:Y:S01]  /*2f740*/  LDL.LU.64 R10, [R1+0x1c70] ;  /* 0x001c7000010a7983 */ /* 0x001ea20000300a00 */
[----:B------:R-:W4:Y:S02]  /*2f750*/  LDL.LU.64 R8, [R1+0x1c68] ;  /* 0x001c680001087983 */ /* 0x000f240000300a00 */
[----:B------:R0:W-:Y:S02]  /*2f760*/  STL.64 [R1+0x1b40], R22 ;  /* 0x001b401601007387 */ /* 0x0001e40000100a00 */
[----:B------:R-:W2:Y:S01]  /*2f770*/  LDL.LU R20, [R1+0x270] ;  /* 0x0002700001147983 */ /* 0x000ea20000300800 */
[----:B------:R-:W2:Y:S04]  /*2f780*/  LDL.LU R21, [R1+0x274] ;  /* 0x0002740001157983 */ /* 0x000ea80000300800 */
[----:B0-----:R-:W2:Y:S01]  /*2f790*/  LDL.LU R22, [R1+0x278] ;  /* 0x0002780001167983 */ /* 0x001ea20000300800 */
[----:B------:R-:W2:Y:S01]  /*2f7a0*/  LDL.LU R23, [R1+0x27c] ;  /* 0x00027c0001177983 */ /* 0x000ea20000300800 */
[----:B---3--:R-:W-:Y:S02]  /*2f7b0*/  HMMA.16816.F32 R12, R4, R18, R12 ;  /* 0x00000012040c723c */ /* 0x008fe4000000180c */
[----:B--2---:R0:W-:Y:S01]  /*2f7c0*/  STL.64 [R1+0x1b50], R22 ;  /* 0x001b501601007387 */ /* 0x0041e20000100a00 */
[----:B------:R-:W-:Y:S02]  /*2f7d0*/  STL.64 [R1+0x1b48], R20 ;  /* 0x001b481401007387 */ /* 0x000fe40000100a00 */
[----:B0-----:R-:W-:-:S02]  /*2f7e0*/  IMAD.MOV.U32 R22, RZ, RZ, R27 ;  /* 0x000000ffff167224 */ /* 0x001fc400078e001b */
[----:B------:R-:W-:Y:S01]  /*2f7f0*/  IMAD.MOV.U32 R23, RZ, RZ, R26 ;  /* 0x000000ffff177224 */ /* 0x000fe200078e001a */
[----:B------:R-:W2:Y:S01]  /*2f800*/  LDL.LU R27, [R1+0x1c60] ;  /* 0x001c6000011b7983 */ /* 0x000ea20000300800 */
[----:B------:R-:W2:Y:S03]  /*2f810*/  LDL.LU R26, [R1+0x1c5c] ;  /* 0x001c5c00011a7983 */ /* 0x000ea60000300800 */
[----:B------:R0:W-:Y:S04]  /*2f820*/  STL.64 [R1+0x1b68], R22 ;  /* 0x001b681601007387 */ /* 0x0001e80000100a00 */
[----:B0-----:R-:W3:Y:S04]  /*2f830*/  LDL.64 R22, [R1+0x98] ;  /* 0x0000980001167983 */ /* 0x001ee80000100a00 */
[----:B---3--:R0:W-:Y:S03]  /*2f840*/  STL.64 [R1+0x1b78], R22 ;  /* 0x001b781601007387 */ /* 0x0081e60000100a00 */
[----:B------:R-:W-:Y:S02]  /*2f850*/  STL.64 [R1+0xc50], R12 ;  /* 0x000c500c01007387 */ /* 0x000fe40000100a00 */
[----:B------:R-:W-:Y:S02]  /*2f860*/  STL.64 [R1+0xc58], R14 ;  /* 0x000c580e01007387 */ /* 0x000fe40000100a00 */
[----:B0-----:R-:W-:-:S02]  /*2f870*/  IMAD.MOV.U32 R22, RZ, RZ, R17 ;  /* 0x000000ffff167224 */ /* 0x001fc400078e0011 */
[----:B------:R-:W-:-:S05]  /*2f880*/  IMAD.MOV.U32 R23, RZ, RZ, R16 ;  /* 0x000000ffff177224 */ /* 0x000fca00078e0010 */
[----:B------:R-:W-:Y:S01]  /*2f890*/  STL.64 [R1+0x1b90], R22 ;  /* 0x001b901601007387 */ /* 0x000fe20000100a00 */
[----:B------:R0:W-:Y:S02]  /*2f8a0*/  STL.64 [R1+0x1b70], R18 ;  /* 0x001b701201007387 */ /* 0x0001e40000100a00 */
[----:B------:R-:W3:Y:S02]  /*2f8b0*/  LDL.LU R16, [R1+0x3d0] ;  /* 0x0003d00001107983 */ /* 0x000ee40000300800 */
[----:B------:R-:W3:Y:S01]  /*2f8c0*/  LDL.LU R17, [R1+0x3d4] ;  /* 0x0003d40001117983 */ /* 0x000ee20000300800 */
[----:B0-----:R-:W2:Y:S01]  /*2f8d0*/  LDL.LU R18, [R1+0x3d8] ;  /* 0x0003d80001127983 */ /* 0x001ea20000300800 */
[----:B------:R-:W2:Y:S02]  /*2f8e0*/  LDL.LU R19, [R1+0x3dc] ;  /* 0x0003dc0001137983 */ /* 0x000ea40000300800 */
[----:B------:R-:W-:Y:S02]  /*2f8f0*/  IMAD.MOV.U32 R22, RZ, RZ, R28 ;  /* 0x000000ffff167224 */ /* 0x000fe400078e001c */
[----:B------:R-:W-:Y:S01]  /*2f900*/  IMAD.MOV.U32 R23, RZ, RZ, R29 ;  /* 0x000000ffff177224 */ /* 0x000fe200078e001d */
[----:B------:R-:W4:Y:S04]  /*2f910*/  LDL.LU R28, [R1+0x1c58] ;  /* 0x001c5800011c7983 */ /* 0x000f280000300800 */
[----:B------:R-:W-:Y:S04]  /*2f920*/  STL.64 [R1+0x1ba8], R22 ;  /* 0x001ba81601007387 */ /* 0x000fe80000100a00 */
[----:B--2---:R-:W-:Y:S01]  /*2f930*/  STL.64 [R1+0x1b88], R18 ;  /* 0x001b881201007387 */ /* 0x004fe20000100a00 */
[----:B---3--:R0:W-:Y:S03]  /*2f940*/  STL.64 [R1+0x1b80], R16 ;  /* 0x001b801001007387 */ /* 0x0081e60000100a00 */
        /* <DEDUP_REMOVED lines=8> */
[----:B------:R-:W-:Y:S01]  /*2f9d0*/  IMAD.MOV.U32 R23, RZ, RZ, R10 ;  /* 0x000000ffff177224 */ /* 0x000fe200078e000a */
[----:B---3--:R-:W-:Y:S01]  /*2f9e0*/  STL.64 [R1+0x1ba0], R18 ;  /* 0x001ba01201007387 */ /* 0x008fe20000100a00 */
[----:B--2---:R0:W-:Y:S03]  /*2f9f0*/  STL.64 [R1+0x1b98], R16 ;  /* 0x001b981001007387 */ /* 0x0041e60000100a00 */
[----:B0-----:R-:W2:Y:S01]  /*2fa00*/  LDL.LU R16, [R1+0x530] ;  /* 0x0005300001107983 */ /* 0x001ea20000300800 */
[----:B------:R-:W2:Y:S02]  /*2fa10*/  LDL.LU R17, [R1+0x534] ;  /* 0x0005340001117983 */ /* 0x000ea40000300800 */
[----:B------:R-:W3:Y:S02]  /*2fa20*/  LDL.LU R18, [R1+0x538] ;  /* 0x0005380001127983 */ /* 0x000ee40000300800 */
[----:B------:R-:W3:Y:S01]  /*2fa30*/  LDL.LU R19, [R1+0x53c] ;  /* 0x00053c0001137983 */ /* 0x000ee20000300800 */
[----:B------:R0:W-:Y:S01]  /*2fa40*/  STL.64 [R1+0x1bd8], R22 ;  /* 0x001bd81601007387 */ /* 0x0001e20000100a00 */
[----:B------:R-:W2:Y:S02]  /*2fa50*/  LDL.LU R20, [R1+0x6e0] ;  /* 0x0006e00001147983 */ /* 0x000ea40000300800 */
[----:B------:R-:W2:Y:S01]  /*2fa60*/  LDL.LU R21, [R1+0x6e4] ;  /* 0x0006e40001157983 */ /* 0x000ea20000300800 */
[----:B0-----:R-:W2:Y:S01]  /*2fa70*/  LDL.LU R22, [R1+0x6e8] ;  /* 0x0006e80001167983 */ /* 0x001ea20000300800 */
[----:B------:R-:W2:Y:S03]  /*2fa80*/  LDL.LU R23, [R1+0x6ec] ;  /* 0x0006ec0001177983 */ /* 0x000ea60000300800 */
[----:B--2---:R-:W-:Y:S01]  /*2fa90*/  STL.64 [R1+0x1bf8], R22 ;  /* 0x001bf81601007387 */ /* 0x004fe20000100a00 */
[----:B------:R0:W-:Y:S03]  /*2faa0*/  STL.64 [R1+0x1bf0], R20 ;  /* 0x001bf01401007387 */ /* 0x0001e60000100a00 */
[----:B0-----:R-:W2:Y:S01]  /*2fab0*/  LDL.LU R20, [R1+0x760] ;  /* 0x0007600001147983 */ /* 0x001ea20000300800 */
[----:B------:R-:W2:Y:S02]  /*2fac0*/  LDL.LU R21, [R1+0x764] ;  /* 0x0007640001157983 */ /* 0x000ea40000300800 */
[----:B------:R-:W2:Y:S02]  /*2fad0*/  LDL.LU R22, [R1+0x768] ;  /* 0x0007680001167983 */ /* 0x000ea40000300800 */
[----:B------:R-:W2:Y:S02]  /*2fae0*/  LDL.LU R23, [R1+0x76c] ;  /* 0x00076c0001177983 */ /* 0x000ea40000300800 */
[----:B--2---:R4:W-:Y:S01]  /*2faf0*/  STL.64 [R1+0x1c08], R22 ;  /* 0x001c081601007387 */ /* 0x0049e20000100a00 */
[----:B------:R-:W-:Y:S02]  /*2fb00*/  STL.64 [R1+0x1c00], R20 ;  /* 0x001c001401007387 */ /* 0x000fe40000100a00 */
[----:B----4-:R-:W-:-:S02]  /*2fb10*/  IMAD.MOV.U32 R22, RZ, RZ, R9 ;  /* 0x000000ffff167224 */ /* 0x010fc400078e0009 */
[----:B------:R-:W-:-:S05]  /*2fb20*/  IMAD.MOV.U32 R23, RZ, RZ, R3 ;  /* 0x000000ffff177224 */ /* 0x000fca00078e0003 */
[----:B------:R0:W-:Y:S02]  /*2fb30*/  STL.64 [R1+0x1c18], R22 ;  /* 0x001c181601007387 */ /* 0x0001e40000100a00 */
[----:B0-----:R-:W-:Y:S02]  /*2fb40*/  IMAD.MOV.U32 R22, RZ, RZ, R8 ;  /* 0x000000ffff167224 */ /* 0x001fe400078e0008 */
[----:B------:R-:W-:-:S05]  /*2fb50*/  IMAD.MOV.U32 R23, RZ, RZ, R2 ;  /* 0x000000ffff177224 */ /* 0x000fca00078e0002 */
[----:B------:R-:W-:Y:S01]  /*2fb60*/  STL.64 [R1+0x1c40], R22 ;  /* 0x001c401601007387 */ /* 0x000fe20000100a00 */
[----:B------:R-:W2:Y:S03]  /*2fb70*/  LDL.64 R14, [R1+0xf8] ;  /* 0x0000f800010e7983 */ /* 0x000ea60000100a00 */
[----:B--2---:R0:W-:Y:S01]  /*2fb80*/  STL.64 [R1+0x1c10], R14 ;  /* 0x001c100e01007387 */ /* 0x0041e20000100a00 */
[----:B------:R-:W2:Y:S02]  /*2fb90*/  LDL.LU R12, [R1+0x7e0] ;  /* 0x0007e000010c7983 */ /* 0x000ea40000300800 */
[----:B------:R-:W2:Y:S01]  /*2fba0*/  LDL.LU R13, [R1+0x7e4] ;  /* 0x0007e400010d7983 */ /* 0x000ea20000300800 */
[----:B0-----:R-:W4:Y:S01]  /*2fbb0*/  LDL.LU R14, [R1+0x7e8] ;  /* 0x0007e800010e7983 */ /* 0x001f220000300800 */
[----:B------:R-:W4:Y:S02]  /*2fbc0*/  LDL.LU R15, [R1+0x7ec] ;  /* 0x0007ec00010f7983 */ /* 0x000f240000300800 */
[----:B------:R-:W2:Y:S02]  /*2fbd0*/  LDL.LU R20, [R1+0x1c0] ;  /* 0x0001c00001147983 */ /* 0x000ea40000300800 */
[----:B------:R-:W2:Y:S01]  /*2fbe0*/  LDL.LU R21, [R1+0x1c4] ;  /* 0x0001c40001157983 */ /* 0x000ea20000300800 */
[----:B------:R-:W2:Y:S01]  /*2fbf0*/  LDL.LU R22, [R1+0x1c8] ;  /* 0x0001c80001167983 */ /* 0x000ea20000300800 */
[----:B------:R-:W2:Y:S03]  /*2fc00*/  LDL.LU R23, [R1+0x1cc] ;  /* 0x0001cc0001177983 */ /* 0x000ea60000300800 */
[----:B--2---:R-:W-:Y:S01]  /*2fc10*/  STL.64 [R1+0x1c50], R22 ;  /* 0x001c501601007387 */ /* 0x004fe20000100a00 */
[----:B------:R0:W-:Y:S03]  /*2fc20*/  STL.64 [R1+0x1c48], R20 ;  /* 0x001c481401007387 */ /* 0x0001e60000100a00 */
[----:B0-----:R-:W2:Y:S01]  /*2fc30*/  LDL.LU R20, [R1+0x1e0] ;  /* 0x0001e00001147983 */ /* 0x001ea20000300800 */
[----:B------:R-:W2:Y:S02]  /*2fc40*/  LDL.LU R21, [R1+0x1e4] ;  /* 0x0001e40001157983 */ /* 0x000ea40000300800 */
[----:B------:R-:W2:Y:S02]  /*2fc50*/  LDL.LU R22, [R1+0x1e8] ;  /* 0x0001e80001167983 */ /* 0x000ea40000300800 */
[----:B------:R-:W2:Y:S01]  /*2fc60*/  LDL.LU R23, [R1+0x1ec] ;  /* 0x0001ec0001177983 */ /* 0x000ea20000300800 */
[----:B------:R-:W2:Y:S01]  /*2fc70*/  LDL.64 R10, [R1+0x28] ;  /* 0x00002800010a7983 */ /* 0x000ea20000100a00 */
[----:B----4-:R-:W-:Y:S02]  /*2fc80*/  STL.64 [R1+0x1c28], R14 ;  /* 0x001c280e01007387 */ /* 0x010fe40000100a00 */
[----:B------:R0:W-:Y:S02]  /*2fc90*/  STL.64 [R1+0x1c20], R12 ;  /* 0x001c200c01007387 */ /* 0x0001e40000100a00 */
[----:B0-----:R-:W4:Y:S01]  /*2fca0*/  LDL.LU R12, [R1+0x870] ;  /* 0x00087000010c7983 */ /* 0x001f220000300800 */
[----:B------:R-:W4:Y:S02]  /*2fcb0*/  LDL.LU R13, [R1+0x874] ;  /* 0x00087400010d7983 */ /* 0x000f240000300800 */
[----:B------:R-:W4:Y:S02]  /*2fcc0*/  LDL.LU R14, [R1+0x878] ;  /* 0x00087800010e7983 */ /* 0x000f240000300800 */
[----:B------:R-:W4:Y:S01]  /*2fcd0*/  LDL.LU R15, [R1+0x87c] ;  /* 0x00087c00010f7983 */ /* 0x000f220000300800 */
[----:B---3--:R-:W-:Y:S01]  /*2fce0*/  STL.64 [R1+0x1bb8], R18 ;  /* 0x001bb81201007387 */ /* 0x008fe20000100a00 */
[----:B------:R0:W-:Y:S03]  /*2fcf0*/  STL.64 [R1+0x1bb0], R16 ;  /* 0x001bb01001007387 */ /* 0x0001e60000100a00 */
[----:B0-----:R-:W3:Y:S01]  /*2fd00*/  LDL.LU R16, [R1+0x5b0] ;  /* 0x0005b00001107983 */ /* 0x001ee20000300800 */
[----:B------:R-:W3:Y:S02]  /*2fd10*/  LDL.LU R17, [R1+0x5b4] ;  /* 0x0005b40001117983 */ /* 0x000ee40000300800 */
[----:B------:R-:W3:Y:S02]  /*2fd20*/  LDL.LU R18, [R1+0x5b8] ;  /* 0x0005b80001127983 */ /* 0x000ee40000300800 */
[----:B------:R-:W3:Y:S01]  /*2fd30*/  LDL.LU R19, [R1+0x5bc] ;  /* 0x0005bc0001137983 */ /* 0x000ee20000300800 */
[----:B--2---:R-:W-:Y:S01]  /*2fd40*/  HMMA.16816.F32 R20, R4, R26, R20 ;  /* 0x0000001a0414723c */ /* 0x004fe20000001814 */
[----:B---3--:R-:W-:Y:S01]  /*2fd50*/  STL.64 [R1+0x1bd0], R18 ;  /* 0x001bd01201007387 */ /* 0x008fe20000100a00 */
        /* <DEDUP_REMOVED lines=10> */
[----:B------:R0:W-:Y:S02]  /*2fe00*/  STL.64 [R1+0x1b38], R26 ;  /* 0x001b381a01007387 */ /* 0x0001e40000100a00 */
[----:B------:R-:W2:Y:S01]  /*2fe10*/  LDL.LU R24, [R1+0x1a0] ;  /* 0x0001a00001187983 */ /* 0x000ea20000300800 */
[----:B------:R-:W2:Y:S04]  /*2fe20*/  LDL.LU R25, [R1+0x1a4] ;  /* 0x0001a40001197983 */ /* 0x000ea80000300800 */
[----:B0-----:R-:W2:Y:S01]  /*2fe30*/  LDL.LU R26, [R1+0x1a8] ;  /* 0x0001a800011a7983 */ /* 0x001ea20000300800 */
[----:B------:R-:W2:Y:S02]  /*2fe40*/  LDL.LU R27, [R1+0x1ac] ;  /* 0x0001ac00011b7983 */ /* 0x000ea40000300800 */
[----:B------:R-:W-:-:S02]  /*2fe50*/  IMAD.MOV.U32 R3, RZ, RZ, R10 ;  /* 0x000000ffff037224 */ /* 0x000fc400078e000a */
[----:B------:R-:W-:Y:S01]  /*2fe60*/  IMAD.MOV.U32 R2, RZ, RZ, R11 ;  /* 0x000000ffff027224 */ /* 0x000fe200078e000b */
[----:B---3--:R-:W-:Y:S01]  /*2fe70*/  HMMA.16816.F32 R4, R4, R10, R20 ;  /* 0x0000000a0404723c */ /* 0x008fe20000001814 */
[----:B--2---:R-:W-:Y:S01]  /*2fe80*/  STL.64 [R1+0x1b60], R26 ;  /* 0x001b601a01007387 */ /* 0x004fe20000100a00 */
[----:B------:R0:W-:Y:S03]  /*2fe90*/  STL.64 [R1+0x1b58], R24 ;  /* 0x001b581801007387 */ /* 0x0001e60000100a00 */
[----:B0-----:R-:W2:Y:S01]  /*2fea0*/  LDL.LU R24, [R1+0x2d0] ;  /* 0x0002d00001187983 */ /* 0x001ea20000300800 */
[----:B------:R-:W2:Y:S02]  /*2feb0*/  LDL.LU R25, [R1+0x2d4] ;  /* 0x0002d40001197983 */ /* 0x000ea40000300800 */
[----:B------:R-:W2:Y:S02]  /*2fec0*/  LDL.LU R26, [R1+0x2d8] ;  /* 0x0002d800011a7983 */ /* 0x000ea40000300800 */
[----:B------:R-:W2:Y:S01]  /*2fed0*/  LDL.LU R27, [R1+0x2dc] ;  /* 0x0002dc00011b7983 */ /* 0x000ea20000300800 */
[----:B------:R-:W4:Y:S11]  /*2fee0*/  LDL.LU.64 R22, [R1+0x1c40] ;  /* 0x001c400001167983 */ /* 0x000f360000300a00 */
[----:B------:R-:W-:Y:S01]  /*2fef0*/  @!UPT UIADD3 URZ, URZ, URZ, URZ ;  /* 0x0000003f3f3ff290 */ /* 0x000fe2000fffe03f */
[----:B------:R-:W-:Y:S02]  /*2ff00*/  STL.64 [R1+0xc30], R4 ;  /* 0x000c300401007387 */ /* 0x000fe40000100a00 */
[----:B------:R0:W-:Y:S02]  /*2ff10*/  STL.64 [R1+0xc38], R6 ;  /* 0x000c380601007387 */ /* 0x0001e40000100a00 */
[----:B------:R-:W4:Y:S01]  /*2ff20*/  LDL.LU.64 R10, [R1+0x1c38] ;  /* 0x001c3800010a7983 */ /* 0x000f220000300a00 */
[----:B------:R-:W4:Y:S04]  /*2ff30*/  LDL.LU.64 R8, [R1+0x1c30] ;  /* 0x001c300001087983 */ /* 0x000f280000300a00 */
[----:B0-----:R-:W3:Y:S01]  /*2ff40*/  LDL.64 R6, [R1+0x68] ;  /* 0x0000680001067983 */ /* 0x001ee20000100a00 */
[C---:B----4-:R-:W-:Y:S03]  /*2ff50*/  HMMA.16816.F32 R20, R8.reuse, R22, R12 ;  /* 0x000000160814723c */ /* 0x050fe6000000180c */
[----:B------:R-:W4:Y:S01]  /*2ff60*/  LDL.LU.64 R14, [R1+0x1c28] ;  /* 0x001c2800010e7983 */ /* 0x000f220000300a00 */
[----:B------:R-:W4:Y:S11]  /*2ff70*/  LDL.LU.64 R12, [R1+0x1c20] ;  /* 0x001c2000010c7983 */ /* 0x000f360000300a00 */
[----:B------:R-:W-:Y:S08]  /*2ff80*/  @!UPT UIADD3 URZ, URZ, URZ, URZ ;  /* 0x0000003f3f3ff290 */ /* 0x000ff0000fffe03f */
        /* <DEDUP_REMOVED lines=10> */
[----:B----4-:R-:W-:Y:S02]  /*30030*/  IMAD.MOV.U32 R5, RZ, RZ, R14 ;  /* 0x000000ffff057224 */ /* 0x010fe400078e000e */
[----:B------:R-:W-:Y:S01]  /*30040*/  IMAD.MOV.U32 R4, RZ, RZ, R15 ;  /* 0x000000ffff047224 */ /* 0x000fe200078e000f */
[C---:B--2---:R-:W-:Y:S11]  /*30050*/  HMMA.16816.F32 R20, R8.reuse, R14, R20 ;  /* 0x0000000e0814723c */ /* 0x044ff60000001814 */
[----:B------:R-:W-:Y:S11]  /*30060*/  @!UPT UIADD3 URZ, URZ, URZ, URZ ;  /* 0x0000003f3f3ff290 */ /* 0x000ff6000fffe03f */
[----:B------:R-:W-:Y:S01]  /*30070*/  @!UPT UIADD3 URZ, URZ, URZ, URZ ;  /* 0x0000003f3f3ff290 */ /* 0x000fe2000fffe03f */
[----:B------:R-:W-:Y:S01]  /*30080*/  STL.64 [R1+0x810], R20 ;  /* 0x0008101401007387 */ /* 0x000fe20000100a00 */
[----:B------:R0:W-:Y:S03]  /*30090*/  STL.64 [R1+0x818], R22 ;  /* 0x0008181601007387 */ /* 0x0001e60000100a00 */
[----:B0-----:R-:W2:Y:S01]  /*300a0*/  LDL.LU.64 R22, [R1+0x1bf8] ;  /* 0x001bf80001167983 */ /* 0x001ea20000300a00 */
[----:B------:R-:W2:Y:S02]  /*300b0*/  LDL.LU.64 R20, [R1+0x1bf0] ;  /* 0x001bf00001147983 */ /* 0x000ea40000300a00 */
[----:B------:R-:W2:Y:S02]  /*300c0*/  LDL.LU.64 R14, [R1+0x1be8] ;  /* 0x001be800010e7983 */ /* 0x000ea40000300a00 */
[----:B------:R-:W4:Y:S01]  /*300d0*/  LDL.LU.64 R12, [R1+0x1be0] ;  /* 0x001be000010c7983 */ /* 0x000f220000300a00 */
[C---:B--2---:R-:W-:Y:S11]  /*300e0*/  HMMA.16816.F32 R20, R8.reuse, R14, R20 ;  /* 0x0000000e0814723c */ /* 0x044ff60000001814 */
[----:B------:R-:W-:Y:S11]  /*300f0*/  @!UPT UIADD3 URZ, URZ, URZ, URZ ;  /* 0x0000003f3f3ff290 */ /* 0x000ff6000fffe03f */
[----:B------:R-:W-:Y:S01]  /*30100*/  @!UPT UIADD3 URZ, URZ, URZ, URZ ;  /* 0x0000003f3f3ff290 */ /* 0x000fe2000fffe03f */
[----:B------:R-:W-:Y:S01]  /*30110*/  STL.64 [R1+0x990], R20 ;  /* 0x0009901401007387 */ /* 0x000fe20000100a00 */
[----:B------:R0:W-:Y:S03]  /*30120*/  STL.64 [R1+0x998], R22 ;  /* 0x0009981601007387 */ /* 0x0001e60000100a00 */
[----:B0-----:R-:W2:Y:S01]  /*30130*/  LDL.LU.64 R22, [R1+0x1bd8] ;  /* 0x001bd80001167983 */ /* 0x001ea20000300a00 */
[----:B------:R-:W-:Y:S01]  /*30140*/  STL.64 [R1+0x1af0], R14 ;  /* 0x001af00e01007387 */ /* 0x000fe20000100a00 */
        /* <DEDUP_REMOVED lines=36> */
[----:B------:R-:W2:Y:S02]  /*30390*/  LDL.LU.64 R22, [R1+0x1b68] ;  /* 0x001b680001167983 */ /* 0x000ea40000300a00 */
[----:B--2---:R-:W-:Y:S01]  /*303a0*/  HMMA.16816.F32 R20, R8, R22, R24 ;  /* 0x000000160814723c */ /* 0x004fe20000001818 */
[----:B------:R-:W2:Y:S01]  /*303b0*/  LDL.LU.64 R26, [R1+0x1b60] ;  /* 0x001b6000011a7983 */ /* 0x000ea20000300a00 */
[----:B------:R-:W2:Y:S11]  /*303c0*/  LDL.LU.64 R24, [R1+0x1b58] ;  /* 0x001b580001187983 */ /* 0x000eb60000300a00 */
[----:B------:R-:W-:Y:S10]  /*303d0*/  @!UPT UIADD3 URZ, URZ, URZ, URZ ;  /* 0x0000003f3f3ff290 */ /* 0x000ff4000fffe03f */
[----:B------:R-:W-:Y:S01]  /*303e0*/  STL.64 [R1+0xae0], R20 ;  /* 0x000ae01401007387 */ /* 0x000fe20000100a00 */
[----:B------:R0:W-:Y:S03]  /*303f0*/  STL.64 [R1+0xae8], R22 ;  /* 0x000ae81601007387 */ /* 0x0001e60000100a00 */
[----:B0-----:R-:W2:Y:S01]  /*30400*/  LDL.LU.64 R22, [R1+0x1b50] ;  /* 0x001b500001167983 */ /* 0x001ea20000300a00 */
[----:B------:R-:W2:Y:S02]  /*30410*/  LDL.LU.64 R20, [R1+0x1b48] ;  /* 0x001b480001147983 */ /* 0x000ea40000300a00 */
[----:B----4-:R-:W-:Y:S02]  /*30420*/  IMAD.MOV.U32 R14, RZ, RZ, R13 ;  /* 0x000000ffff0e7224 */ /* 0x010fe400078e000d */
[----:B------:R-:W-:-:S07]  /*30430*/  IMAD.MOV.U32 R15, RZ, RZ, R12 ;  /* 0x000000ffff0f7224 */ /* 0x000fce00078e000c */
[----:B--2---:R-:W-:Y:S01]  /*30440*/  HMMA.16816.F32 R12, R8, R14, R20 ;  /* 0x0000000e080c723c */ /* 0x004fe20000001814 */
[----:B------:R-:W2:Y:S11]  /*30450*/  LDL.LU.64 R22, [R1+0x1b40] ;  /* 0x001b400001167983 */ /* 0x000eb60000300a00 */
[----:B------:R-:W-:Y:S11]  /*30460*/  @!UPT UIADD3 URZ, URZ, URZ, URZ ;  /* 0x0000003f3f3ff290 */ /* 0x000ff6000fffe03f */
[----:B------:R-:W-:Y:S01]  /*30470*/  STL.64 [R1+0xb00], R12 ;  /* 0x000b000c01007387 */ /* 0x000fe20000100a00 */
[----:B------:R0:W-:Y:S02]  /*30480*/  STL.64 [R1+0xb08], R14 ;  /* 0x000b080e01007387 */ /* 0x0001e40000100a00 */
[----:B0-----:R-:W-:Y:S02]  /*30490*/  IMAD.MOV.U32 R14, RZ, RZ, R5 ;  /* 0x000000ffff0e7224 */ /* 0x001fe400078e0005 */
[----:B------:R-:W-:-:S05]  /*304a0*/  IMAD.MOV.U32 R15, RZ, RZ, R4 ;  /* 0x000000ffff0f7224 */ /* 0x000fca00078e0004 */
[----:B------:R0:W-:Y:S01]  /*304b0*/  STL.64 [R1+0x1b08], R14 ;  /* 0x001b080e01007387 */ /* 0x0001e20000100a00 */
[----:B------:R-:W4:Y:S02]  /*304c0*/  LDL.LU R12, [R1+0x1b0] ;  /* 0x0001b000010c7983 */ /* 0x000f240000300800 */
[----:B------:R-:W4:Y:S01]  /*304d0*/  LDL.LU R13, [R1+0x1b4] ;  /* 0x0001b400010d7983 */ /* 0x000f220000300800 */
[----:B0-----:R-:W4:Y:S01]  /*304e0*/  LDL.LU R14, [R1+0x1b8] ;  /* 0x0001b800010e7983 */ /* 0x001f220000300800 */
[----:B------:R-:W4:Y:S02]  /*304f0*/  LDL.LU R15, [R1+0x1bc] ;  /* 0x0001bc00010f7983 */ /* 0x000f240000300800 */
[----:B---3--:R-:W-:Y:S02]  /*30500*/  IMAD.MOV.U32 R21, RZ, RZ, R6 ;  /* 0x000000ffff157224 */ /* 0x008fe400078e0006 */
[----:B------:R-:W-:Y:S01]  /*30510*/  IMAD.MOV.U32 R20, RZ, RZ, R7 ;  /* 0x000000ffff147224 */ /* 0x000fe200078e0007 */
[C---:B----4-:R-:W-:Y:S11]  /*30520*/  HMMA.16816.F32 R12, R8.reuse, R6, R12 ;  /* 0x00000006080c723c */ /* 0x050ff6000000180c */
[----:B------:R-:W-:Y:S11]  /*30530*/  @!UPT UIADD3 URZ, URZ, URZ, URZ ;  /* 0x0000003f3f3ff290 */ /* 0x000ff6000fffe03f */
[----:B------:R-:W-:Y:S01]  /*30540*/  @!UPT UIADD3 URZ, URZ, URZ, URZ ;  /* 0x0000003f3f3ff290 */ /* 0x000fe2000fffe03f */
[----:B------:R-:W-:Y:S01]  /*30550*/  STL.64 [R1+0xc20], R12 ;  /* 0x000c200c01007387 */ /* 0x000fe20000100a00 */
[----:B------:R2:W-:Y:S02]  /*30560*/  STL.64 [R1+0xc28], R14 ;  /* 0x000c280e01007387 */ /* 0x0005e40000100a00 */
[C---:B--2---:R-:W-:Y:S01]  /*30570*/  HMMA.16816.F32 R12, R8.reuse, R22, R24 ;  /* 0x00000016080c723c */ /* 0x044fe20000001818 */
[----:B------:R-:W-:Y:S02]  /*30580*/  IMAD.MOV.U32 R6, RZ, RZ, R3 ;  /* 0x000000ffff067224 */ /* 0x000fe400078e0003 */
[----:B------:R-:W-:Y:S11]  /*30590*/  IMAD.MOV.U32 R7, RZ, RZ, R2 ;  /* 0x000000ffff077224 */ /* 0x000ff600078e0002 */
[----:B------:R-:W-:Y:S09]  /*305a0*/  @!UPT UIADD3 URZ, URZ, URZ, URZ ;  /* 0x0000003f3f3ff290 */ /* 0x000ff2000fffe03f */
[----:B------:R-:W-:Y:S01]  /*305b0*/  STL.64 [R1+0xc10], R12 ;  /* 0x000c100c01007387 */ /* 0x000fe20000100a00 */
[----:B------:R-:W-:Y:S02]  /*305c0*/  STL.64 [R1+0xc18], R14 ;  /* 0x000c180e01007387 */ /* 0x000fe40000100a00 */
[----:B------:R-:W2:Y:S02]  /*305d0*/  LDL.LU R24, [R1+0x190] ;  /* 0x0001900001187983 */ /* 0x000ea40000300800 */
[----:B------:R-:W2:Y:S01]  /*305e0*/  LDL.LU R25, [R1+0x194] ;  /* 0x0001940001197983 */ /* 0x000ea20000300800 */
[----:B------:R-:W2:Y:S01]  /*305f0*/  LDL.LU R26, [R1+0x198] ;  /* 0x00019800011a7983 */ /* 0x000ea20000300800 */
[----:B------:R-:W2:Y:S02]  /*30600*/  LDL.LU R27, [R1+0x19c] ;  /* 0x00019c00011b7983 */ /* 0x000ea40000300800 */
[----:B------:R0:W-:Y:S02]  /*30610*/  STL.64 [R1+0x1b30], R6 ;  /* 0x001b300601007387 */ /* 0x0001e40000100a00 */
[----:B------:R-:W3:Y:S01]  /*30620*/  LDL.LU R4, [R1+0x180] ;  /* 0x0001800001047983 */ /* 0x000ee20000300800 */
[----:B------:R-:W3:Y:S04]  /*30630*/  LDL.LU R5, [R1+0x184] ;  /* 0x0001840001057983 */ /* 0x000ee80000300800 */
[----:B0-----:R-:W3:Y:S01]  /*30640*/  LDL.LU R6, [R1+0x188] ;  /* 0x0001880001067983 */ /* 0x001ee20000300800 */
[----:B------:R-:W3:Y:S02]  /*30650*/  LDL.LU R7, [R1+0x18c] ;  /* 0x00018c0001077983 */ /* 0x000ee40000300800 */
[----:B------:R-:W4:Y:S02]  /*30660*/  LDL.64 R14, [R1+0x108] ;  /* 0x00010800010e7983 */ /* 0x000f240000100a00 */
[----:B----4-:R0:W-:Y:S04]  /*30670*/  STL.64 [R1+0x1b10], R14 ;  /* 0x001b100e01007387 */ /* 0x0101e80000100a00 */
[----:B0-----:R-:W4:Y:S04]  /*30680*/  LDL.64 R14, [R1+0x118] ;  /* 0x00011800010e7983 */ /* 0x001f280000100a00 */
[----:B----4-:R0:W-:Y:S01]  /*30690*/  STL.64 [R1+0x1b28], R14 ;  /* 0x001b280e01007387 */ /* 0x0101e20000100a00 */
[----:B------:R-:W4:Y:S02]  /*306a0*/  LDL.LU R12, [R1+0x130] ;  /* 0x00013000010c7983 */ /* 0x000f240000300800 */
[----:B------:R-:W4:Y:S01]  /*306b0*/  LDL.LU R13, [R1+0x134] ;  /* 0x00013400010d7983 */ /* 0x000f220000300800 */
[----:B0-----:R-:W4:Y:S01]  /*306c0*/  LDL.LU R14, [R1+0x138] ;  /* 0x00013800010e7983 */ /* 0x001f220000300800 */
[----:B------:R-:W4:Y:S02]  /*306d0*/  LDL.LU R15, [R1+0x13c] ;  /* 0x00013c00010f7983 */ /* 0x000f240000300800 */
[----:B------:R0:W-:Y:S02]  /*306e0*/  STL.64 [R1+0x1a88], R22 ;  /* 0x001a881601007387 */ /* 0x0001e40000100a00 */
[----:B0-----:R-:W2:Y:S04]  /*306f0*/  LDL.64 R22, [R1+0xd8] ;  /* 0x0000d80001167983 */ /* 0x001ea80000100a00 */
[----:B--2---:R-:W-:Y:S01]  /*30700*/  STL.64 [R1+0x1ae8], R22 ;  /* 0x001ae81601007387 */ /* 0x004fe20000100a00 */
[----:B------:R0:W-:Y:S03]  /*30710*/  STL.64 [R1+0x1ae0], R20 ;  /* 0x001ae01401007387 */ /* 0x0001e60000100a00 */
[----:B0-----:R-:W2:Y:S01]  /*30720*/  LDL.LU R20, [R1+0x700] ;  /* 0x0007000001147983 */ /* 0x001ea20000300800 */
[----:B------:R-:W2:Y:S02]  /*30730*/  LDL.LU R21, [R1+0x704] ;  /* 0x0007040001157983 */ /* 0x000ea40000300800 */
[----:B------:R-:W2:Y:S02]  /*30740*/  LDL.LU R22, [R1+0x708] ;  /* 0x0007080001167983 */ /* 0x000ea40000300800 */
[----:B------:R-:W2:Y:S01]  /*30750*/  LDL.LU R23, [R1+0x70c] ;  /* 0x00070c0001177983 */ /* 0x000ea20000300800 */
[C---:B------:R-:W-:Y:S01]  /*30760*/  HMMA.16816.F32 R24, R8.reuse, R18, R24 ;  /* 0x000000120818723c */ /* 0x040fe20000001818 */
        /* <DEDUP_REMOVED lines=14> */
[----:B0-----:R-:W3:Y:S01]  /*30850*/  LDL.LU.64 R26, [R1+0x1b38] ;  /* 0x001b3800011a7983 */ /* 0x001ee20000300a00 */
[----:B------:R-:W-:Y:S01]  /*30860*/  STL.64 [R1+0x1ad8], R18 ;  /* 0x001ad81201007387 */ /* 0x000fe20000100a00 */
        /* <DEDUP_REMOVED lines=9> */
[----:B0-----:R-:W3:Y:S01]  /*30900*/  LDL.LU R26, [R1+0x688] ;  /* 0x00068800011a7983 */ /* 0x001ee20000300800 */
[----:B------:R-:W3:Y:S01]  /*30910*/  LDL.LU R27, [R1+0x68c] ;  /* 0x00068c00011b7983 */ /* 0x000ee20000300800 */
[----:B----4-:R-:W-:Y:S02]  /*30920*/  HMMA.16816.F32 R8, R8, R6, R12 ;  /* 0x000000060808723c */ /* 0x010fe4000000180c */
[----:B------:R-:W2:Y:S04]  /*30930*/  LDL.LU.64 R14, [R1+0x1b28] ;  /* 0x001b2800010e7983 */ /* 0x000ea80000300a00 */
[----:B------:R-:W-:Y:S11]  /*30940*/  LDSM.16.MT88.4 R4, [R0+0x16100] ;  /* 0x016100000004783b */ /* 0x000ff60000004200 */
[----:B------:R-:W-:Y:S06]  /*30950*/  @!UPT UIADD3 URZ, URZ, URZ, URZ ;  /* 0x0000003f3f3ff290 */ /* 0x000fec000fffe03f */
[----:B------:R-:W-:Y:S01]  /*30960*/  STL.64 [R1+0xbe0], R8 ;  /* 0x000be00801007387 */ /* 0x000fe20000100a00 */
[----:B------:R-:W-:Y:S02]  /*30970*/  STL.64 [R1+0xbe8], R10 ;  /* 0x000be80a01007387 */ /* 0x000fe40000100a00 */
[----:B------:R-:W0:Y:S02]  /*30980*/  LDSM.16.MT88.4 R8, [R0+0x16180] ;  /* 0x016180000008783b */ /* 0x000e240000004200 */
[----:B0-----:R-:W-:Y:S02]  /*30990*/  STL.64 [R1+0x1a18], R10 ;  /* 0x001a180a01007387 */ /* 0x001fe40000100a00 */
[----:B------:R0:W-:Y:S02]  /*309a0*/  STL.64 [R1+0x1a10], R8 ;  /* 0x001a100801007387 */ /* 0x0001e40000100a00 */
[----:B0-----:R-:W4:Y:S01]  /*309b0*/  LDL.LU R8, [R1+0x7f0] ;  /* 0x0007f00001087983 */ /* 0x001f220000300800 */
[----:B------:R-:W4:Y:S02]  /*309c0*/  LDL.LU R9, [R1+0x7f4] ;  /* 0x0007f40001097983 */ /* 0x000f240000300800 */
[----:B------:R-:W4:Y:S02]  /*309d0*/  LDL.LU R10, [R1+0x7f8] ;  /* 0x0007f800010a7983 */ /* 0x000f240000300800 */
[----:B------:R-:W4:Y:S01]  /*309e0*/  LDL.LU R11, [R1+0x7fc] ;  /* 0x0007fc00010b7983 */ /* 0x000f220000300800 */
        /* <DEDUP_REMOVED lines=8> */
[----:B------:R-:W4:Y:S02]  /*30a70*/  LDL.LU.64 R14, [R1+0x1b10] ;  /* 0x001b1000010e7983 */ /* 0x000f240000300a00 */
[C---:B----4-:R-:W-:Y:S01]  /*30a80*/  HMMA.16816.F32 R8, R4.reuse, R14, R8 ;  /* 0x0000000e0408723c */ /* 0x050fe20000001808 */
[----:B------:R-:W-:Y:S11]  /*30a90*/  IMAD.MOV.U32 R3, RZ, RZ, R15 ;  /* 0x000000ffff037224 */ /* 0x000ff600078e000f */
[----:B------:R-:W-:Y:S11]  /*30aa0*/  @!UPT UIADD3 URZ, URZ, URZ, URZ ;  /* 0x0000003f3f3ff290 */ /* 0x000ff6000fffe03f */
[----:B------:R0:W-:Y:S01]  /*30ab0*/  STL.64 [R1+0x6e0], R8 ;  /* 0x0006e00801007387 */ /* 0x0001e20000100a00 */
[----:B------:R-:W-:Y:S02]  /*30ac0*/  STL.64 [R1+0x6e8], R10 ;  /* 0x0006e80a01007387 */ /* 0x000fe40000100a00 */
[----:B0-----:R-:W-:Y:S02]  /*30ad0*/  IMAD.MOV.U32 R8, RZ, RZ, R14 ;  /* 0x000000ffff087224 */ /* 0x001fe400078e000e */
[----:B------:R-:W2:Y:S02]  /*30ae0*/  LDL.LU.64 R14, [R1+0x1b08] ;  /* 0x001b0800010e7983 */ /* 0x000ea40000300a00 */
[C---:B--2---:R-:W-:Y:S02]  /*30af0*/  HMMA.16816.F32 R12, R4.reuse, R14, R20 ;  /* 0x0000000e040c723c */ /* 0x044fe40000001814 */
[----:B------:R-:W2:Y:S01]  /*30b00*/  LDL.LU.64 R22, [R1+0x1b00] ;  /* 0x001b000001167983 */ /* 0x000ea20000300a00 */
[----:B------:R-:W2:Y:S11]  /*30b10*/  LDL.LU.64 R20, [R1+0x1af8] ;  /* 0x001af80001147983 */ /* 0x000eb60000300a00 */
[----:B------:R-:W-:Y:S09]  /*30b20*/  @!UPT UIADD3 URZ, URZ, URZ, URZ ;  /* 0x0000003f3f3ff290 */ /* 0x000ff2000fffe03f */
[----:B------:R-:W-:Y:S01]  /*30b30*/  STL.64 [R1+0x6f0], R12 ;  /* 0x0006f00c01007387 */ /* 0x000fe20000100a00 */
[----:B------:R0:W-:Y:S03]  /*30b40*/  STL.64 [R1+0x6f8], R14 ;  /* 0x0006f80e01007387 */ /* 0x0001e60000100a00 */
[----:B0-----:R-:W2:Y:S02]  /*30b50*/  LDL.LU.64 R14, [R1+0x1af0] ;  /* 0x001af000010e7983 */ /* 0x001ea40000300a00 */
[----:B--2---:R-:W-:Y:S01]  /*30b60*/  HMMA.16816.F32 R20, R4, R14, R20 ;  /* 0x0000000e0414723c */ /* 0x004fe20000001814 */
[----:B------:R-:W-:Y:S11]  /*30b70*/  IMAD.MOV.U32 R10, RZ, RZ, R14 ;  /* 0x000000ffff0a7224 */ /* 0x000ff600078e000e */
[----:B------:R-:W-:Y:S11]  /*30b80*/  @!UPT UIADD3 URZ, URZ, URZ, URZ ;  /* 0x0000003f3f3ff290 */ /* 0x000ff6000fffe03f */
[----:B------:R-:W-:Y:S01]  /*30b90*/  STL.64 [R1+0x780], R20 ;  /* 0x0007801401007387 */ /* 0x000fe20000100a00 */
[----:B------:R0:W-:Y:S03]  /*30ba0*/  STL.64 [R1+0x788], R22 ;  /* 0x0007881601007387 */ /* 0x0001e60000100a00 */
[----:B0-----:R-:W3:Y:S01]  /*30bb0*/  LDL.LU.64 R22, [R1+0x1ae8] ;  /* 0x001ae80001167983 */ /* 0x001ee20000300a00 */
[----:B------:R-:W2:Y:S02]  /*30bc0*/  LDL.LU.64 R20, [R1+0x1ae0] ;  /* 0x001ae00001147983 */ /* 0x000ea40000300a00 */
[----:B------:R-:W4:Y:S02]  /*30bd0*/  LDL.LU R12, [R1] ;  /* 0x00000000010c7983 */ /* 0x000f240000300800 */
[----:B------:R-:W4:Y:S01]  /*30be0*/  LDL.LU R13, [R1+0x4] ;  /* 0x00000400010d7983 */ /* 0x000f220000300800 */
[----:B------:R-:W2:Y:S01]  /*30bf0*/  LDL.LU R14, [R1+0x8] ;  /* 0x00000800010e7983 */ /* 0x000ea20000300800 */
[----:B------:R-:W-:-:S02]  /*30c00*/  IMAD.MOV.U32 R9, RZ, RZ, R15 ;  /* 0x000000ffff097224 */ /* 0x000fc400078e000f */
[----:B------:R-:W-:Y:S01]  /*30c10*/  IMAD.MOV.U32 R15, RZ, RZ, R28 ;  /* 0x000000ffff0f7224 */ /* 0x000fe200078e001c */
[----:B---3--:R-:W-:Y:S04]  /*30c20*/  HMMA.16816.F32 R24, R4, R22, R24 ;  /* 0x000000160418723c */ /* 0x008fe80000001818 */
[----:B--2---:R0:W-:Y:S01]  /*30c30*/  STL.64 [R1+0x18f8], R14 ;  /* 0x0018f80e01007387 */ /* 0x0041e20000100a00 */
[----:B----4-:R1:W-:Y:S02]  /*30c40*/  STL.64 [R1+0x18f0], R12 ;  /* 0x0018f00c01007387 */ /* 0x0103e40000100a00 */
[----:B------:R-:W2:Y:S02]  /*30c50*/  LDL R28, [R1+0xd30] ;  /* 0x000d3000011c7983 */ /* 0x000ea40000100800 */
[----:B------:R-:W-:-:S02]  /*30c60*/  IMAD.MOV.U32 R11, RZ, RZ, R23 ;  /* 0x000000ffff0b7224 */ /* 0x000fc400078e0017 */
[----:B0-----:R-:W-:Y:S02]  /*30c70*/  IMAD.MOV.U32 R14, RZ, RZ, R21 ;  /* 0x000000ffff0e7224 */ /* 0x001fe400078e0015 */
[----:B------:R-:W-:Y:S02]  /*30c80*/  IMAD.MOV.U32 R15, RZ, RZ, R20 ;  /* 0x000000ffff0f7224 */ /* 0x000fe400078e0014 */
[----:B-1----:R-:W-:-:S08]  /*30c90*/  IMAD.MOV.U32 R12, RZ, RZ, R22 ;  /* 0x000000ffff0c7224 */ /* 0x002fd000078e0016 */
        /* <DEDUP_REMOVED lines=8> */
[----:B----4-:R0:W-:Y:S01]  /*30d20*/  STL.64 [R1+0x1a98], R22 ;  /* 0x001a981601007387 */ /* 0x0101e20000100a00 */
[----:B---3--:R-:W-:Y:S02]  /*30d30*/  STL.64 [R1+0x1a90], R20 ;  /* 0x001a901401007387 */ /* 0x008fe40000100a00 */
[----:B0-----:R-:W-:-:S02]  /*30d40*/  IMAD.MOV.U32 R23, RZ, RZ, R16 ;  /* 0x000000ffff177224 */ /* 0x001fc400078e0010 */
[----:B------:R-:W-:Y:S01]  /*30d50*/  IMAD.MOV.U32 R22, RZ, RZ, R17 ;  /* 0x000000ffff167224 */ /* 0x000fe200078e0011 */
[----:B------:R-:W3:Y:S01]  /*30d60*/  LDL.LU R16, [R1+0x600] ;  /* 0x0006000001107983 */ /* 0x000ee20000300800 */
[----:B------:R-:W3:Y:S02]  /*30d70*/  LDL.LU R17, [R1+0x604] ;  /* 0x0006040001117983 */ /* 0x000ee40000300800 */
[----:B------:R-:W3:Y:S02]  /*30d80*/  LDL.LU R18, [R1+0x608] ;  /* 0x0006080001127983 */ /* 0x000ee40000300800 */
[----:B------:R-:W3:Y:S01]  /*30d90*/  LDL.LU R19, [R1+0x60c] ;  /* 0x00060c0001137983 */ /* 0x000ee20000300800 */
[----:B------:R-:W3:Y:S01]  /*30da0*/  LDL.64 R14, [R1+0xc8] ;  /* 0x0000c800010e7983 */ /* 0x000ee20000100a00 */
[----:B------:R0:W-:Y:S03]  /*30db0*/  STL.64 [R1+0x1aa8], R22 ;  /* 0x001aa81601007387 */ /* 0x0001e60000100a00 */
[----:B0-----:R-:W4:Y:S04]  /*30dc0*/  LDL.64 R22, [R1+0xa8] ;  /* 0x0000a80001167983 */ /* 0x001f280000100a00 */
[----:B----4-:R-:W-:Y:S01]  /*30dd0*/  STL.64 [R1+0x1ac0], R22 ;  /* 0x001ac01601007387 */ /* 0x010fe20000100a00 */
[----:B------:R-:W-:Y:S02]  /*30de0*/  STL.64 [R1+0x1a48], R10 ;  /* 0x001a480a01007387 */ /* 0x000fe40000100a00 */
[----:B------:R0:W-:Y:S02]  /*30df0*/  STL.64 [R1+0x1a40], R8 ;  /* 0x001a400801007387 */ /* 0x0001e40000100a00 */
[----:B0-----:R-:W4:Y:S01]  /*30e00*/  LDL.LU R8, [R1+0x160] ;  /* 0x0001600001087983 */ /* 0x001f220000300800 */
[----:B------:R-:W4:Y:S02]  /*30e10*/  LDL.LU R9, [R1+0x164] ;  /* 0x0001640001097983 */ /* 0x000f240000300800 */
[----:B------:R-:W2:Y:S02]  /*30e20*/  LDL.LU R10, [R1+0x168] ;  /* 0x00016800010a7983 */ /* 0x000ea40000300800 */
[----:B------:R-:W2:Y:S01]  /*30e30*/  LDL.LU R11, [R1+0x16c] ;  /* 0x00016c00010b7983 */ /* 0x000ea20000300800 */
[----:B------:R-:W3:Y:S01]  /*30e40*/  LDL.LU R24, [R1+0x560] ;  /* 0x0005600001187983 */ /* 0x000ee20000300800 */
[----:B------:R-:W3:Y:S02]  /*30e50*/  LDL.LU R25, [R1+0x564] ;  /* 0x0005640001197983 */ /* 0x000ee40000300800 */
[----:B------:R-:W3:Y:S02]  /*30e60*/  LDL.LU R26, [R1+0x568] ;  /* 0x00056800011a7983 */ /* 0x000ee40000300800 */
[----:B------:R-:W3:Y:S01]  /*30e70*/  LDL.LU R27, [R1+0x56c] ;  /* 0x00056c00011b7983 */ /* 0x000ee20000300800 */
[----:B------:R-:W3:Y:S04]  /*30e80*/  LDL.64 R22, [R1+0xb8] ;  /* 0x0000b80001167983 */ /* 0x000ee80000100a00 */
[----:B--2---:R-:W-:Y:S01]  /*30e90*/  STL.64 [R1+0x1a58], R10 ;  /* 0x001a580a01007387 */ /* 0x004fe20000100a00 */
[----:B----4-:R0:W-:Y:S03]  /*30ea0*/  STL.64 [R1+0x1a50], R8 ;  /* 0x001a500801007387 */ /* 0x0101e60000100a00 */
[----:B0-----:R-:W2:Y:S01]  /*30eb0*/  LDL.LU R8, [R1+0x170] ;  /* 0x0001700001087983 */ /* 0x001ea20000300800 */
[----:B------:R-:W2:Y:S02]  /*30ec0*/  LDL.LU R9, [R1+0x174] ;  /* 0x0001740001097983 */ /* 0x000ea40000300800 */
[----:B------:R-:W4:Y:S02]  /*30ed0*/  LDL.LU R10, [R1+0x178] ;  /* 0x00017800010a7983 */ /* 0x000f240000300800 */
[----:B------:R-:W4:Y:S02]  /*30ee0*/  LDL.LU R11, [R1+0x17c] ;  /* 0x00017c00010b7983 */ /* 0x000f240000300800 */
[----:B----4-:R0:W-:Y:S01]  /*30ef0*/  STL.64 [R1+0x1a68], R10 ;  /* 0x001a680a01007387 */ /* 0x0101e20000100a00 */
[----:B--2---:R-:W-:Y:S03]  /*30f00*/  STL.64 [R1+0x1a60], R8 ;  /* 0x001a600801007387 */ /* 0x004fe60000100a00 */
[----:B0-----:R-:W2:Y:S04]  /*30f10*/  LDL.64 R10, [R1+0x78] ;  /* 0x00007800010a7983 */ /* 0x001ea80000100a00 */
[----:B--2---:R0:W-:Y:S04]  /*30f20*/  STL.64 [R1+0x1a80], R10 ;  /* 0x001a800a01007387 */ /* 0x0041e80000100a00 */
[----:B0-----:R-:W2:Y:S01]  /*30f30*/  LDL.64 R10, [R1+0x88] ;  /* 0x00008800010a7983 */ /* 0x001ea20000100a00 */
[C---:B---3--:R-:W-:Y:S03]  /*30f40*/  HMMA.16816.F32 R16, R4.reuse, R14, R16 ;  /* 0x0000000e0410723c */ /* 0x048fe60000001810 */
[----:B--2---:R0:W-:Y:S01]  /*30f50*/  STL.64 [R1+0x1aa0], R10 ;  /* 0x001aa00a01007387 */ /* 0x0041e20000100a00 */
[----:B------:R-:W2:Y:S02]  /*30f60*/  LDL.LU R8, [R1+0x450] ;  /* 0x0004500001087983 */ /* 0x000ea40000300800 */
[----:B------:R-:W2:Y:S01]  /*30f70*/  LDL.LU R9, [R1+0x454] ;  /* 0x0004540001097983 */ /* 0x000ea20000300800 */
[----:B0-----:R-:W3:Y:S01]  /*30f80*/  LDL.LU R10, [R1+0x458] ;  /* 0x00045800010a7983 */ /* 0x001ee20000300800 */
[----:B------:R-:W3:Y:S02]  /*30f90*/  LDL.LU R11, [R1+0x45c] ;  /* 0x00045c00010b7983 */ /* 0x000ee40000300800 */
[----:B------:R-:W-:Y:S01]  /*30fa0*/  IMAD.MOV.U32 R13, RZ, RZ, R15 ;  /* 0x000000ffff0d7224 */ /* 0x000fe200078e000f */
[----:B------:R-:W-:Y:S01]  /*30fb0*/  HMMA.16816.F32 R24, R4, R22, R24 ;  /* 0x000000160418723c */ /* 0x000fe20000001818 */
[----:B---3--:R-:W-:Y:S01]  /*30fc0*/  STL.64 [R1+0x1ab8], R10 ;  /* 0x001ab80a01007387 */ /* 0x008fe20000100a00 */
[----:B--2---:R0:W-:Y:S03]  /*30fd0*/  STL.64 [R1+0x1ab0], R8 ;  /* 0x001ab00801007387 */ /* 0x0041e60000100a00 */
[----:B0-----:R-:W2:Y:S01]  /*30fe0*/  LDL.LU R8, [R1+0x4e0] ;  /* 0x0004e00001087983 */ /* 0x001ea20000300800 */
[----:B------:R-:W2:Y:S02]  /*30ff0*/  LDL.LU R9, [R1+0x4e4] ;  /* 0x0004e40001097983 */ /* 0x000ea40000300800 */
[----:B------:R-:W2:Y:S02]  /*31000*/  LDL.LU R10, [R1+0x4e8] ;  /* 0x0004e800010a7983 */ /* 0x000ea40000300800 */
[----:B------:R-:W2:Y:S02]  /*31010*/  LDL.LU R11, [R1+0x4ec] ;  /* 0x0004ec00010b7983 */ /* 0x000ea40000300800 */
[----:B------:R0:W-:Y:S01]  /*31020*/  STL.64 [R1+0x7f0], R16 ;  /* 0x0007f01001007387 */ /* 0x0001e20000100a00 */
[----:B------:R1:W-:Y:S02]  /*31030*/  STL.64 [R1+0x7f8], R18 ;  /* 0x0007f81201007387 */ /* 0x0003e40000100a00 */
[----:B0-----:R-:W-:Y:S01]  /*31040*/  IMAD.MOV.U32 R16, RZ, RZ, R14 ;  /* 0x000000ffff107224 */ /* 0x001fe200078e000e */
[----:B-1----:R-:W3:Y:S01]  /*31050*/  LDL.LU.64 R18, [R1+0x1ad8] ;  /* 0x001ad80001127983 */ /* 0x002ee20000300a00 */
[----:B------:R-:W4:Y:S02]  /*31060*/  LDL.LU.64 R14, [R1+0x1ad0] ;  /* 0x001ad000010e7983 */ /* 0x000f240000300a00 */
[----:B------:R-:W2:Y:S02]  /*31070*/  LDL.LU R12, [R1+0x1ac8] ;  /* 0x001ac800010c7983 */ /* 0x000ea40000300800 */
[----:B------:R-:W-:Y:S01]  /*31080*/  IMAD.MOV.U32 R17, RZ, RZ, R23 ;  /* 0x000000ffff117224 */ /* 0x000fe200078e0017 */
[----:B----4-:R-:W-:Y:S01]  /*31090*/  STL.64 [R1+0x1a78], R14 ;  /* 0x001a780e01007387 */ /* 0x010fe20000100a00 */
[----:B--2---:R0:W-:Y:S03]  /*310a0*/  STL.64 [R1+0x1a70], R12 ;  /* 0x001a700c01007387 */ /* 0x0041e60000100a00 */
[----:B0-----:R-:W2:Y:S01]  /*310b0*/  LDL.LU R12, [R1+0x310] ;  /* 0x00031000010c7983 */ /* 0x001ea20000300800 */
[----:B------:R-:W2:Y:S02]  /*310c0*/  LDL.LU R13, [R1+0x314] ;  /* 0x00031400010d7983 */ /* 0x000ea40000300800 */
[----:B------:R-:W2:Y:S02]  /*310d0*/  LDL.LU R14, [R1+0x318] ;  /* 0x00031800010e7983 */ /* 0x000ea40000300800 */
[----:B------:R-:W2:Y:S01]  /*310e0*/  LDL.LU R15, [R1+0x31c] ;  /* 0x00031c00010f7983 */ /* 0x000ea20000300800 */
[----:B------:R0:W-:Y:S01]  /*310f0*/  STL.64 [R1+0x8b0], R24 ;  /* 0x0008b01801007387 */ /* 0x0001e20000100a00 */
[----:B------:R1:W-:Y:S02]  /*31100*/  STL.64 [R1+0x8b8], R26 ;  /* 0x0008b81a01007387 */ /* 0x0003e40000100a00 */
[----:B0-----:R-:W-:-:S02]  /*31110*/  IMAD.MOV.U32 R24, RZ, RZ, R22 ;  /* 0x000000ffff187224 */ /* 0x001fc400078e0016 */
[----:B------:R-:W4:Y:S02]  /*31120*/  LDL.LU.64 R22, [R1+0x1ac0] ;  /* 0x001ac00001167983 */ /* 0x000f240000300a00 */
[C---:B----4-:R-:W-:Y:S01]  /*31130*/  HMMA.16816.F32 R8, R4.reuse, R22, R8 ;  /* 0x000000160408723c */ /* 0x050fe20000001808 */
[----:B-1----:R-:W-:Y:S02]  /*31140*/  IMAD.MOV.U32 R26, RZ, RZ, R22 ;  /* 0x000000ffff1a7224 */ /* 0x002fe400078e0016 */
        /* <DEDUP_REMOVED lines=8> */
[----:B------:R-:W4:Y:S11]  /*311d0*/  LDL.LU.64 R10, [R1+0x1aa0] ;  /* 0x001aa000010a7983 */ /* 0x000f360000300a00 */
[----:B------:R-:W-:Y:S11]  /*311e0*/  @!UPT UIADD3 URZ, URZ, URZ, URZ ;  /* 0x0000003f3f3ff290 */ /* 0x000ff6000fffe03f */
[----:B------:R-:W-:Y:S01]  /*311f0*/  STL.64 [R1+0xa50], R20 ;  /* 0x000a501401007387 */ /* 0x000fe20000100a00 */
[----:B------:R0:W-:Y:S03]  /*31200*/  STL.64 [R1+0xa58], R22 ;  /* 0x000a581601007387 */ /* 0x0001e60000100a00 */
[----:B0-----:R-:W4:Y:S01]  /*31210*/  LDL.LU.64 R22, [R1+0x1a98] ;  /* 0x001a980001167983 */ /* 0x001f220000300a00 */
        /* <DEDUP_REMOVED lines=19> */
[----:B------:R-:W2:Y:S02]  /*31350*/  LDL.LU.64 R8, [R1+0x1a60] ;  /* 0x001a600001087983 */ /* 0x000ea40000300a00 */
[----:B--2---:R-:W-:Y:S11]  /*31360*/  HMMA.16816.F32 R8, R4, R14, R8 ;  /* 0x0000000e0408723c */ /* 0x004ff60000001808 */
[----:B------:R-:W-:Y:S11]  /*31370*/  @!UPT UIADD3 URZ, URZ, URZ, URZ ;  /* 0x0000003f3f3ff290 */ /* 0x000ff6000fffe03f */
[----:B------:R-:W-:Y:S01]  /*31380*/  @!UPT UIADD3 URZ, URZ, URZ, URZ ;  /* 0x0000003f3f3ff290 */ /* 0x000fe2000fffe03f */
[----:B------:R-:W-:Y:S01]  /*31390*/  STL.64 [R1+0xbc0], R8 ;  /* 0x000bc00801007387 */ /* 0x000fe20000100a00 */
[----:B------:R0:W-:Y:S03]  /*313a0*/  STL.64 [R1+0xbc8], R10 ;  /* 0x000bc80a01007387 */ /* 0x0001e60000100a00 */
[----:B0-----:R-:W4:Y:S01]  /*313b0*/  LDL.LU.64 R10, [R1+0x1a58] ;  /* 0x001a5800010a7983 */ /* 0x001f220000300a00 */
[----:B------:R-:W4:Y:S02]  /*313c0*/  LDL.LU.64 R8, [R1+0x1a50] ;  /* 0x001a500001087983 */ /* 0x000f240000300a00 */
[----:B------:R0:W-:Y:S02]  /*313d0*/  STL.64 [R1+0x1908], R14 ;  /* 0x0019080e01007387 */ /* 0x0001e40000100a00 */
[----:B0-----:R-:W-:Y:S02]  /*313e0*/  IMAD.MOV.U32 R14, RZ, RZ, R29 ;  /* 0x000000ffff0e7224 */ /* 0x001fe400078e001d */
[----:B------:R-:W-:-:S05]  /*313f0*/  IMAD.MOV.U32 R15, RZ, RZ, R27 ;  /* 0x000000ffff0f7224 */ /* 0x000fca00078e001b */
[----:B------:R0:W-:Y:S02]  /*31400*/  STL.64 [R1+0x1920], R14 ;  /* 0x0019200e01007387 */ /* 0x0001e40000100a00 */
[----:B0-----:R-:W-:Y:S02]  /*31410*/  IMAD.MOV.U32 R14, RZ, RZ, R21 ;  /* 0x000000ffff0e7224 */ /* 0x001fe400078e0015 */
[----:B------:R-:W-:-:S05]  /*31420*/  IMAD.MOV.U32 R15, RZ, RZ, R20 ;  /* 0x000000ffff0f7224 */ /* 0x000fca00078e0014 */
[----:B------:R-:W-:Y:S01]  /*31430*/  STL.64 [R1+0x1938], R14 ;  /* 0x0019380e01007387 */ /* 0x000fe20000100a00 */
[----:B----4-:R-:W-:Y:S11]  /*31440*/  HMMA.16816.F32 R8, R4, R22, R8 ;  /* 0x000000160408723c */ /* 0x010ff60000001808 */
[----:B------:R-:W-:Y:S11]  /*31450*/  @!UPT UIADD3 URZ, URZ, URZ, URZ ;  /* 0x0000003f3f3ff290 */ /* 0x000ff6000fffe03f */
[----:B------:R-:W-:Y:S01]  /*31460*/  @!UPT UIADD3 URZ, URZ, URZ, URZ ;  /* 0x0000003f3f3ff290 */ /* 0x000fe2000fffe03f */
[----:B------:R-:W-:Y:S01]  /*31470*/  STL.64 [R1+0xbb0], R8 ;  /* 0x000bb00801007387 */ /* 0x000fe20000100a00 */
[----:B------:R0:W-:Y:S03]  /*31480*/  STL.64 [R1+0xbb8], R10 ;  /* 0x000bb80a01007387 */ /* 0x0001e60000100a00 */
[----:B0-----:R-:W2:Y:S01]  /*31490*/  LDL.LU.64 R10, [R1+0x1a48] ;  /* 0x001a4800010a7983 */ /* 0x001ea20000300a00 */
[----:B------:R-:W4:Y:S02]  /*314a0*/  LDL.LU.64 R8, [R1+0x1a40] ;  /* 0x001a400001087983 */ /* 0x000f240000300a00 */
[----:B------:R-:W2:Y:S02]  /*314b0*/  LDL.64 R14, [R1+0x98] ;  /* 0x00009800010e7983 */ /* 0x000ea40000100a00 */
[----:B--2---:R-:W-:Y:S01]  /*314c0*/  STL.64 [R1+0x1950], R14 ;  /* 0x0019500e01007387 */ /* 0x004fe20000100a00 */
[----:B------:R0:W-:Y:S02]  /*314d0*/  STL.64 [R1+0x1900], R22 ;  /* 0x0019001601007387 */ /* 0x0001e40000100a00 */
[----:B------:R-:W2:Y:S02]  /*314e0*/  LDL.LU R20, [R1+0x10] ;  /* 0x0000100001147983 */ /* 0x000ea40000300800 */
[----:B------:R-:W2:Y:S01]  /*314f0*/  LDL.LU R21, [R1+0x14] ;  /* 0x0000140001157983 */ /* 0x000ea20000300800 */
[----:B0-----:R-:W2:Y:S01]  /*31500*/  LDL.LU R22, [R1+0x18] ;  /* 0x0000180001167983 */ /* 0x001ea20000300800 */
        /* <DEDUP_REMOVED lines=39> */
[----:B------:R-:W4:Y:S01]  /*31780*/  LDL.LU R23, [R1+0x4dc] ;  /* 0x0004dc0001177983 */ /* 0x000f220000300800 */
[----:B------:R-:W2:Y:S04]  /*31790*/  LDL.LU.64 R14, [R1+0xf8] ;  /* 0x0000f800010e7983 */ /* 0x000ea80000300a00 */
[----:B--2---:R-:W-:Y:S01]  /*317a0*/  STL.64 [R1+0x19e0], R14 ;  /* 0x0019e00e01007387 */ /* 0x004fe20000100a00 */
[----:B----4-:R-:W-:Y:S02]  /*317b0*/  STL.64 [R1+0x1978], R22 ;  /* 0x0019781601007387 */ /* 0x010fe40000100a00 */
[----:B------:R0:W-:Y:S02]  /*317c0*/  STL.64 [R1+0x1970], R20 ;  /* 0x0019701401007387 */ /* 0x0001e40000100a00 */
        /* <DEDUP_REMOVED lines=8> */
[----:B------:R-:W-:-:S05]  /*31850*/  IMAD.MOV.U32 R15, RZ, RZ, R0 ;  /* 0x000000ffff0f7224 */ /* 0x000fca00078e0000 */
[----:B------:R-:W-:Y:S04]  /*31860*/  STL.64 [R1+0x1a20], R14 ;  /* 0x001a200e01007387 */ /* 0x000fe80000100a00 */
[----:B----4-:R-:W-:Y:S01]  /*31870*/  STL.64 [R1+0x1990], R22 ;  /* 0x0019901601007387 */ /* 0x010fe20000100a00 */
[----:B--2---:R0:W-:Y:S03]  /*31880*/  STL.64 [R1+0x1988], R20 ;  /* 0x0019881401007387 */ /* 0x0041e60000100a00 */
[----:B0-----:R-:W2:Y:S01]  /*31890*/  LDL.LU R20, [R1+0x5d0] ;  /* 0x0005d00001147983 */ /* 0x001ea20000300800 */
[----:B------:R-:W2:Y:S02]  /*318a0*/  LDL.LU R21, [R1+0x5d4] ;  /* 0x0005d40001157983 */ /* 0x000ea40000300800 */
[----:B------:R-:W4:Y:S02]  /*318b0*/  LDL.LU R22, [R1+0x5d8] ;  /* 0x0005d80001167983 */ /* 0x000f240000300800 */
[----:B------:R-:W4:Y:S01]  /*318c0*/  LDL.LU R23, [R1+0x5dc] ;  /* 0x0005dc0001177983 */ /* 0x000f220000300800 */
[----:B------:R-:W2:Y:S01]  /*318d0*/  LDL.LU R12, [R1+0x120] ;  /* 0x00012000010c7983 */ /* 0x000ea20000300800 */
        /* <DEDUP_REMOVED lines=13> */
[----:B------:R-:W2:Y:S01]  /*319b0*/  LDL.64 R10, [R1+0x28] ;  /* 0x00002800010a7983 */ /* 0x000ea20000100a00 */
[----:B----4-:R-:W-:Y:S02]  /*319c0*/  STL.64 [R1+0x19a8], R22 ;  /* 0x0019a81601007387 */ /* 0x010fe40000100a00 */
[----:B------:R0:W-:Y:S02]  /*319d0*/  STL.64 [R1+0x19a0], R20 ;  /* 0x0019a01401007387 */ /* 0x0001e40000100a00 */
[----:B0-----:R-:W4:Y:S01]  /*319e0*/  LDL.LU R20, [R1+0x660] ;  /* 0x0006600001147983 */ /* 0x001f220000300800 */
[----:B------:R-:W4:Y:S02]  /*319f0*/  LDL.LU R21, [R1+0x664] ;  /* 0x0006640001157983 */ /* 0x000f240000300800 */
[----:B------:R-:W2:Y:S02]  /*31a00*/  LDL.LU R22, [R1+0x668] ;  /* 0x0006680001167983 */ /* 0x000ea40000300800 */
        /* <DEDUP_REMOVED lines=12> */
[----:B------:R-:W4:Y:S01]  /*31ad0*/  LDL.LU R23, [R1+0x74c] ;  /* 0x00074c0001177983 */ /* 0x000f220000300800 */
[C---:B---3--:R-:W-:Y:S01]  /*31ae0*/  HMMA.16816.F32 R24, R4.reuse, R18, R24 ;  /* 0x000000120418723c */ /* 0x048fe20000001818 */
[----:B----4-:R-:W-:Y:S01]  /*31af0*/  STL.64 [R1+0x19f0], R22 ;  /* 0x0019f01601007387 */ /* 0x010fe20000100a00 */
        /* <DEDUP_REMOVED lines=20> */
[----:B------:R-:W3:Y:S02]  /*31c40*/  LDL.LU.64 R12, [R1+0x1a28] ;  /* 0x001a2800010c7983 */ /* 0x000ee40000300a00 */
[----:B------:R-:W-:Y:S02]  /*31c50*/  IMAD.MOV.U32 R2, RZ, RZ, R10 ;  /* 0x000000ffff027224 */ /* 0x000fe400078e000a */
[----:B------:R-:W-:Y:S01]  /*31c60*/  IMAD.MOV.U32 R0, RZ, RZ, R11 ;  /* 0x000000ffff007224 */ /* 0x000fe200078e000b */
[----:B---3--:R-:W-:Y:S01]  /*31c70*/  HMMA.16816.F32 R4, R4, R10, R12 ;  /* 0x0000000a0404723c */ /* 0x008fe2000000180c */
[----:B------:R-:W2:Y:S11]  /*31c80*/  LDL.LU.64 R14, [R1+0x1a20] ;  /* 0x001a2000010e7983 */ /* 0x000eb60000300a00 */
[----:B------:R-:W-:Y:S11]  /*31c90*/  @!UPT UIADD3 URZ, URZ, URZ, URZ ;  /* 0x0000003f3f3ff290 */ /* 0x000ff6000fffe03f */
[----:B------:R-:W-:Y:S01]  /*31ca0*/  STL.64 [R1+0xb80], R4 ;  /* 0x000b800401007387 */ /* 0x000fe20000100a00 */
[----:B------:R-:W-:Y:S02]  /*31cb0*/  STL.64 [R1+0xb88], R6 ;  /* 0x000b880601007387 */ /* 0x000fe40000100a00 */
[----:B------:R-:W2:Y:S02]  /*31cc0*/  LDL.LU.64 R10, [R1+0x1a18] ;  /* 0x001a1800010a7983 */ /* 0x000ea40000300a00 */
[----:B------:R-:W2:Y:S02]  /*31cd0*/  LDL.LU.64 R8, [R1+0x1a10] ;  /* 0x001a100001087983 */ /* 0x000ea40000300a00 */
        /* <DEDUP_REMOVED lines=57> */
[----:B0-----:R-:W2:Y:S01]  /*32070*/  LDL.LU.64 R14, [R1+0x1950] ;  /* 0x00195000010e7983 */ /* 0x001ea20000300a00 */
[----:B------:R-:W-:Y:S02]  /*32080*/  IMAD.MOV.U32 R6, RZ, RZ, R2 ;  /* 0x000000ffff067224 */ /* 0x000fe400078e0002 */
[----:B------:R-:W-:Y:S01]  /*32090*/  IMAD.MOV.U32 R7, RZ, RZ, R0 ;  /* 0x000000ffff077224 */ /* 0x000fe200078e0000 */
        /* <DEDUP_REMOVED lines=36> */
[----:B0-----:R-:W3:Y:S01]  /*322e0*/  LDL.LU.64 R22, [R1+0x18d8] ;  /* 0x0018d80001167983 */ /* 0x001ee20000300a00 */
[----:B------:R-:W3:Y:S02]  /*322f0*/  LDL.LU.64 R20, [R1+0x18d0] ;  /* 0x0018d00001147983 */ /* 0x000ee40000300a00 */
[C---:B---3--:R-:W-:Y:S01]  /*32300*/  HMMA.16816.F32 R20, R8.reuse, R18, R20 ;  /* 0x000000120814723c */ /* 0x048fe20000001814 */
[----:B------:R-:W3:Y:S01]  /*32310*/  LDL.LU.64 R18, [R1+0x18c8] ;  /* 0x0018c80001127983 */ /* 0x000ee20000300a00 */
[----:B------:R-:W3:Y:S11]  /*32320*/  LDL.LU.64 R16, [R1+0x18c0] ;  /* 0x0018c00001107983 */ /* 0x000ef60000300a00 */
[----:B------:R-:W-:Y:S10]  /*32330*/  @!UPT UIADD3 URZ, URZ, URZ, URZ ;  /* 0x0000003f3f3ff290 */ /* 0x000ff4000fffe03f */
[----:B------:R-:W-:Y:S01]  /*32340*/  STL.64 [R1+0xb40], R20 ;  /* 0x000b401401007387 */ /* 0x000fe20000100a00 */
[----:B------:R0:W-:Y:S02]  /*32350*/  STL.64 [R1+0xb48], R22 ;  /* 0x000b481601007387 */ /* 0x0001e40000100a00 */
[----:B0-----:R-:W-:Y:S02]  /*32360*/  IMAD.MOV.U32 R22, RZ, RZ, R4 ;  /* 0x000000ffff167224 */ /* 0x001fe400078e0004 */
[C---:B--2---:R-:W-:Y:S08]  /*32370*/  HMMA.16816.F32 R4, R8.reuse, R6, R12 ;  /* 0x000000060804723c */ /* 0x044ff0000000180c */
[----:B---3--:R-:W-:Y:S01]  /*32380*/  HMMA.16816.F32 R16, R8, R26, R16 ;  /* 0x0000001a0810723c */ /* 0x008fe20000001810 */
[----:B------:R-:W0:Y:S11]  /*32390*/  LDSM.16.MT88.4 R8, [R28+0x16080] ;  /* 0x016080001c08783b */ /* 0x000e360000004200 */
[----:B------:R-:W-:Y:S11]  /*323a0*/  @!UPT UIADD3 URZ, URZ, URZ, URZ ;  /* 0x0000003f3f3ff290 */ /* 0x000ff6000fffe03f */
[----:B------:R1:W-:Y:S01]  /*323b0*/  STL.64 [R1+0xb30], R16 ;  /* 0x000b301001007387 */ /* 0x0003e20000100a00 */
[----:B------:R2:W-:Y:S03]  /*323c0*/  STL.64 [R1+0xb38], R18 ;  /* 0x000b381201007387 */ /* 0x0005e60000100a00 */
[----:B-1----:R-:W3:Y:S01]  /*323d0*/  LDL.LU R16, [R1+0x8c0] ;  /* 0x0008c00001107983 */ /* 0x002ee20000300800 */
[----:B------:R-:W3:Y:S02]  /*323e0*/  LDL.LU R17, [R1+0x8c4] ;  /* 0x0008c40001117983 */ /* 0x000ee40000300800 */
[----:B--2---:R-:W3:Y:S02]  /*323f0*/  LDL.LU R18, [R1+0x8c8] ;  /* 0x0008c80001127983 */ /* 0x004ee40000300800 */
[----:B------:R-:W3:Y:S01]  /*32400*/  LDL.LU R19, [R1+0x8cc] ;  /* 0x0008cc0001137983 */ /* 0x000ee20000300800 */
[----:B------:R1:W-:Y:S01]  /*32410*/  STL [R1+0x1804], R26 ;  /* 0x0018041a01007387 */ /* 0x0003e20000100800 */
[----:B------:R2:W-:Y:S02]  /*32420*/  STL [R1+0x1800], R27 ;  /* 0x0018001b01007387 */ /* 0x0005e40000100800 */
[----:B------:R-:W3:Y:S02]  /*32430*/  LDL.64 R14, [R1+0x118] ;  /* 0x00011800010e7983 */ /* 0x000ee40000100a00 */
[----:B------:R-:W4:Y:S01]  /*32440*/  LDL.LU R24, [R1+0x710] ;  /* 0x0007100001187983 */ /* 0x000f220000300800 */
[----:B------:R-:W-:Y:S01]  /*32450*/  STL.64 [R1+0xb20], R4 ;  /* 0x000b200401007387 */ /* 0x000fe20000100a00 */
[----:B------:R-:W-:Y:S02]  /*32460*/  STL.64 [R1+0xb28], R6 ;  /* 0x000b280601007387 */ /* 0x000fe40000100a00 */
[----:B------:R-:W3:Y:S04]  /*32470*/  LDSM.16.MT88.4 R4, [R28+0x16000] ;  /* 0x016000001c04783b */ /* 0x000ee80000004200 */
[----:B------:R-:W4:Y:S01]  /*32480*/  LDL.LU R25, [R1+0x714] ;  /* 0x0007140001197983 */ /* 0x000f220000300800 */
[----:B-1----:R-:W4:Y:S01]  /*32490*/  LDL.LU R26, [R1+0x718] ;  /* 0x00071800011a7983 */ /* 0x002f220000300800 */
[----:B--2---:R-:W4:Y:S02]  /*324a0*/  LDL.LU R27, [R1+0x71c] ;  /* 0x00071c00011b7983 */ /* 0x004f240000300800 */
[----:B------:R-:W-:Y:S02]  /*324b0*/  STL [R1+0x1808], R28 ;  /* 0x0018081c01007387 */ /* 0x000fe40000100800 */
[----:B0-----:R0:W-:Y:S01]  /*324c0*/  STL.64 [R1+0x17e0], R10 ;  /* 0x0017e00a01007387 */ /* 0x0011e20000100a00 */
[----:B------:R-:W-:Y:S01]  /*324d0*/  STL.64 [R1+0x17d8], R8 ;  /* 0x0017d80801007387 */ /* 0x000fe20000100a00 */
[----:B---3--:R-:W-:Y:S01]  /*324e0*/  HMMA.16816.F32 R16, R4, R14, R16 ;  /* 0x0000000e0410723c */ /* 0x008fe20000001810 */
[----:B0-----:R-:W-:-:S02]  /*324f0*/  IMAD.MOV.U32 R11, RZ, RZ, R14 ;  /* 0x000000ffff0b7224 */ /* 0x001fc400078e000e */
[----:B------:R-:W-:Y:S11]  /*32500*/  IMAD.MOV.U32 R10, RZ, RZ, R15 ;  /* 0x000000ffff0a7224 */ /* 0x000ff600078e000f */
[----:B------:R-:W-:Y:S09]  /*32510*/  @!UPT UIADD3 URZ, URZ, URZ, URZ ;  /* 0x0000003f3f3ff290 */ /* 0x000ff2000fffe03f */
[----:B------:R-:W-:Y:S01]  /*32520*/  STL.64 [R1+0x2d0], R16 ;  /* 0x0002d01001007387 */ /* 0x000fe20000100a00 */
[----:B------:R-:W-:Y:S02]  /*32530*/  STL.64 [R1+0x2d8], R18 ;  /* 0x0002d81201007387 */ /* 0x000fe40000100a00 */
[----:B------:R0:W-:Y:S02]  /*32540*/  STL.64 [R1+0x1890], R10 ;  /* 0x0018900a01007387 */ /* 0x0001e40000100a00 */
[----:B------:R-:W-:Y:S01]  /*32550*/  IMAD.MOV.U32 R12, RZ, RZ, R18 ;  /* 0x000000ffff0c7224 */ /* 0x000fe200078e0012 */
[----:B0-----:R-:W2:Y:S01]  /*32560*/  LDL.64 R10, [R1+0xd8] ;  /* 0x0000d800010a7983 */ /* 0x001ea20000100a00 */
[----:B------:R0:W-:Y:S03]  /*32570*/  STL [R1+0x1394], R16 ;  /* 0x0013941001007387 */ /* 0x0001e60000100800 */
[----:B0-----:R-:W3:Y:S01]  /*32580*/  LDL.LU R16, [R1+0x800] ;  /* 0x0008000001107983 */ /* 0x001ee20000300800 */
[----:B------:R-:W3:Y:S02]  /*32590*/  LDL.LU R17, [R1+0x804] ;  /* 0x0008040001117983 */ /* 0x000ee40000300800 */
[----:B------:R-:W3:Y:S02]  /*325a0*/  LDL.LU R18, [R1+0x808] ;  /* 0x0008080001127983 */ /* 0x000ee40000300800 */
[----:B------:R-:W3:Y:S01]  /*325b0*/  LDL.LU R19, [R1+0x80c] ;  /* 0x00080c0001137983 */ /* 0x000ee20000300800 */
[----:B------:R-:W-:Y:S01]  /*325c0*/  STL [R1+0x1390], R12 ;  /* 0x0013900c01007387 */ /* 0x000fe20000100800 */
[----:B------:R-:W3:Y:S02]  /*325d0*/  LDL.64 R14, [R1+0x108] ;  /* 0x00010800010e7983 */ /* 0x000ee40000100a00 */
[----:B---3--:R-:W-:Y:S11]  /*325e0*/  HMMA.16816.F32 R16, R4, R14, R16 ;  /* 0x0000000e0410723c */ /* 0x008ff60000001810 */
[----:B------:R-:W-:Y:S11]  /*325f0*/  @!UPT UIADD3 URZ, URZ, URZ, URZ ;  /* 0x0000003f3f3ff290 */ /* 0x000ff6000fffe03f */
[----:B------:R-:W-:Y:S01]  /*32600*/  @!UPT UIADD3 URZ, URZ, URZ, URZ ;  /* 0x0000003f3f3ff290 */ /* 0x000fe2000fffe03f */
[----:B------:R0:W-:Y:S01]  /*32610*/  STL.64 [R1+0x2f0], R16 ;  /* 0x0002f01001007387 */ /* 0x0001e20000100a00 */
[----:B------:R-:W-:Y:S02]  /*32620*/  STL.64 [R1+0x2f8], R18 ;  /* 0x0002f81201007387 */ /* 0x000fe40000100a00 */
[----:B------:R-:W-:Y:S02]  /*32630*/  IMAD.MOV.U32 R13, RZ, RZ, R18 ;  /* 0x000000ffff0d7224 */ /* 0x000fe400078e0012 */
[----:B0-----:R-:W-:-:S05]  /*32640*/  IMAD.MOV.U32 R17, RZ, RZ, R16 ;  /* 0x000000ffff117224 */ /* 0x001fca00078e0010 */
[----:B------:R0:W-:Y:S01]  /*32650*/  STL [R1+0x139c], R17 ;  /* 0x00139c1101007387 */ /* 0x0001e20000100800 */
[----:B------:R-:W3:Y:S03]  /*32660*/  LDL.LU R16, [R1+0x790] ;  /* 0x0007900001107983 */ /* 0x000ee60000300800 */
[----:B0-----:R-:W3:Y:S01]  /*32670*/  LDL.LU R17, [R1+0x794] ;  /* 0x0007940001117983 */ /* 0x001ee20000300800 */
[----:B------:R-:W3:Y:S02]  /*32680*/  LDL.LU R18, [R1+0x798] ;  /* 0x0007980001127983 */ /* 0x000ee40000300800 */
[----:B------:R-:W3:Y:S02]  /*32690*/  LDL.LU R19, [R1+0x79c] ;  /* 0x00079c0001137983 */ /* 0x000ee40000300800 */
[----:B------:R-:W-:Y:S01]  /*326a0*/  IMAD.MOV.U32 R23, RZ, RZ, R3 ;  /* 0x000000ffff177224 */ /* 0x000fe200078e0003 */
[----:B------:R-:W-:Y:S01]  /*326b0*/  STL [R1+0x1398], R13 ;  /* 0x0013980d01007387 */ /* 0x000fe20000100800 */
[----:B------:R-:W-:-:S05]  /*326c0*/  IMAD.MOV.U32 R28, RZ, RZ, R15 ;  /* 0x000000ffff1c7224 */ /* 0x000fca00078e000f */
[C---:B---3--:R-:W-:Y:S11]  /*326d0*/  HMMA.16816.F32 R16, R4.reuse, R22, R16 ;  /* 0x000000160410723c */ /* 0x048ff60000001810 */
[----:B------:R-:W-:Y:S11]  /*326e0*/  @!UPT UIADD3 URZ, URZ, URZ, URZ ;  /* 0x0000003f3f3ff290 */ /* 0x000ff6000fffe03f */
[----:B------:R-:W-:Y:S01]  /*326f0*/  @!UPT UIADD3 URZ, URZ, URZ, URZ ;  /* 0x0000003f3f3ff290 */ /* 0x000fe2000fffe03f */
[----:B------:R-:W-:Y:S01]  /*32700*/  STL.64 [R1+0x300], R16 ;  /* 0x0003001001007387 */ /* 0x000fe20000100a00 */
[----:B------:R-:W-:Y:S02]  /*32710*/  IMAD.MOV.U32 R14, RZ, RZ, R18 ;  /* 0x000000ffff0e7224 */ /* 0x000fe400078e0012 */
[----:B------:R0:W-:Y:S02]  /*32720*/  STL.64 [R1+0x308], R18 ;  /* 0x0003081201007387 */ /* 0x0001e40000100a00 */
[----:B------:R1:W-:Y:S01]  /*32730*/  STL.64 [R1+0x18b0], R22 ;  /* 0x0018b01601007387 */ /* 0x0003e20000100a00 */
[----:B------:R-:W2:Y:S01]  /*32740*/  LDL.LU R20, [R1+0x690] ;  /* 0x0006900001147983 */ /* 0x000ea20000300800 */
[----:B------:R-:W2:Y:S02]  /*32750*/  LDL.LU R21, [R1+0x694] ;  /* 0x0006940001157983 */ /* 0x000ea40000300800 */
[----:B0-----:R-:W-:Y:S01]  /*32760*/  IMAD.MOV.U32 R18, RZ, RZ, R16 ;  /* 0x000000ffff127224 */ /* 0x001fe200078e0010 */
[----:B-1----:R-:W2:Y:S01]  /*32770*/  LDL.LU R22, [R1+0x698] ;  /* 0x0006980001167983 */ /* 0x002ea20000300800 */
[----:B------:R-:W2:Y:S03]  /*32780*/  LDL.LU R23, [R1+0x69c] ;  /* 0x00069c0001177983 */ /* 0x000ea60000300800 */
[----:B------:R-:W-:Y:S01]  /*32790*/  STL [R1+0x13a4], R18 ;  /* 0x0013a41201007387 */ /* 0x000fe20000100800 */
[----:B------:R0:W-:Y:S03]  /*327a0*/  STL [R1+0x13a0], R14 ;  /* 0x0013a00e01007387 */ /* 0x0001e60000100800 */
[----:B0-----:R-:W4:Y:S02]  /*327b0*/  LDL.64 R14, [R1+0xe8] ;  /* 0x0000e800010e7983 */ /* 0x001f240000100a00 */
[----:B----4-:R-:W-:Y:S07]  /*327c0*/  HMMA.16816.F32 R16, R4, R14, R24 ;  /* 0x0000000e0410723c */ /* 0x010fee0000001818 */
[----:B------:R-:W-:-:S02]  /*327d0*/  IMAD.MOV.U32 R24, RZ, RZ, R15 ;  /* 0x000000ffff187224 */ /* 0x000fc400078e000f */
[----:B------:R-:W-:Y:S11]  /*327e0*/  IMAD.MOV.U32 R25, RZ, RZ, R14 ;  /* 0x000000ffff197224 */ /* 0x000ff600078e000e */
[----:B------:R-:W-:Y:S03]  /*327f0*/  @!UPT UIADD3 URZ, URZ, URZ, URZ ;  /* 0x0000003f3f3ff290 */ /* 0x000fe6000fffe03f */
[----:B------:R-:W-:Y:S01]  /*32800*/  STL.64 [R1+0x3a0], R16 ;  /* 0x0003a01001007387 */ /* 0x000fe20000100a00 */
[----:B------:R0:W-:Y:S02]  /*32810*/  STL.64 [R1+0x3a8], R18 ;  /* 0x0003a81201007387 */ /* 0x0001e40000100a00 */
[----:B------:R-:W-:Y:S02]  /*32820*/  IMAD.MOV.U32 R15, RZ, RZ, R18 ;  /* 0x000000ffff0f7224 */ /* 0x000fe400078e0012 */
[----:B0-----:R-:W-:Y:S02]  /*32830*/  IMAD.MOV.U32 R19, RZ, RZ, R16 ;  /* 0x000000ffff137224 */ /* 0x001fe400078e0010 */
[----:B------:R-:W-:-:S03]  /*32840*/  IMAD.MOV.U32 R18, RZ, RZ, R2 ;  /* 0x000000ffff127224 */ /* 0x000fc600078e0002 */
[----:B------:R0:W-:Y:S02]  /*32850*/  STL [R1+0x13ac], R19 ;  /* 0x0013ac1301007387 */ /* 0x0001e40000100800 */
[----:B0-----:R-:W-:-:S05]  /*32860*/  IMAD.MOV.U32 R19, RZ, RZ, R0 ;  /* 0x000000ffff137224 */ /* 0x001fca00078e0000 */
[----:B------:R-:W-:Y:S01]  /*32870*/  STL.64 [R1+0x1898], R18 ;  /* 0x0018981201007387 */ /* 0x000fe20000100a00 */
[----:B------:R0:W-:Y:S03]  /*32880*/  STL [R1+0x13a8], R15 ;  /* 0x0013a80f01007387 */ /* 0x0001e60000100800 */
[----:B0-----:R-:W3:Y:S04]  /*32890*/  LDL.LU.64 R14, [R1+0x88] ;  /* 0x00008800010e7983 */ /* 0x001ee80000300a00 */
[----:B---3--:R2:W-:Y:S02]  /*328a0*/  STL.64 [R1+0x1878], R14 ;  /* 0x0018780e01007387 */ /* 0x0085e40000100a00 */
[C---:B--2---:R-:W-:Y:S11]  /*328b0*/  HMMA.16816.F32 R12, R4.reuse, R10, R20 ;  /* 0x0000000a040c723c */ /* 0x044ff60000001814 */
[----:B------:R-:W-:Y:S11]  /*328c0*/  @!UPT UIADD3 URZ, URZ, URZ, URZ ;  /* 0x0000003f3f3ff290 */ /* 0x000ff6000fffe03f */
[----:B------:R-:W-:Y:S01]  /*328d0*/  @!UPT UIADD3 URZ, URZ, URZ, URZ ;  /* 0x0000003f3f3ff290 */ /* 0x000fe2000fffe03f */
[----:B------:R-:W-:Y:S01]  /*328e0*/  STL.64 [R1+0x480], R12 ;  /* 0x0004800c01007387 */ /* 0x000fe20000100a00 */
[----:B------:R-:W-:Y:S02]  /*328f0*/  STL.64 [R1+0x488], R14 ;  /* 0x0004880e01007387 */ /* 0x000fe40000100a00 */
[----:B------:R-:W2:Y:S02]  /*32900*/  LDL.64 R18, [R1+0xb8] ;  /* 0x0000b80001127983 */ /* 0x000ea40000100a00 */
[----:B------:R-:W3:Y:S02]  /*32910*/  LDL.64 R22, [R1+0xc8] ;  /* 0x0000c80001167983 */ /* 0x000ee40000100a00 */
[----:B------:R-:W-:Y:S02]  /*32920*/  IMAD.MOV.U32 R26, RZ, RZ, R10 ;  /* 0x000000ffff1a7224 */ /* 0x000fe400078e000a */
[----:B------:R-:W-:Y:S01]  /*32930*/  IMAD.MOV.U32 R27, RZ, RZ, R11 ;  /* 0x000000ffff1b7224 */ /* 0x000fe200078e000b */
[----:B--2---:R0:W-:Y:S01]  /*32940*/  STL.64 [R1+0x18b8], R18 ;  /* 0x0018b81201007387 */ /* 0x0041e20000100a00 */
[----:B------:R-:W3:Y:S02]  /*32950*/  LDL.LU R16, [R1+0x610] ;  /* 0x0006100001107983 */ /* 0x000ee40000300800 */
[----:B------:R-:W3:Y:S01]  /*32960*/  LDL.LU R17, [R1+0x614] ;  /* 0x0006140001117983 */ /* 0x000ee20000300800 */
[----:B0-----:R-:W3:Y:S01]  /*32970*/  LDL.LU R18, [R1+0x618] ;  /* 0x0006180001127983 */ /* 0x001ee20000300800 */
[----:B------:R-:W3:Y:S02]  /*32980*/  LDL.LU R19, [R1+0x61c] ;  /* 0x00061c0001137983 */ /* 0x000ee40000300800 */
[----:B------:R-:W-:Y:S02]  /*32990*/  STL.64 [R1+0x1818], R26 ;  /* 0x0018181a01007387 */ /* 0x000fe40000100a00 */
[----:B------:R0:W-:Y:S02]  /*329a0*/  STL.64 [R1+0x1810], R24 ;  /* 0x0018101801007387 */ /* 0x0001e40000100a00 */
[----:B0-----:R-:W2:Y:S01]  /*329b0*/  LDL.LU R24, [R1+0x330] ;  /* 0x0003300001187983 */ /* 0x001ea20000300800 */
[----:B------:R-:W2:Y:S02]  /*329c0*/  LDL.LU R25, [R1+0x334] ;  /* 0x0003340001197983 */ /* 0x000ea40000300800 */
        /* <DEDUP_REMOVED lines=16> */
[----:B------:R0:W-:Y:S01]  /*32ad0*/  STL.64 [R1+0x1888], R14 ;  /* 0x0018880e01007387 */ /* 0x0001e20000100a00 */
[----:B------:R-:W-:Y:S03]  /*32ae0*/  STL.64 [R1+0x1880], R12 ;  /* 0x0018800c01007387 */ /* 0x000fe60000100a00 */
[----:B0-----:R-:W2:Y:S01]  /*32af0*/  LDL.64 R14, [R1+0xa8] ;  /* 0x0000a800010e7983 */ /* 0x001ea20000100a00 */
[----:B----4-:R0:W-:Y:S02]  /*32b00*/  STL.64 [R1+0x1828], R26 ;  /* 0x0018281a01007387 */ /* 0x0101e40000100a00 */
[----:B------:R-:W-:Y:S01]  /*32b10*/  STL.64 [R1+0x1820], R24 ;  /* 0x0018201801007387 */ /* 0x000fe20000100a00 */
[----:B0-----:R-:W4:Y:S04]  /*32b20*/  LDL.64 R26, [R1+0x58] ;  /* 0x00005800011a7983 */ /* 0x001f280000100a00 */
[----:B----4-:R0:W-:Y:S04]  /*32b30*/  STL.64 [R1+0x1840], R26 ;  /* 0x0018401a01007387 */ /* 0x0101e80000100a00 */
[----:B0-----:R-:W4:Y:S01]  /*32b40*/  LDL.64 R26, [R1+0x68] ;  /* 0x00006800011a7983 */ /* 0x001f220000100a00 */
[----:B---3--:R-:W-:Y:S03]  /*32b50*/  HMMA.16816.F32 R16, R4, R22, R16 ;  /* 0x000000160410723c */ /* 0x008fe60000001810 */
[----:B----4-:R0:W-:Y:S04]  /*32b60*/  STL.64 [R1+0x1858], R26 ;  /* 0x0018581a01007387 */ /* 0x0101e80000100a00 */
[----:B0-----:R-:W3:Y:S01]  /*32b70*/  LDL.64 R26, [R1+0x78] ;  /* 0x00007800011a7983 */ /* 0x001ee20000100a00 */
[----:B------:R-:W-:-:S02]  /*32b80*/  IMAD.MOV.U32 R29, RZ, RZ, R22 ;  /* 0x000000ffff1d7224 */ /* 0x000fc400078e0016 */
[----:B------:R-:W-:Y:S01]  /*32b90*/  IMAD.MOV.U32 R21, RZ, RZ, R23 ;  /* 0x000000ffff157224 */ /* 0x000fe200078e0017 */
[----:B---3--:R0:W-:Y:S01]  /*32ba0*/  STL.64 [R1+0x1870], R26 ;  /* 0x0018701a01007387 */ /* 0x0081e20000100a00 */
[----:B------:R-:W3:Y:S02]  /*32bb0*/  LDL.LU R24, [R1+0x410] ;  /* 0x0004100001187983 */ /* 0x000ee40000300800 */
[----:B------:R-:W3:Y:S01]  /*32bc0*/  LDL.LU R25, [R1+0x414] ;  /* 0x0004140001197983 */ /* 0x000ee20000300800 */
[----:B0-----:R-:W3:Y:S01]  /*32bd0*/  LDL.LU R26, [R1+0x418] ;  /* 0x00041800011a7983 */ /* 0x001ee20000300800 */
[----:B------:R-:W3:Y:S07]  /*32be0*/  LDL.LU R27, [R1+0x41c] ;  /* 0x00041c00011b7983 */ /* 0x000eee0000300800 */
[----:B------:R-:W-:Y:S02]  /*32bf0*/  STL.64 [R1+0x4a0], R16 ;  /* 0x0004a01001007387 */ /* 0x000fe40000100a00 */
[----:B------:R0:W-:Y:S02]  /*32c00*/  STL.64 [R1+0x4a8], R18 ;  /* 0x0004a81201007387 */ /* 0x0001e40000100a00 */
[----:B0-----:R-:W2:Y:S01]  /*32c10*/  LDL.LU.64 R18, [R1+0x18b8] ;  /* 0x0018b80001127983 */ /* 0x001ea20000300a00 */
[----:B------:R-:W4:Y:S01]  /*32c20*/  LDL.LU.64 R22, [R1+0x18b0] ;  /* 0x0018b00001167983 */ /* 0x000f220000300a00 */
        /* <DEDUP_REMOVED lines=9> */
[----:B----4-:R-:W-:Y:S01]  /*32cc0*/  STL.64 [R1+0x1838], R22 ;  /* 0x0018381601007387 */ /* 0x010fe20000100a00 */
[----:B------:R0:W-:Y:S04]  /*32cd0*/  STL.64 [R1+0x1830], R20 ;  /* 0x0018301401007387 */ /* 0x0001e80000100a00 */
        /* <DEDUP_REMOVED lines=9> */
[----:B------:R-:W4:Y:S01]  /*32d70*/  LDL.LU R23, [R1+0x35c] ;  /* 0x00035c0001177983 */ /* 0x000f220000300800 */
[C---:B------:R-:W-:Y:S01]  /*32d80*/  HMMA.16816.F32 R8, R4.reuse, R14, R8 ;  /* 0x0000000e0408723c */ /* 0x040fe20000001808 */
[----:B----4-:R-:W-:Y:S01]  /*32d90*/  STL.64 [R1+0x1868], R22 ;  /* 0x0018681601007387 */ /* 0x010fe20000100a00 */
[----:B--2---:R0:W-:Y:S03]  /*32da0*/  STL.64 [R1+0x1860], R20 ;  /* 0x0018601401007387 */ /* 0x0041e60000100a00 */
[----:B0-----:R-:W2:Y:S01]  /*32db0*/  LDL.LU R20, [R1+0x3e0] ;  /* 0x0003e00001147983 */ /* 0x001ea20000300800 */
[----:B------:R-:W2:Y:S02]  /*32dc0*/  LDL.LU R21, [R1+0x3e4] ;  /* 0x0003e40001157983 */ /* 0x000ea40000300800 */
[----:B------:R-:W2:Y:S02]  /*32dd0*/  LDL.LU R22, [R1+0x3e8] ;  /* 0x0003e80001167983 */ /* 0x000ea40000300800 */
[----:B------:R-:W2:Y:S11]  /*32de0*/  LDL.LU R23, [R1+0x3ec] ;  /* 0x0003ec0001177983 */ /* 0x000eb60000300800 */
[----:B------:R-:W-:Y:S02]  /*32df0*/  @!UPT UIADD3 URZ, URZ, URZ, URZ ;  /* 0x0000003f3f3ff290 */ /* 0x000fe4000fffe03f */
[----:B------:R0:W-:Y:S01]  /*32e00*/  STL.64 [R1+0x590], R8 ;  /* 0x0005900801007387 */ /* 0x0001e20000100a00 */
[----:B------:R1:W-:Y:S02]  /*32e10*/  STL.64 [R1+0x598], R10 ;  /* 0x0005980a01007387 */ /* 0x0003e40000100a00 */
[----:B0-----:R-:W-:Y:S01]  /*32e20*/  IMAD.MOV.U32 R9, RZ, RZ, R14 ;  /* 0x000000ffff097224 */ /* 0x001fe200078e000e */
[----:B-1----:R-:W4:Y:S01]  /*32e30*/  LDL.LU.64 R10, [R1+0x1890] ;  /* 0x00189000010a7983 */ /* 0x002f220000300a00 */
[----:B------:R-:W-:Y:S02]  /*32e40*/  IMAD.MOV.U32 R8, RZ, RZ, R15 ;  /* 0x000000ffff087224 */ /* 0x000fe400078e000f */
[----:B------:R-:W2:Y:S02]  /*32e50*/  LDL.LU.64 R14, [R1+0x1888] ;  /* 0x00188800010e7983 */ /* 0x000ea40000300a00 */
[----:B------:R-:W2:Y:S02]  /*32e60*/  LDL.LU.64 R12, [R1+0x1880] ;  /* 0x00188000010c7983 */ /* 0x000ea40000300a00 */
[C---:B--2---:R-:W-:Y:S11]  /*32e70*/  HMMA.16816.F32 R12, R4.reuse, R18, R12 ;  /* 0x00000012040c723c */ /* 0x044ff6000000180c */
[----:B------:R-:W-:Y:S11]  /*32e80*/  @!UPT UIADD3 URZ, URZ, URZ, URZ ;  /* 0x0000003f3f3ff290 */ /* 0x000ff6000fffe03f */
[----:B------:R-:W-:Y:S01]  /*32e90*/  @!UPT UIADD3 URZ, URZ, URZ, URZ ;  /* 0x0000003f3f3ff290 */ /* 0x000fe2000fffe03f */
        /* <DEDUP_REMOVED lines=27> */
[----:B--2---:R-:W-:Y:S11]  /*33050*/  HMMA.16816.F32 R20, R4, R26, R20 ;  /* 0x0000001a0414723c */ /* 0x004ff60000001814 */
[----:B------:R-:W-:Y:S11]  /*33060*/  @!UPT UIADD3 URZ, URZ, URZ, URZ ;  /* 0x0000003f3f3ff290 */ /* 0x000ff6000fffe03f */
[----:B------:R-:W-:Y:S01]  /*33070*/  @!UPT UIADD3 URZ, URZ, URZ, URZ ;  /* 0x0000003f3f3ff290 */ /* 0x000fe2000fffe03f */
[----:B------:R-:W-:Y:S01]  /*33080*/  STL.64 [R1+0xa00], R20 ;  /* 0x000a001401007387 */ /* 0x000fe20000100a00 */
[----:B------:R0:W-:Y:S03]  /*33090*/  STL.64 [R1+0xa08], R22 ;  /* 0x000a081601007387 */ /* 0x0001e60000100a00 */
[----:B0-----:R-:W2:Y:S01]  /*330a0*/  LDL.LU.64 R22, [R1+0x1838] ;  /* 0x0018380001167983 */ /* 0x001ea20000300a00 */
[----:B------:R-:W3:Y:S02]  /*330b0*/  LDL.LU.64 R20, [R1+0x1830] ;  /* 0x0018300001147983 */ /* 0x000ee40000300a00 */
[----:B------:R-:W-:Y:S02]  /*330c0*/  IMAD.MOV.U32 R16, RZ, RZ, R26 ;  /* 0x000000ffff107224 */ /* 0x000fe400078e001a */
[----:B------:R-:W-:Y:S02]  /*330d0*/  IMAD.MOV.U32 R13, RZ, RZ, R27 ;  /* 0x000000ffff0d7224 */ /* 0x000fe400078e001b */
[----:B------:R-:W2:Y:S01]  /*330e0*/  LDL.LU.64 R26, [R1+0x1828] ;  /* 0x00182800011a7983 */ /* 0x000ea20000300a00 */
[----:B------:R-:W2:Y:S02]  /*330f0*/  LDL.LU.64 R24, [R1+0x1820] ;  /* 0x0018200001187983 */ /* 0x000ea40000300a00 */
[----:B------:R0:W-:Y:S02]  /*33100*/  STL.64 [R1+0x1740], R14 ;  /* 0x0017400e01007387 */ /* 0x0001e40000100a00 */
[----:B------:R-:W-:Y:S02]  /*33110*/  STL.64 [R1+0x1738], R12 ;  /* 0x0017380c01007387 */ /* 0x000fe40000100a00 */
[----:B0-----:R-:W-:-:S02]  /*33120*/  IMAD.MOV.U32 R15, RZ, RZ, R17 ;  /* 0x000000ffff0f7224 */ /* 0x001fc400078e0011 */
[----:B---3--:R-:W-:-:S05]  /*33130*/  IMAD.MOV.U32 R14, RZ, RZ, R20 ;  /* 0x000000ffff0e7224 */ /* 0x008fca00078e0014 */
[----:B------:R0:W-:Y:S04]  /*33140*/  STL.64 [R1+0x17e8], R14 ;  /* 0x0017e80e01007387 */ /* 0x0001e80000100a00 */
[----:B0-----:R-:W2:Y:S02]  /*33150*/  LDL.64 R14, [R1+0x48] ;  /* 0x00004800010e7983 */ /* 0x001ea40000100a00 */
[----:B--2---:R-:W-:Y:S01]  /*33160*/  HMMA.16816.F32 R24, R4, R14, R24 ;  /* 0x0000000e0418723c */ /* 0x004fe20000001818 */
[----:B------:R-:W-:Y:S02]  /*33170*/  IMAD.MOV.U32 R20, RZ, RZ, R14 ;  /* 0x000000ffff147224 */ /* 0x000fe400078e000e */
[----:B------:R-:W-:Y:S11]  /*33180*/  IMAD.MOV.U32 R17, RZ, RZ, R15 ;  /* 0x000000ffff117224 */ /* 0x000ff600078e000f */
[----:B------:R-:W-:Y:S09]  /*33190*/  @!UPT UIADD3 URZ, URZ, URZ, URZ ;  /* 0x0000003f3f3ff290 */ /* 0x000ff2000fffe03f */
[----:B------:R-:W-:Y:S01]  /*331a0*/  STL.64 [R1+0x9f0], R24 ;  /* 0x0009f01801007387 */ /* 0x000fe20000100a00 */
[----:B------:R0:W-:Y:S03]  /*331b0*/  STL.64 [R1+0x9f8], R26 ;  /* 0x0009f81a01007387 */ /* 0x0001e60000100a00 */
[----:B0-----:R-:W2:Y:S01]  /*331c0*/  LDL.LU.64 R26, [R1+0x1818] ;  /* 0x00181800011a7983 */ /* 0x001ea20000300a00 */
[----:B------:R-:W3:Y:S02]  /*331d0*/  LDL.LU.64 R24, [R1+0x1810] ;  /* 0x0018100001187983 */ /* 0x000ee40000300a00 */
[----:B------:R-:W-:Y:S02]  /*331e0*/  STL.64 [R1+0x17a8], R22 ;  /* 0x0017a81601007387 */ /* 0x000fe40000100a00 */
[----:B------:R-:W-:Y:S01]  /*331f0*/  STL [R1+0x17a0], R20 ;  /* 0x0017a01401007387 */ /* 0x000fe20000100800 */
[----:B------:R-:W-:Y:S01]  /*33200*/  STL.64 [R1+0x1750], R18 ;  /* 0x0017501201007387 */ /* 0x000fe20000100a00 */
        /* <DEDUP_REMOVED lines=11> */
[----:B------:R-:W2:Y:S01]  /*332c0*/  LDL R22, [R1+0x108] ;  /* 0x0001080001167983 */ /* 0x000ea20000100800 */
[----:B------:R-:W-:-:S02]  /*332d0*/  IMAD.MOV.U32 R23, RZ, RZ, R28 ;  /* 0x000000ffff177224 */ /* 0x000fc400078e001c */
[----:B------:R-:W3:Y:S03]  /*332e0*/  LDL.LU R28, [R1+0x1808] ;  /* 0x00180800011c7983 */ /* 0x000ee60000300800 */
[----:B--2---:R4:W-:Y:S01]  /*332f0*/  STL.64 [R1+0x17c0], R22 ;  /* 0x0017c01601007387 */ /* 0x0049e20000100a00 */
[----:B------:R0:W-:Y:S02]  /*33300*/  STL.64 [R1+0x1770], R18 ;  /* 0x0017701201007387 */ /* 0x0001e40000100a00 */
[----:B------:R-:W-:Y:S02]  /*33310*/  STL.64 [R1+0x1768], R16 ;  /* 0x0017681001007387 */ /* 0x000fe40000100a00 */
[----:B----4-:R-:W-:Y:S02]  /*33320*/  IMAD.MOV.U32 R22, RZ, RZ, R11 ;  /* 0x000000ffff167224 */ /* 0x010fe400078e000b */
[----:B0-----:R-:W-:-:S02]  /*33330*/  IMAD.MOV.U32 R18, RZ, RZ, R26 ;  /* 0x000000ffff127224 */ /* 0x001fc400078e001a */
[----:B------:R-:W-:Y:S02]  /*33340*/  IMAD.MOV.U32 R19, RZ, RZ, R27 ;  /* 0x000000ffff137224 */ /* 0x000fe400078e001b */
[----:B------:R-:W-:Y:S01]  /*33350*/  IMAD.MOV.U32 R23, RZ, RZ, R10 ;  /* 0x000000ffff177224 */ /* 0x000fe200078e000a */
[----:B------:R-:W2:Y:S01]  /*33360*/  LDL.LU R26, [R1+0x1804] ;  /* 0x00180400011a7983 */ /* 0x000ea20000300800 */
[----:B------:R-:W2:Y:S02]  /*33370*/  LDL.LU R27, [R1+0x1800] ;  /* 0x00180000011b7983 */ /* 0x000ea40000300800 */
[----:B------:R-:W-:Y:S01]  /*33380*/  STL.64 [R1+0x1780], R18 ;  /* 0x0017801201007387 */ /* 0x000fe20000100a00 */
[----:B------:R-:W-:Y:S01]  /*33390*/  STL.64 [R1+0x17f8], R22 ;  /* 0x0017f81601007387 */ /* 0x000fe20000100a00 */
[----:B------:R0:W-:Y:S02]  /*333a0*/  STL [R1+0x17f0], R21 ;  /* 0x0017f01501007387 */ /* 0x0001e40000100800 */
[----:B------:R-:W2:Y:S01]  /*333b0*/  LDL.LU R20, [R1+0x320] ;  /* 0x0003200001147983 */ /* 0x000ea20000300800 */
[----:B0-----:R-:W2:Y:S01]  /*333c0*/  LDL.LU R21, [R1+0x324] ;  /* 0x0003240001157983 */ /* 0x001ea20000300800 */
[----:B------:R-:W2:Y:S02]  /*333d0*/  LDL.LU R22, [R1+0x328] ;  /* 0x0003280001167983 */ /* 0x000ea40000300800 */
[----:B------:R-:W2:Y:S02]  /*333e0*/  LDL.LU R23, [R1+0x32c] ;  /* 0x00032c0001177983 */ /* 0x000ea40000300800 */
[----:B---3--:R-:W-:-:S02]  /*333f0*/  IMAD.MOV.U32 R18, RZ, RZ, R25 ;  /* 0x000000ffff127224 */ /* 0x008fc400078e0019 */
[----:B------:R-:W-:Y:S01]  /*33400*/  IMAD.MOV.U32 R19, RZ, RZ, R24 ;  /* 0x000000ffff137224 */ /* 0x000fe200078e0018 */
[----:B------:R-:W3:Y:S01]  /*33410*/  LDL.LU R12, [R1+0x2e0] ;  /* 0x0002e000010c7983 */ /* 0x000ee20000300800 */
[----:B------:R-:W3:Y:S02]  /*33420*/  LDL.LU R13, [R1+0x2e4] ;  /* 0x0002e400010d7983 */ /* 0x000ee40000300800 */
[----:B------:R-:W3:Y:S02]  /*33430*/  LDL.LU R14, [R1+0x2e8] ;  /* 0x0002e800010e7983 */ /* 0x000ee40000300800 */
[----:B------:R-:W3:Y:S01]  /*33440*/  LDL.LU R15, [R1+0x2ec] ;  /* 0x0002ec00010f7983 */ /* 0x000ee20000300800 */
[----:B------:R-:W3:Y:S01]  /*33450*/  LDL.64 R10, [R1+0x28] ;  /* 0x00002800010a7983 */ /* 0x000ee20000100a00 */
[----:B------:R0:W-:Y:S02]  /*33460*/  STL.64 [R1+0x1798], R18 ;  /* 0x0017981201007387 */ /* 0x0001e40000100a00 */
        /* <DEDUP_REMOVED lines=21> */
[----:B------:R-:W4:Y:S02]  /*335c0*/  LDL.LU R21, [R1+0x17f0] ;  /* 0x0017f00001157983 */ /* 0x000f240000300800 */
[----:B------:R0:W-:Y:S02]  /*335d0*/  STL.64 [R1+0x16d0], R26 ;  /* 0x0016d01a01007387 */ /* 0x0001e40000100a00 */
[----:B0-----:R-:W-:Y:S02]  /*335e0*/  IMAD.MOV.U32 R26, RZ, RZ, R9 ;  /* 0x000000ffff1a7224 */ /* 0x001fe400078e0009 */
[----:B------:R-:W-:-:S05]  /*335f0*/  IMAD.MOV.U32 R27, RZ, RZ, R8 ;  /* 0x000000ffff1b7224 */ /* 0x000fca00078e0008 */
[----:B------:R0:W-:Y:S01]  /*33600*/  STL.64 [R1+0x1778], R26 ;  /* 0x0017781a01007387 */ /* 0x0001e20000100a00 */
[----:B------:R-:W2:Y:S02]  /*33610*/  LDL.LU R24, [R1+0x670] ;  /* 0x0006700001187983 */ /* 0x000ea40000300800 */
[----:B------:R-:W2:Y:S01]  /*33620*/  LDL.LU R25, [R1+0x674] ;  /* 0x0006740001197983 */ /* 0x000ea20000300800 */
[----:B0-----:R-:W2:Y:S01]  /*33630*/  LDL.LU R26, [R1+0x678] ;  /* 0x00067800011a7983 */ /* 0x001ea20000300800 */
[----:B------:R-:W2:Y:S01]  /*33640*/  LDL.LU R27, [R1+0x67c] ;  /* 0x00067c00011b7983 */ /* 0x000ea20000300800 */
[----:B---3--:R-:W-:Y:S07]  /*33650*/  HMMA.16816.F32 R4, R4, R10, R12 ;  /* 0x0000000a0404723c */ /* 0x008fee000000180c */
        /* <DEDUP_REMOVED lines=8> */
[----:B------:R-:W3:Y:S03]  /*336e0*/  LDL.LU.64 R14, [R1+0x17e8] ;  /* 0x0017e800010e7983 */ /* 0x000ee60000300a00 */
[----:B------:R-:W-:Y:S02]  /*336f0*/  STL.64 [R1+0x9c0], R4 ;  /* 0x0009c00401007387 */ /* 0x000fe40000100a00 */
[----:B------:R4:W-:Y:S02]  /*33700*/  STL.64 [R1+0x9c8], R6 ;  /* 0x0009c80601007387 */ /* 0x0009e40000100a00 */
[----:B------:R-:W2:Y:S01]  /*33710*/  LDL.LU.64 R10, [R1+0x17e0] ;  /* 0x0017e000010a7983 */ /* 0x000ea20000300a00 */
[----:B------:R-:W2:Y:S01]  /*33720*/  LDL.LU.64 R8, [R1+0x17d8] ;  /* 0x0017d80001087983 */ /* 0x000ea20000300a00 */
[----:B----4-:R-:W-:-:S02]  /*33730*/  IMAD.MOV.U32 R7, RZ, RZ, R21 ;  /* 0x000000ffff077224 */ /* 0x010fc400078e0015 */
        /* <DEDUP_REMOVED lines=14> */
[----:B------:R-:W4:Y:S01]  /*33820*/  LDL.LU R20, [R1+0x17a0] ;  /* 0x0017a00001147983 */ /* 0x000f220000300800 */
        /* <DEDUP_REMOVED lines=14> */
[----:B--2---:R-:W-:Y:S02]  /*33910*/  HMMA.16816.F32 R16, R8, R18, R24 ;  /* 0x000000120810723c */ /* 0x004fe40000001818 */
[----:B------:R-:W2:Y:S11]  /*33920*/  LDL.LU.64 R26, [R1+0x1778] ;  /* 0x00177800011a7983 */ /* 0x000eb60000300a00 */
[----:B------:R-:W-:Y:S10]  /*33930*/  @!UPT UIADD3 URZ, URZ, URZ, URZ ;  /* 0x0000003f3f3ff290 */ /* 0x000ff4000fffe03f */
[----:B------:R-:W-:Y:S01]  /*33940*/  STL.64 [R1+0x280], R16 ;  /* 0x0002801001007387 */ /* 0x000fe20000100a00 */
[----:B------:R0:W-:Y:S03]  /*33950*/  STL.64 [R1+0x288], R18 ;  /* 0x0002881201007387 */ /* 0x0001e60000100a00 */
[----:B0-----:R-:W2:Y:S01]  /*33960*/  LDL.LU.64 R18, [R1+0x1770] ;  /* 0x0017700001127983 */ /* 0x001ea20000300a00 */
[----:B------:R-:W2:Y:S02]  /*33970*/  LDL.LU.64 R16, [R1+0x1768] ;  /* 0x0017680001107983 */ /* 0x000ea40000300a00 */
[----:B------:R-:W-:-:S07]  /*33980*/  IMAD.MOV.U32 R6, RZ, RZ, R29 ;  /* 0x000000ffff067224 */ /* 0x000fce00078e001d */
[----:B--2---:R-:W-:Y:S01]  /*33990*/  HMMA.16816.F32 R4, R8, R6, R16 ;  /* 0x000000060804723c */ /* 0x004fe20000001810 */
[----:B------:R-:W3:Y:S01]  /*339a0*/  LDL.LU.64 R18, [R1+0x1760] ;  /* 0x0017600001127983 */ /* 0x000ee20000300a00 */
[----:B------:R-:W3:Y:S11]  /*339b0*/  LDL.LU.64 R16, [R1+0x1758] ;  /* 0x0017580001107983 */ /* 0x000ef60000300a00 */
[----:B------:R-:W-:Y:S10]  /*339c0*/  @!UPT UIADD3 URZ, URZ, URZ, URZ ;  /* 0x0000003f3f3ff290 */ /* 0x000ff4000fffe03f */
[----:B------:R-:W-:Y:S01]  /*339d0*/  STL.64 [R1+0x310], R4 ;  /* 0x0003100401007387 */ /* 0x000fe20000100a00 */
        /* <DEDUP_REMOVED lines=8> */
[C---:B---3--:R-:W-:Y:S02]  /*33a60*/  HMMA.16816.F32 R12, R8.reuse, R14, R16 ;  /* 0x0000000e080c723c */ /* 0x048fe40000001810 */
[----:B------:R-:W3:Y:S01]  /*33a70*/  LDL.LU.64 R18, [R1+0x1750] ;  /* 0x0017500001127983 */ /* 0x000ee20000300a00 */
[----:B------:R-:W3:Y:S11]  /*33a80*/  LDL.LU.64 R16, [R1+0x1748] ;  /* 0x0017480001107983 */ /* 0x000ef60000300a00 */
[----:B------:R-:W-:Y:S09]  /*33a90*/  @!UPT UIADD3 URZ, URZ, URZ, URZ ;  /* 0x0000003f3f3ff290 */ /* 0x000ff2000fffe03f */
[----:B------:R-:W-:Y:S01]  /*33aa0*/  STL.64 [R1+0x330], R12 ;  /* 0x0003300c01007387 */ /* 0x000fe20000100a00 */
[----:B------:R0:W-:Y:S03]  /*33ab0*/  STL.64 [R1+0x338], R14 ;  /* 0x0003380e01007387 */ /* 0x0001e60000100a00 */
[----:B0-----:R-:W3:Y:S01]  /*33ac0*/  LDL.LU.64 R14, [R1+0x1740] ;  /* 0x00174000010e7983 */ /* 0x001ee20000300a00 */
[----:B------:R-:W3:Y:S01]  /*33ad0*/  LDL.LU.64 R12, [R1+0x1738] ;  /* 0x00173800010c7983 */ /* 0x000ee20000300a00 */
[----:B--2---:R-:W-:Y:S07]  /*33ae0*/  HMMA.16816.F32 R4, R8, R26, R4 ;  /* 0x0000001a0804723c */ /* 0x004fee0000001804 */
[----:B----4-:R-:W-:Y:S11]  /*33af0*/  IMAD.MOV.U32 R26, RZ, RZ, R20 ;  /* 0x000000ffff1a7224 */ /* 0x010ff600078e0014 */
[----:B------:R-:W-:Y:S05]  /*33b00*/  @!UPT UIADD3 URZ, URZ, URZ, URZ ;  /* 0x0000003f3f3ff290 */ /* 0x000fea000fffe03f */
[----:B------:R0:W-:Y:S01]  /*33b10*/  STL.64 [R1+0x340], R4 ;  /* 0x0003400401007387 */ /* 0x0001e20000100a00 */
[----:B------:R1:W-:Y:S02]  /*33b20*/  STL.64 [R1+0x348], R6 ;  /* 0x0003480601007387 */ /* 0x0003e40000100a00 */
[----:B---3--:R-:W-:-:S05]  /*33b30*/  IMAD.MOV.U32 R27, RZ, RZ, R17 ;  /* 0x000000ffff1b7224 */ /* 0x008fca00078e0011 */
[----:B------:R2:W-:Y:S01]  /*33b40*/  STL.64 [R1+0x16e8], R26 ;  /* 0x0016e81a01007387 */ /* 0x0005e20000100a00 */
[----:B0-----:R-:W3:Y:S02]  /*33b50*/  LDL.LU R4, [R1+0x230] ;  /* 0x0002300001047983 */ /* 0x001ee40000300800 */
[----:B------:R-:W3:Y:S02]  /*33b60*/  LDL.LU R5, [R1+0x234] ;  /* 0x0002340001057983 */ /* 0x000ee40000300800 */
[----:B-1----:R-:W4:Y:S01]  /*33b70*/  LDL.LU R6, [R1+0x238] ;  /* 0x0002380001067983 */ /* 0x002f220000300800 */
[----:B------:R-:W4:Y:S01]  /*33b80*/  LDL.LU R7, [R1+0x23c] ;  /* 0x00023c0001077983 */ /* 0x000f220000300800 */
[----:B------:R-:W3:Y:S02]  /*33b90*/  LDL.LU R20, [R1+0x460] ;  /* 0x0004600001147983 */ /* 0x000ee40000300800 */
[----:B------:R-:W3:Y:S02]  /*33ba0*/  LDL.LU R21, [R1+0x464] ;  /* 0x0004640001157983 */ /* 0x000ee40000300800 */
[----:B------:R-:W3:Y:S01]  /*33bb0*/  LDL.LU R22, [R1+0x468] ;  /* 0x0004680001167983 */ /* 0x000ee20000300800 */
[----:B------:R-:W3:Y:S01]  /*33bc0*/  LDL.LU R23, [R1+0x46c] ;  /* 0x00046c0001177983 */ /* 0x000ee20000300800 */
[----:B--2---:R-:W-:-:S02]  /*33bd0*/  IMAD.MOV.U32 R26, RZ, RZ, R16 ;  /* 0x000000ffff1a7224 */ /* 0x004fc400078e0010 */
[----:B------:R-:W-:-:S05]  /*33be0*/  IMAD.MOV.U32 R27, RZ, RZ, R13 ;  /* 0x000000ffff1b7224 */ /* 0x000fca00078e000d */
[----:B------:R-:W-:Y:S04]  /*33bf0*/  STL.64 [R1+0x1700], R26 ;  /* 0x0017001a01007387 */ /* 0x000fe80000100a00 */
[----:B----4-:R-:W-:Y:S01]  /*33c00*/  STL.64 [R1+0x16e0], R6 ;  /* 0x0016e00601007387 */ /* 0x010fe20000100a00 */
[----:B---3--:R0:W-:Y:S03]  /*33c10*/  STL.64 [R1+0x16d8], R4 ;  /* 0x0016d80401007387 */ /* 0x0081e60000100a00 */
        /* <DEDUP_REMOVED lines=12> */
[----:B------:R-:W3:Y:S02]  /*33ce0*/  LDL.LU R7, [R1+0x25c] ;  /* 0x00025c0001077983 */ /* 0x000ee40000300800 */
[----:B------:R-:W-:-:S02]  /*33cf0*/  IMAD.MOV.U32 R26, RZ, RZ, R2 ;  /* 0x000000ffff1a7224 */ /* 0x000fc400078e0002 */
[----:B------:R-:W-:-:S05]  /*33d00*/  IMAD.MOV.U32 R27, RZ, RZ, R0 ;  /* 0x000000ffff1b7224 */ /* 0x000fca00078e0000 */
[----:B------:R0:W-:Y:S01]  /*33d10*/  STL.64 [R1+0x1730], R26 ;  /* 0x0017301a01007387 */ /* 0x0001e20000100a00 */
[----:B------:R-:W4:Y:S02]  /*33d20*/  LDL.LU R24, [R1+0x400] ;  /* 0x0004000001187983 */ /* 0x000f240000300800 */
[----:B------:R-:W4:Y:S01]  /*33d30*/  LDL.LU R25, [R1+0x404] ;  /* 0x0004040001197983 */ /* 0x000f220000300800 */
[----:B0-----:R-:W4:Y:S01]  /*33d40*/  LDL.LU R26, [R1+0x408] ;  /* 0x00040800011a7983 */ /* 0x001f220000300800 */
[----:B------:R-:W4:Y:S03]  /*33d50*/  LDL.LU R27, [R1+0x40c] ;  /* 0x00040c00011b7983 */ /* 0x000f260000300800 */
[----:B---3--:R-:W-:Y:S01]  /*33d60*/  STL.64 [R1+0x1710], R6 ;  /* 0x0017100601007387 */ /* 0x008fe20000100a00 */
[----:B--2---:R0:W-:Y:S03]  /*33d70*/  STL.64 [R1+0x1708], R4 ;  /* 0x0017080401007387 */ /* 0x0041e60000100a00 */
[----:B0-----:R-:W2:Y:S01]  /*33d80*/  LDL.LU R4, [R1+0x260] ;  /* 0x0002600001047983 */ /* 0x001ea20000300800 */
[----:B------:R-:W2:Y:S02]  /*33d90*/  LDL.LU R5, [R1+0x264] ;  /* 0x0002640001057983 */ /* 0x000ea40000300800 */
[----:B------:R-:W3:Y:S02]  /*33da0*/  LDL.LU R6, [R1+0x268] ;  /* 0x0002680001067983 */ /* 0x000ee40000300800 */
[----:B------:R-:W3:Y:S01]  /*33db0*/  LDL.LU R7, [R1+0x26c] ;  /* 0x00026c0001077983 */ /* 0x000ee20000300800 */
[C---:B------:R-:W-:Y:S01]  /*33dc0*/  HMMA.16816.F32 R16, R8.reuse, R18, R20 ;  /* 0x000000120810723c */ /* 0x040fe20000001814 */
[----:B---3--:R-:W-:Y:S01]  /*33dd0*/  STL.64 [R1+0x1728], R6 ;  /* 0x0017280601007387 */ /* 0x008fe20000100a00 */
[----:B--2---:R0:W-:Y:S03]  /*33de0*/  STL.64 [R1+0x1720], R4 ;  /* 0x0017200401007387 */ /* 0x0041e60000100a00 */
[----:B0-----:R-:W2:Y:S01]  /*33df0*/  LDL.LU R4, [R1+0x3c0] ;  /* 0x0003c00001047983 */ /* 0x001ea20000300800 */
[----:B------:R-:W2:Y:S02]  /*33e00*/  LDL.LU R5, [R1+0x3c4] ;  /* 0x0003c40001057983 */ /* 0x000ea40000300800 */
[----:B------:R-:W2:Y:S02]  /*33e10*/  LDL.LU R6, [R1+0x3c8] ;  /* 0x0003c80001067983 */ /* 0x000ea40000300800 */
[----:B------:R-:W2:Y:S01]  /*33e20*/  LDL.LU R7, [R1+0x3cc] ;  /* 0x0003cc0001077983 */ /* 0x000ea20000300800 */
[----:B------:R-:W3:Y:S11]  /*33e30*/  LDL.LU R20, [R1+0x830] ;  /* 0x0008300001147983 */ /* 0x000ef60000300800 */
[----:B------:R-:W-:Y:S01]  /*33e40*/  @!UPT UIADD3 URZ, URZ, URZ, URZ ;  /* 0x0000003f3f3ff290 */ /* 0x000fe2000fffe03f */
[----:B------:R-:W-:Y:S02]  /*33e50*/  STL.64 [R1+0x570], R16 ;  /* 0x0005701001007387 */ /* 0x000fe40000100a00 */
[----:B------:R-:W-:Y:S02]  /*33e60*/  STL.64 [R1+0x578], R18 ;  /* 0x0005781201007387 */ /* 0x000fe40000100a00 */
[----:B------:R-:W3:Y:S01]  /*33e70*/  LDL.LU R21, [R1+0x834] ;  /* 0x0008340001157983 */ /* 0x000ee20000300800 */
[----:B------:R-:W2:Y:S01]  /*33e80*/  LDL.LU R22, [R1+0x838] ;  /* 0x0008380001167983 */ /* 0x000ea20000300800 */
[----:B------:R-:W2:Y:S03]  /*33e90*/  LDL.LU R23, [R1+0x83c] ;  /* 0x00083c0001177983 */ /* 0x000ea60000300800 */
[----:B--2---:R0:W-:Y:S01]  /*33ea0*/  STL.64 [R1+0x16b8], R22 ;  /* 0x0016b81601007387 */ /* 0x0041e20000100a00 */
[----:B---3--:R1:W-:Y:S03]  /*33eb0*/  STL.64 [R1+0x16b0], R20 ;  /* 0x0016b01401007387 */ /* 0x0083e60000100a00 */
[----:B0-----:R-:W2:Y:S01]  /*33ec0*/  LDL.LU.64 R22, [R1+0x118] ;  /* 0x0001180001167983 */ /* 0x001ea20000300a00 */
[C---:B----4-:R-:W-:Y:S03]  /*33ed0*/  HMMA.16816.F32 R24, R8.reuse, R14, R24 ;  /* 0x0000000e0818723c */ /* 0x050fe60000001818 */
[----:B--2---:R0:W-:Y:S01]  /*33ee0*/  STL.64 [R1+0x16c0], R22 ;  /* 0x0016c01601007387 */ /* 0x0041e20000100a00 */
[----:B-1----:R-:W2:Y:S02]  /*33ef0*/  LDL.LU R20, [R1+0x1d0] ;  /* 0x0001d00001147983 */ /* 0x002ea40000300800 */
[----:B------:R-:W2:Y:S01]  /*33f00*/  LDL.LU R21, [R1+0x1d4] ;  /* 0x0001d40001157983 */ /* 0x000ea20000300800 */
[----:B0-----:R-:W2:Y:S01]  /*33f10*/  LDL.LU R22, [R1+0x1d8] ;  /* 0x0001d80001167983 */ /* 0x001ea20000300800 */
[----:B------:R-:W2:Y:S02]  /*33f20*/  LDL.LU R23, [R1+0x1dc] ;  /* 0x0001dc0001177983 */ /* 0x000ea40000300800 */
        /* <DEDUP_REMOVED lines=8> */
[----:B------:R-:W3:Y:S02]  /*33fb0*/  LDL.LU R18, [R1+0x7a8] ;  /* 0x0007a80001127983 */ /* 0x000ee40000300800 */
[----:B------:R-:W3:Y:S01]  /*33fc0*/  LDL.LU R19, [R1+0x7ac] ;  /* 0x0007ac0001137983 */ /* 0x000ee20000300800 */
[----:B------:R-:W-:Y:S01]  /*33fd0*/  STL.64 [R1+0x660], R24 ;  /* 0x0006601801007387 */ /* 0x000fe20000100a00 */
[----:B------:R0:W-:Y:S03]  /*33fe0*/  STL.64 [R1+0x668], R26 ;  /* 0x0006681a01007387 */ /* 0x0001e60000100a00 */
[----:B0-----:R-:W4:Y:S01]  /*33ff0*/  LDL.LU.64 R26, [R1+0x1730] ;  /* 0x00173000011a7983 */ /* 0x001f220000300a00 */
[----:B------:R0:W-:Y:S03]  /*34000*/  STL.64 [R1+0x1648], R14 ;  /* 0x0016480e01007387 */ /* 0x0001e60000100a00 */
[----:B0-----:R-:W2:Y:S01]  /*34010*/  LDL.LU.64 R14, [R1+0xd8] ;  /* 0x0000d800010e7983 */ /* 0x001ea20000300a00 */
        /* <DEDUP_REMOVED lines=33> */
[----:B0-----:R-:W2:Y:S01]  /*34230*/  LDL.LU.64 R6, [R1+0x16c8] ;  /* 0x0016c80001067983 */ /* 0x001ea20000300a00 */
[----:B------:R0:W-:Y:S03]  /*34240*/  STL.64 [R1+0x1608], R26 ;  /* 0x0016081a01007387 */ /* 0x0001e60000100a00 */
[----:B0-----:R-:W4:Y:S01]  /*34250*/  LDL.LU.64 R26, [R1+0xe8] ;  /* 0x0000e800011a7983 */ /* 0x001f220000300a00 */
[----:B--2---:R-:W-:Y:S03]  /*34260*/  HMMA.16816.F32 R8, R8, R6, R20 ;  /* 0x000000060808723c */ /* 0x004fe60000001814 */
[----:B------:R-:W2:Y:S04]  /*34270*/  LDL.LU.64 R22, [R1+0x16c0] ;  /* 0x0016c00001167983 */ /* 0x000ea80000300a00 */
[----:B------:R-:W-:Y:S11]  /*34280*/  LDSM.16.MT88.4 R4, [R28+0x16100] ;  /* 0x016100001c04783b */ /* 0x000ff60000004200 */
[----:B------:R-:W-:Y:S05]  /*34290*/  @!UPT UIADD3 URZ, URZ, URZ, URZ ;  /* 0x0000003f3f3ff290 */ /* 0x000fea000fffe03f */
[----:B------:R-:W-:Y:S01]  /*342a0*/  STL.64 [R1+0x930], R8 ;  /* 0x0009300801007387 */ /* 0x000fe20000100a00 */
[----:B------:R-:W-:Y:S02]  /*342b0*/  STL.64 [R1+0x938], R10 ;  /* 0x0009380a01007387 */ /* 0x000fe40000100a00 */
[----:B------:R-:W0:Y:S02]  /*342c0*/  LDSM.16.MT88.4 R8, [R28+0x16180] ;  /* 0x016180001c08783b */ /* 0x000e240000004200 */
[----:B0-----:R-:W-:Y:S02]  /*342d0*/  STL.64 [R1+0x1588], R10 ;  /* 0x0015880a01007387 */ /* 0x001fe40000100a00 */
[----:B------:R0:W-:Y:S02]  /*342e0*/  STL.64 [R1+0x1580], R8 ;  /* 0x0015800801007387 */ /* 0x0001e40000100a00 */
[----:B0-----:R-:W2:Y:S01]  /*342f0*/  LDL.LU R8, [R1+0x8a0] ;  /* 0x0008a00001087983 */ /* 0x001ea20000300800 */
[----:B------:R-:W2:Y:S02]  /*34300*/  LDL.LU R9, [R1+0x8a4] ;  /* 0x0008a40001097983 */ /* 0x000ea40000300800 */
[----:B------:R-:W2:Y:S02]  /*34310*/  LDL.LU R10, [R1+0x8a8] ;  /* 0x0008a800010a7983 */ /* 0x000ea40000300800 */
[----:B------:R-:W2:Y:S02]  /*34320*/  LDL.LU R11, [R1+0x8ac] ;  /* 0x0008ac00010b7983 */ /* 0x000ea40000300800 */
[C---:B--2---:R-:W-:Y:S11]  /*34330*/  HMMA.16816.F32 R8, R4.reuse, R22, R8 ;  /* 0x000000160408723c */ /* 0x044ff60000001808 */
[----:B------:R-:W-:Y:S11]  /*34340*/  @!UPT UIADD3 URZ, URZ, URZ, URZ ;  /* 0x0000003f3f3ff290 */ /* 0x000ff6000fffe03f */
[----:B------:R-:W-:Y:S01]  /*34350*/  @!UPT UIADD3 URZ, URZ, URZ, URZ ;  /* 0x0000003f3f3ff290 */ /* 0x000fe2000fffe03f */
[----:B------:R0:W-:Y:S01]  /*34360*/  STL.64 [R1+0x160], R8 ;  /* 0x0001600801007387 */ /* 0x0001e20000100a00 */
[----:B------:R1:W-:Y:S02]  /*34370*/  STL.64 [R1+0x168], R10 ;  /* 0x0001680a01007387 */ /* 0x0003e40000100a00 */
[----:B0-----:R-:W-:Y:S02]  /*34380*/  IMAD.MOV.U32 R9, RZ, RZ, R23 ;  /* 0x000000ffff097224 */ /* 0x001fe400078e0017 */
[----:B-1----:R-:W-:Y:S02]  /*34390*/  IMAD.MOV.U32 R10, RZ, RZ, R22 ;  /* 0x000000ffff0a7224 */ /* 0x002fe400078e0016 */
[----:B------:R-:W2:Y:S01]  /*343a0*/  LDL.LU.64 R22, [R1+0x16b8] ;  /* 0x0016b80001167983 */ /* 0x000ea20000300a00 */
[----:B------:R-:W2:Y:S02]  /*343b0*/  LDL.LU.64 R20, [R1+0x16b0] ;  /* 0x0016b00001147983 */ /* 0x000ea40000300a00 */
[----:B------:R-:W-:Y:S02]  /*343c0*/  STL [R1+0x15e4], R9 ;  /* 0x0015e40901007387 */ /* 0x000fe40000100800 */
[----:B------:R0:W-:Y:S02]  /*343d0*/  STL [R1+0x15dc], R10 ;  /* 0x0015dc0a01007387 */ /* 0x0001e40000100800 */
[----:B0-----:R-:W2:Y:S02]  /*343e0*/  LDL.LU.64 R10, [R1+0x108] ;  /* 0x00010800010a7983 */ /* 0x001ea40000300a00 */
[C---:B--2---:R-:W-:Y:S11]  /*343f0*/  HMMA.16816.F32 R20, R4.reuse, R10, R20 ;  /* 0x0000000a0414723c */ /* 0x044ff60000001814 */
[----:B------:R-:W-:Y:S11]  /*34400*/  @!UPT UIADD3 URZ, URZ, URZ, URZ ;  /* 0x0000003f3f3ff290 */ /* 0x000ff6000fffe03f */
[----:B------:R-:W-:Y:S01]  /*34410*/  @!UPT UIADD3 URZ, URZ, URZ, URZ ;  /* 0x0000003f3f3ff290 */ /* 0x000fe2000fffe03f */
[----:B------:R-:W-:Y:S01]  /*34420*/  STL.64 [R1+0x180], R20 ;  /* 0x0001801401007387 */ /* 0x000fe20000100a00 */
[----:B------:R0:W-:Y:S03]  /*34430*/  STL.64 [R1+0x188], R22 ;  /* 0x0001881601007387 */ /* 0x0001e60000100a00 */
[----:B0-----:R-:W3:Y:S01]  /*34440*/  LDL.LU.64 R22, [R1+0x16a8] ;  /* 0x0016a80001167983 */ /* 0x001ee20000300a00 */
[----:B------:R0:W-:Y:S02]  /*34450*/  STL [R1+0x15ec], R11 ;  /* 0x0015ec0b01007387 */ /* 0x0001e40000100800 */
[----:B------:R-:W4:Y:S02]  /*34460*/  LDL.LU R8, [R1+0x720] ;  /* 0x0007200001087983 */ /* 0x000f240000300800 */
[----:B------:R-:W-:Y:S01]  /*34470*/  IMAD.MOV.U32 R2, RZ, RZ, R10 ;  /* 0x000000ffff027224 */ /* 0x000fe200078e000a */
[----:B------:R-:W4:Y:S01]  /*34480*/  LDL.LU R9, [R1+0x724] ;  /* 0x0007240001097983 */ /* 0x000f220000300800 */
[----:B------:R-:W4:Y:S03]  /*34490*/  LDL.LU R10, [R1+0x728] ;  /* 0x00072800010a7983 */ /* 0x000f260000300800 */
[----:B0-----:R-:W4:Y:S01]  /*344a0*/  LDL.LU R11, [R1+0x72c] ;  /* 0x00072c00010b7983 */ /* 0x001f220000300800 */
[----:B------:R-:W-:Y:S01]  /*344b0*/  STL [R1+0x15e8], R2 ;  /* 0x0015e80201007387 */ /* 0x000fe20000100800 */
        /* <DEDUP_REMOVED lines=8> */
[C---:B----4-:R-:W-:Y:S07]  /*34540*/  HMMA.16816.F32 R20, R4.reuse, R26, R8 ;  /* 0x0000001a0414723c */ /* 0x050fee0000001808 */
[----:B------:R-:W-:Y:S11]  /*34550*/  IMAD.MOV.U32 R8, RZ, RZ, R26 ;  /* 0x000000ffff087224 */ /* 0x000ff600078e001a */
[----:B------:R-:W-:Y:S05]  /*34560*/  @!UPT UIADD3 URZ, URZ, URZ, URZ ;  /* 0x0000003f3f3ff290 */ /* 0x000fea000fffe03f */
[----:B------:R-:W-:Y:S01]  /*34570*/  STL.64 [R1+0x1e0], R20 ;  /* 0x0001e01401007387 */ /* 0x000fe20000100a00 */
[----:B------:R-:W-:Y:S02]  /*34580*/  STL.64 [R1+0x1e8], R22 ;  /* 0x0001e81601007387 */ /* 0x000fe40000100a00 */
[----:B------:R2:W-:Y:S02]  /*34590*/  STL [R1+0x15f0], R8 ;  /* 0x0015f00801007387 */ /* 0x0005e40000100800 */
[----:B------:R-:W-:Y:S01]  /*345a0*/  IMAD.MOV.U32 R3, RZ, RZ, R27 ;  /* 0x000000ffff037224 */ /* 0x000fe200078e001b */
[----:B--2---:R-:W-:Y:S07]  /*345b0*/  HMMA.16816.F32 R8, R4, R14, R16 ;  /* 0x0000000e0408723c */ /* 0x004fee0000001810 */
[----:B------:R-:W-:-:S02]  /*345c0*/  IMAD.MOV.U32 R17, RZ, RZ, R14 ;  /* 0x000000ffff117224 */ /* 0x000fc400078e000e */
[----:B------:R-:W-:Y:S11]  /*345d0*/  IMAD.MOV.U32 R16, RZ, RZ, R15 ;  /* 0x000000ffff107224 */ /* 0x000ff600078e000f */
[----:B------:R-:W-:Y:S03]  /*345e0*/  @!UPT UIADD3 URZ, URZ, URZ, URZ ;  /* 0x0000003f3f3ff290 */ /* 0x000fe6000fffe03f */
[----:B------:R-:W-:Y:S01]  /*345f0*/  STL.64 [R1+0x1d0], R8 ;  /* 0x0001d00801007387 */ /* 0x000fe20000100a00 */
[----:B------:R-:W-:Y:S02]  /*34600*/  STL.64 [R1+0x1d8], R10 ;  /* 0x0001d80a01007387 */ /* 0x000fe40000100a00 */
[----:B------:R0:W-:Y:S02]  /*34610*/  STL.64 [R1+0x1690], R16 ;  /* 0x0016901001007387 */ /* 0x0001e40000100a00 */
[----:B------:R-:W2:Y:S01]  /*34620*/  LDL.LU R24, [R1+0x2b0] ;  /* 0x0002b00001187983 */ /* 0x000ea20000300800 */
[----:B------:R-:W2:Y:S01]  /*34630*/  LDL.LU R25, [R1+0x2b4] ;  /* 0x0002b40001197983 */ /* 0x000ea20000300800 */
[----:B------:R-:W3:Y:S02]  /*34640*/  LDL.LU R26, [R1+0x2b8] ;  /* 0x0002b800011a7983 */ /* 0x000ee40000300800 */
[----:B------:R-:W3:Y:S01]  /*34650*/  LDL.LU R27, [R1+0x2bc] ;  /* 0x0002bc00011b7983 */ /* 0x000ee20000300800 */
[----:B0-----:R-:W4:Y:S01]  /*34660*/  LDL.LU R16, [R1+0x620] ;  /* 0x0006200001107983 */ /* 0x001f220000300800 */
[----:B------:R-:W4:Y:S02]  /*34670*/  LDL.LU R17, [R1+0x624] ;  /* 0x0006240001117983 */ /* 0x000f240000300800 */
        /* <DEDUP_REMOVED lines=18> */
[----:B0-----:R-:W4:Y:S01]  /*347a0*/  LDL.LU.64 R22, [R1+0xc8] ;  /* 0x0000c80001167983 */ /* 0x001f220000300a00 */
[----:B------:R0:W-:Y:S02]  /*347b0*/  STL.64 [R1+0x1668], R10 ;  /* 0x0016680a01007387 */ /* 0x0001e40000100a00 */
[----:B------:R-:W-:Y:S01]  /*347c0*/  STL.64 [R1+0x1660], R8 ;  /* 0x0016600801007387 */ /* 0x000fe20000100a00 */
[----:B0-----:R-:W2:Y:S04]  /*347d0*/  LDL.LU.64 R10, [R1+0xa8] ;  /* 0x0000a800010a7983 */ /* 0x001ea80000300a00 */
[----:B--2---:R0:W-:Y:S04]  /*347e0*/  STL.64 [R1+0x1678], R10 ;  /* 0x0016780a01007387 */ /* 0x0041e80000100a00 */
[----:B0-----:R-:W2:Y:S01]  /*347f0*/  LDL.LU.64 R10, [R1+0xb8] ;  /* 0x0000b800010a7983 */ /* 0x001ea20000300a00 */
[----:B------:R-:W2:Y:S01]  /*34800*/  LDL.LU.64 R14, [R1+0x98] ;  /* 0x00009800010e7983 */ /* 0x000ea20000300a00 */
[----:B----4-:R-:W-:Y:S02]  /*34810*/  HMMA.16816.F32 R16, R4, R22, R16 ;  /* 0x000000160410723c */ /* 0x010fe40000001810 */
[----:B--2---:R0:W-:Y:S01]  /*34820*/  STL.64 [R1+0x1670], R14 ;  /* 0x0016700e01007387 */ /* 0x0041e20000100a00 */
[----:B------:R-:W2:Y:S02]  /*34830*/  LDL.LU R12, [R1+0x520] ;  /* 0x00052000010c7983 */ /* 0x000ea40000300800 */
[----:B------:R-:W2:Y:S01]  /*34840*/  LDL.LU R13, [R1+0x524] ;  /* 0x00052400010d7983 */ /* 0x000ea20000300800 */
[----:B0-----:R-:W2:Y:S01]  /*34850*/  LDL.LU R14, [R1+0x528] ;  /* 0x00052800010e7983 */ /* 0x001ea20000300800 */
[----:B------:R-:W2:Y:S02]  /*34860*/  LDL.LU R15, [R1+0x52c] ;  /* 0x00052c00010f7983 */ /* 0x000ea40000300800 */
[----:B---3--:R0:W-:Y:S02]  /*34870*/  STL.64 [R1+0x1618], R26 ;  /* 0x0016181a01007387 */ /* 0x0081e40000100a00 */
[----:B------:R-:W-:Y:S01]  /*34880*/  STL.64 [R1+0x1610], R24 ;  /* 0x0016101801007387 */ /* 0x000fe20000100a00 */
[----:B0-----:R-:W3:Y:S04]  /*34890*/  LDL.LU.64 R26, [R1+0x68] ;  /* 0x00006800011a7983 */ /* 0x001ee80000300a00 */
[----:B---3--:R0:W-:Y:S04]  /*348a0*/  STL.64 [R1+0x1630], R26 ;  /* 0x0016301a01007387 */ /* 0x0081e80000100a00 */
[----:B0-----:R-:W3:Y:S03]  /*348b0*/  LDL.LU.64 R26, [R1+0x78] ;  /* 0x00007800011a7983 */ /* 0x001ee60000300a00 */
[----:B------:R0:W-:Y:S02]  /*348c0*/  STL.64 [R1+0x210], R16 ;  /* 0x0002101001007387 */ /* 0x0001e40000100a00 */
[----:B------:R1:W-:Y:S01]  /*348d0*/  STL.64 [R1+0x218], R18 ;  /* 0x0002181201007387 */ /* 0x0003e20000100a00 */
[----:B0-----:R-:W4:Y:S01]  /*348e0*/  LDL.LU.64 R16, [R1+0x1690] ;  /* 0x0016900001107983 */ /* 0x001f220000300a00 */
[----:B-1----:R-:W-:-:S02]  /*348f0*/  IMAD.MOV.U32 R19, RZ, RZ, R22 ;  /* 0x000000ffff137224 */ /* 0x002fc400078e0016 */
[----:B------:R-:W-:Y:S02]  /*34900*/  IMAD.MOV.U32 R18, RZ, RZ, R23 ;  /* 0x000000ffff127224 */ /* 0x000fe400078e0017 */
[----:B------:R-:W2:Y:S01]  /*34910*/  LDL.LU.64 R22, [R1+0x1688] ;  /* 0x0016880001167983 */ /* 0x000ea20000300a00 */
[----:B------:R-:W2:Y:S02]  /*34920*/  LDL.LU.64 R20, [R1+0x1680] ;  /* 0x0016800001147983 */ /* 0x000ea40000300a00 */
[----:B------:R-:W-:Y:S01]  /*34930*/  STL.64 [R1+0x1600], R18 ;  /* 0x0016001201007387 */ /* 0x000fe20000100a00 */
[----:B----4-:R0:W-:Y:S04]  /*34940*/  STL.64 [R1+0x15f8], R16 ;  /* 0x0015f81001007387 */ /* 0x0101e80000100a00 */
[----:B0-----:R-:W4:Y:S01]  /*34950*/  LDL.LU R16, [R1+0x2a0] ;  /* 0x0002a00001107983 */ /* 0x001f220000300800 */
[----:B------:R-:W4:Y:S02]  /*34960*/  LDL.LU R17, [R1+0x2a4] ;  /* 0x0002a40001117983 */ /* 0x000f240000300800 */
[----:B------:R-:W3:Y:S02]  /*34970*/  LDL.LU R18, [R1+0x2a8] ;  /* 0x0002a80001127983 */ /* 0x000ee40000300800 */
[----:B------:R-:W3:Y:S01]  /*34980*/  LDL.LU R19, [R1+0x2ac] ;  /* 0x0002ac0001137983 */ /* 0x000ee20000300800 */
[----:B--2---:R-:W-:Y:S01]  /*34990*/  HMMA.16816.F32 R20, R4, R10, R20 ;  /* 0x0000000a0414723c */ /* 0x004fe20000001814 */
[----:B---3--:R-:W-:Y:S01]  /*349a0*/  STL.64 [R1+0x1628], R18 ;  /* 0x0016281201007387 */ /* 0x008fe20000100a00 */
[----:B----4-:R0:W-:Y:S03]  /*349b0*/  STL.64 [R1+0x1620], R16 ;  /* 0x0016201001007387 */ /* 0x0101e60000100a00 */
        /* <DEDUP_REMOVED lines=11> */
[----:B------:R0:W-:Y:S02]  /*34a70*/  STL.64 [R1+0x268], R22 ;  /* 0x0002681601007387 */ /* 0x0001e40000100a00 */
[----:B0-----:R-:W-:-:S02]  /*34a80*/  IMAD.MOV.U32 R23, RZ, RZ, R10 ;  /* 0x000000ffff177224 */ /* 0x001fc400078e000a */
[----:B------:R-:W-:Y:S02]  /*34a90*/  IMAD.MOV.U32 R22, RZ, RZ, R11 ;  /* 0x000000ffff167224 */ /* 0x000fe400078e000b */
        /* <DEDUP_REMOVED lines=22> */
[----:B------:R-:W-:Y:S01]  /*34c00*/  STL.64 [R1+0x550], R8 ;  /* 0x0005500801007387 */ /* 0x000fe20000100a00 */
[----:B------:R0:W-:Y:S02]  /*34c10*/  STL.64 [R1+0x558], R10 ;  /* 0x0005580a01007387 */ /* 0x0001e40000100a00 */
[----:B------:R-:W3:Y:S01]  /*34c20*/  LDL.LU R12, [R1+0xd4c] ;  /* 0x000d4c00010c7983 */ /* 0x000ee20000300800 */
[C---:B--2---:R-:W-:Y:S01]  /*34c30*/  HMMA.16816.F32 R16, R4.reuse, R26, R16 ;  /* 0x0000001a0410723c */ /* 0x044fe20000001810 */
[----:B------:R-:W-:Y:S02]  /*34c40*/  IMAD.MOV.U32 R29, RZ, RZ, R14 ;  /* 0x000000ffff1d7224 */ /* 0x000fe400078e000e */
[----:B------:R-:W-:Y:S02]  /*34c50*/  IMAD.MOV.U32 R2, RZ, RZ, R26 ;  /* 0x000000ffff027224 */ /* 0x000fe400078e001a */
[----:B0-----:R-:W-:Y:S02]  /*34c60*/  IMAD.MOV.U32 R10, RZ, RZ, R15 ;  /* 0x000000ffff0a7224 */ /* 0x001fe400078e000f */
[----:B------:R-:W-:Y:S01]  /*34c70*/  IMAD.MOV.U32 R9, RZ, RZ, R27 ;  /* 0x000000ffff097224 */ /* 0x000fe200078e001b */
[----:B---3--:R-:W-:Y:S01]  /*34c80*/  STL [R1+0x1448], R12 ;  /* 0x0014480c01007387 */ /* 0x008fe20000100800 */
[----:B------:R-:W2:Y:S11]  /*34c90*/  LDL.LU.64 R14, [R1+0x58] ;  /* 0x00005800010e7983 */ /* 0x000eb60000300a00 */
[----:B------:R-:W-:Y:S03]  /*34ca0*/  @!UPT UIADD3 URZ, URZ, URZ, URZ ;  /* 0x0000003f3f3ff290 */ /* 0x000fe6000fffe03f */
[----:B------:R-:W-:Y:S02]  /*34cb0*/  STL.64 [R1+0x560], R16 ;  /* 0x0005601001007387 */ /* 0x000fe40000100a00 */
[----:B------:R0:W-:Y:S02]  /*34cc0*/  STL.64 [R1+0x568], R18 ;  /* 0x0005681201007387 */ /* 0x0001e40000100a00 */
        /* <DEDUP_REMOVED lines=19> */
[----:B------:R-:W4:Y:S02]  /*34e00*/  LDL.LU R12, [R1+0x360] ;  /* 0x00036000010c7983 */ /* 0x000f240000300800 */
[----:B------:R-:W-:Y:S02]  /*34e10*/  IMAD.MOV.U32 R25, RZ, RZ, R14 ;  /* 0x000000ffff197224 */ /* 0x000fe400078e000e */
[----:B------:R-:W4:Y:S02]  /*34e20*/  LDL.LU R13, [R1+0x364] ;  /* 0x00036400010d7983 */ /* 0x000f240000300800 */
[----:B------:R-:W-:Y:S01]  /*34e30*/  IMAD.MOV.U32 R24, RZ, RZ, R15 ;  /* 0x000000ffff187224 */ /* 0x000fe200078e000f */
[----:B------:R-:W2:Y:S01]  /*34e40*/  LDL.LU R14, [R1+0x368] ;  /* 0x00036800010e7983 */ /* 0x000ea20000300800 */
[----:B------:R-:W2:Y:S03]  /*34e50*/  LDL.LU R15, [R1+0x36c] ;  /* 0x00036c00010f7983 */ /* 0x000ea60000300800 */
[----:B--2---:R0:W-:Y:S01]  /*34e60*/  STL.64 [R1+0x1458], R14 ;  /* 0x0014580e01007387 */ /* 0x0041e20000100a00 */
[----:B----4-:R-:W-:Y:S03]  /*34e70*/  STL.64 [R1+0x1450], R12 ;  /* 0x0014500c01007387 */ /* 0x010fe60000100a00 */
        /* <DEDUP_REMOVED lines=34> */
[----:B--2---:R-:W-:Y:S01]  /*350a0*/  STL.64 [R1+0x1478], R26 ;  /* 0x0014781a01007387 */ /* 0x004fe20000100a00 */
[----:B----4-:R0:W-:Y:S03]  /*350b0*/  STL.64 [R1+0x1470], R24 ;  /* 0x0014701801007387 */ /* 0x0101e60000100a00 */
[----:B0-----:R-:W2:Y:S01]  /*350c0*/  LDL.LU R24, [R1+0x380] ;  /* 0x0003800001187983 */ /* 0x001ea20000300800 */
[----:B------:R-:W2:Y:S02]  /*350d0*/  LDL.LU R25, [R1+0x384] ;  /* 0x0003840001197983 */ /* 0x000ea40000300800 */
[----:B------:R-:W4:Y:S02]  /*350e0*/  LDL.LU R26, [R1+0x388] ;  /* 0x00038800011a7983 */ /* 0x000f240000300800 */
[----:B------:R-:W4:Y:S01]  /*350f0*/  LDL.LU R27, [R1+0x38c] ;  /* 0x00038c00011b7983 */ /* 0x000f220000300800 */
[----:B------:R-:W2:Y:S01]  /*35100*/  LDL.LU R2, [R1+0x15e8] ;  /* 0x0015e80001027983 */ /* 0x000ea20000300800 */
[----:B------:R-:W3:Y:S02]  /*35110*/  LDL.LU R9, [R1+0x15e4] ;  /* 0x0015e40001097983 */ /* 0x000ee40000300800 */
[----:B------:R0:W-:Y:S02]  /*35120*/  STL.64 [R1+0x14b0], R14 ;  /* 0x0014b00e01007387 */ /* 0x0001e40000100a00 */
[----:B0-----:R-:W-:-:S02]  /*35130*/  IMAD.MOV.U32 R14, RZ, RZ, R29 ;  /* 0x000000ffff0e7224 */ /* 0x001fc400078e001d */
[----:B------:R-:W3:Y:S01]  /*35140*/  LDL.LU R29, [R1+0x15e0] ;  /* 0x0015e000011d7983 */ /* 0x000ee20000300800 */
[----:B------:R-:W-:Y:S02]  /*35150*/  IMAD.MOV.U32 R15, RZ, RZ, R10 ;  /* 0x000000ffff0f7224 */ /* 0x000fe400078e000a */
[----:B------:R-:W3:Y:S03]  /*35160*/  LDL.LU R10, [R1+0x15dc] ;  /* 0x0015dc00010a7983 */ /* 0x000ee60000300800 */
[----:B------:R-:W-:Y:S04]  /*35170*/  STL.64 [R1+0x14c8], R14 ;  /* 0x0014c80e01007387 */ /* 0x000fe80000100a00 */
[----:B----4-:R-:W-:Y:S01]  /*35180*/  STL.64 [R1+0x1490], R26 ;  /* 0x0014901a01007387 */ /* 0x010fe20000100a00 */
[----:B--2---:R0:W-:Y:S03]  /*35190*/  STL.64 [R1+0x1488], R24 ;  /* 0x0014881801007387 */ /* 0x0041e60000100a00 */
[----:B0-----:R-:W2:Y:S01]  /*351a0*/  LDL.LU R24, [R1+0x390] ;  /* 0x0003900001187983 */ /* 0x001ea20000300800 */
[----:B------:R-:W2:Y:S02]  /*351b0*/  LDL.LU R25, [R1+0x394] ;  /* 0x0003940001197983 */ /* 0x000ea40000300800 */
[----:B------:R-:W4:Y:S02]  /*351c0*/  LDL.LU R26, [R1+0x398] ;  /* 0x00039800011a7983 */ /* 0x000f240000300800 */
[----:B---3--:R-:W-:-:S02]  /*351d0*/  IMAD.MOV.U32 R27, RZ, RZ, R29 ;  /* 0x000000ffff1b7224 */ /* 0x008fc400078e001d */
[----:B------:R-:W3:Y:S01]  /*351e0*/  LDL.LU R29, [R1+0x15d8] ;  /* 0x0015d800011d7983 */ /* 0x000ee20000300800 */
[----:B------:R-:W2:Y:S02]  /*351f0*/  LDL.LU R12, [R1+0x510] ;  /* 0x00051000010c7983 */ /* 0x000ea40000300800 */
[----:B------:R-:W2:Y:S02]  /*35200*/  LDL.LU R13, [R1+0x514] ;  /* 0x00051400010d7983 */ /* 0x000ea40000300800 */
[----:B------:R-:W2:Y:S01]  /*35210*/  LDL.LU R14, [R1+0x518] ;  /* 0x00051800010e7983 */ /* 0x000ea20000300800 */
[----:B------:R-:W2:Y:S04]  /*35220*/  LDL.LU R15, [R1+0x51c] ;  /* 0x00051c00010f7983 */ /* 0x000ea80000300800 */
[----:B--2---:R0:W-:Y:S01]  /*35230*/  STL.64 [R1+0x14d8], R14 ;  /* 0x0014d80e01007387 */ /* 0x0041e20000100a00 */
[----:B------:R-:W-:Y:S02]  /*35240*/  STL.64 [R1+0x14d0], R12 ;  /* 0x0014d00c01007387 */ /* 0x000fe40000100a00 */
[----:B0-----:R-:W-:-:S02]  /*35250*/  IMAD.MOV.U32 R14, RZ, RZ, R28 ;  /* 0x000000ffff0e7224 */ /* 0x001fc400078e001c */
[----:B------:R-:W-:Y:S01]  /*35260*/  IMAD.MOV.U32 R15, RZ, RZ, R0 ;  /* 0x000000ffff0f7224 */ /* 0x000fe200078e0000 */
[----:B------:R-:W2:Y:S01]  /*35270*/  LDL.LU R28, [R1+0x15d4] ;  /* 0x0015d400011c7983 */ /* 0x000ea20000300800 */
[----:B------:R-:W2:Y:S03]  /*35280*/  LDL.LU R0, [R1+0x15d0] ;  /* 0x0015d00001007983 */ /* 0x000ea60000300800 */
[----:B------:R-:W-:Y:S01]  /*35290*/  STL.64 [R1+0x14f0], R14 ;  /* 0x0014f00e01007387 */ /* 0x000fe20000100a00 */
[----:B----4-:R-:W-:Y:S02]  /*352a0*/  STL.64 [R1+0x14a8], R26 ;  /* 0x0014a81a01007387 */ /* 0x010fe40000100a00 */
[----:B------:R0:W-:Y:S02]  /*352b0*/  STL.64 [R1+0x14a0], R24 ;  /* 0x0014a01801007387 */ /* 0x0001e40000100a00 */
[----:B0-----:R-:W4:Y:S01]  /*352c0*/  LDL.LU R24, [R1+0x470] ;  /* 0x0004700001187983 */ /* 0x001f220000300800 */
[----:B------:R-:W4:Y:S02]  /*352d0*/  LDL.LU R25, [R1+0x474] ;  /* 0x0004740001197983 */ /* 0x000f240000300800 */
[----:B------:R-:W2:Y:S02]  /*352e0*/  LDL.LU R26, [R1+0x478] ;  /* 0x00047800011a7983 */ /* 0x000ea40000300800 */
[----:B------:R-:W2:Y:S02]  /*352f0*/  LDL.LU R27, [R1+0x47c] ;  /* 0x00047c00011b7983 */ /* 0x000ea40000300800 */
[----:B------:R-:W-:-:S02]  /*35300*/  IMAD.MOV.U32 R14, RZ, RZ, R23 ;  /* 0x000000ffff0e7224 */ /* 0x000fc400078e0017 */
[----:B------:R-:W-:-:S05]  /*35310*/  IMAD.MOV.U32 R15, RZ, RZ, R22 ;  /* 0x000000ffff0f7224 */ /* 0x000fca00078e0016 */
        /* <DEDUP_REMOVED lines=11> */
[----:B------:R-:W-:Y:S01]  /*353d0*/  IMAD.MOV.U32 R14, RZ, RZ, R17 ;  /* 0x000000ffff0e7224 */ /* 0x000fe200078e0011 */
        /* <DEDUP_REMOVED lines=10> */
[----:B------:R-:W-:-:S02]  /*35480*/  IMAD.MOV.U32 R22, RZ, RZ, R2 ;  /* 0x000000ffff167224 */ /* 0x000fc400078e0002 */
[----:B------:R-:W-:Y:S01]  /*35490*/  IMAD.MOV.U32 R23, RZ, RZ, R11 ;  /* 0x000000ffff177224 */ /* 0x000fe200078e000b */
[----:B--2---:R-:W-:Y:S01]  /*354a0*/  STL.64 [R1+0x1560], R18 ;  /* 0x0015601201007387 */ /* 0x004fe20000100a00 */
[----:B------:R0:W-:Y:S02]  /*354b0*/  STL.64 [R1+0x1558], R16 ;  /* 0x0015581001007387 */ /* 0x0001e40000100a00 */
[----:B------:R-:W2:Y:S02]  /*354c0*/  LDL.LU R2, [R1+0x15cc] ;  /* 0x0015cc0001027983 */ /* 0x000ea40000300800 */
[----:B------:R1:W-:Y:S01]  /*354d0*/  STL.64 [R1+0x1568], R22 ;  /* 0x0015681601007387 */ /* 0x0003e20000100a00 */
[----:B0-----:R-:W2:Y:S01]  /*354e0*/  LDL.LU R16, [R1+0x820] ;  /* 0x0008200001107983 */ /* 0x001ea20000300800 */
[----:B------:R-:W2:Y:S02]  /*354f0*/  LDL.LU R17, [R1+0x824] ;  /* 0x0008240001117983 */ /* 0x000ea40000300800 */
[----:B------:R-:W2:Y:S02]  /*35500*/  LDL.LU R18, [R1+0x828] ;  /* 0x0008280001127983 */ /* 0x000ea40000300800 */
[----:B------:R-:W2:Y:S02]  /*35510*/  LDL.LU R19, [R1+0x82c] ;  /* 0x00082c0001137983 */ /* 0x000ea40000300800 */
[----:B-1----:R-:W-:-:S02]  /*35520*/  IMAD.MOV.U32 R22, RZ, RZ, R10 ;  /* 0x000000ffff167224 */ /* 0x002fc400078e000a */
[----:B------:R-:W-:Y:S01]  /*35530*/  IMAD.MOV.U32 R23, RZ, RZ, R9 ;  /* 0x000000ffff177224 */ /* 0x000fe200078e0009 */
[----:B--2---:R-:W-:Y:S01]  /*35540*/  STL.64 [R1+0x1578], R18 ;  /* 0x0015781201007387 */ /* 0x004fe20000100a00 */
[----:B------:R-:W-:Y:S03]  /*35550*/  STL.64 [R1+0x1570], R16 ;  /* 0x0015701001007387 */ /* 0x000fe60000100a00 */
[----:B------:R-:W-:Y:S02]  /*35560*/  STL.64 [R1+0x1598], R22 ;  /* 0x0015981601007387 */ /* 0x000fe40000100a00 */
[----:B------:R0:W-:Y:S02]  /*35570*/  STL.64 [R1+0x1590], R20 ;  /* 0x0015901401007387 */ /* 0x0001e40000100a00 */
[----:B0-----:R-:W-:Y:S02]  /*35580*/  IMAD.MOV.U32 R20, RZ, RZ, R2 ;  /* 0x000000ffff147224 */ /* 0x001fe400078e0002 */
[----:B------:R-:W-:Y:S01]  /*35590*/  IMAD.MOV.U32 R21, RZ, RZ, R0 ;  /* 0x000000ffff157224 */ /* 0x000fe200078e0000 */
[----:B------:R-:W2:Y:S01]  /*355a0*/  LDL.LU R2, [R1+0x15c8] ;  /* 0x0015c80001027983 */ /* 0x000ea20000300800 */
[----:B------:R-:W2:Y:S02]  /*355b0*/  LDL.LU R0, [R1+0x15c4] ;  /* 0x0015c40001007983 */ /* 0x000ea40000300800 */
[----:B------:R-:W-:-:S02]  /*355c0*/  IMAD.MOV.U32 R22, RZ, RZ, R28 ;  /* 0x000000ffff167224 */ /* 0x000fc400078e001c */
[----:B------:R-:W2:Y:S01]  /*355d0*/  LDL.LU R28, [R1+0x15c0] ;  /* 0x0015c000011c7983 */ /* 0x000ea20000300800 */
[----:B------:R-:W3:Y:S02]  /*355e0*/  LDL.LU.64 R10, [R1+0x28] ;  /* 0x00002800010a7983 */ /* 0x000ee40000300a00 */
[----:B------:R-:W3:Y:S02]  /*355f0*/  LDL.LU R16, [R1+0x890] ;  /* 0x0008900001107983 */ /* 0x000ee40000300800 */
[----:B------:R-:W3:Y:S01]  /*35600*/  LDL.LU R17, [R1+0x894] ;  /* 0x0008940001117983 */ /* 0x000ee20000300800 */
[----:B------:R-:W3:Y:S01]  /*35610*/  LDL.LU R18, [R1+0x898] ;  /* 0x0008980001127983 */ /* 0x000ee20000300800 */
[----:B------:R-:W3:Y:S02]  /*35620*/  LDL.LU R19, [R1+0x89c] ;  /* 0x00089c0001137983 */ /* 0x000ee40000300800 */
[----:B------:R-:W-:Y:S02]  /*35630*/  STL.64 [R1+0x1538], R14 ;  /* 0x0015380e01007387 */ /* 0x000fe40000100a00 */
[----:B----4-:R-:W-:Y:S01]  /*35640*/  STL.64 [R1+0x1500], R26 ;  /* 0x0015001a01007387 */ /* 0x010fe20000100a00 */
[----:B------:R2:W-:Y:S02]  /*35650*/  STL.64 [R1+0x14f8], R24 ;  /* 0x0014f81801007387 */ /* 0x0005e40000100a00 */
[----:B--2---:R-:W-:-:S02]  /*35660*/  IMAD.MOV.U32 R24, RZ, RZ, R28 ;  /* 0x000000ffff187224 */ /* 0x004fc400078e001c */
[----:B------:R-:W2:Y:S01]  /*35670*/  LDL.LU R28, [R1+0x15bc] ;  /* 0x0015bc00011c7983 */ /* 0x000ea20000300800 */
[----:B------:R-:W4:Y:S02]  /*35680*/  LDL.LU R25, [R1+0x5f4] ;  /* 0x0005f40001197983 */ /* 0x000f240000300800 */
[----:B------:R-:W-:Y:S02]  /*35690*/  IMAD.MOV.U32 R26, RZ, RZ, R0 ;  /* 0x000000ffff1a7224 */ /* 0x000fe400078e0000 */
[----:B------:R-:W-:Y:S01]  /*356a0*/  IMAD.MOV.U32 R27, RZ, RZ, R2 ;  /* 0x000000ffff1b7224 */ /* 0x000fe200078e0002 */
[----:B------:R-:W2:Y:S01]  /*356b0*/  LDL.LU R0, [R1+0x15b8] ;  /* 0x0015b80001007983 */ /* 0x000ea20000300800 */
[----:B------:R-:W2:Y:S03]  /*356c0*/  LDL.LU R2, [R1+0x15b4] ;  /* 0x0015b40001027983 */ /* 0x000ea60000300800 */
[----:B------:R-:W-:Y:S04]  /*356d0*/  STL.64 [R1+0x1518], R26 ;  /* 0x0015181a01007387 */ /* 0x000fe80000100a00 */
[----:B----4-:R2:W-:Y:S02]  /*356e0*/  STL.64 [R1+0x1510], R24 ;  /* 0x0015101801007387 */ /* 0x0105e40000100a00 */
[----:B--2---:R-:W-:-:S02]  /*356f0*/  IMAD.MOV.U32 R24, RZ, RZ, R28 ;  /* 0x000000ffff187224 */ /* 0x004fc400078e001c */
[----:B------:R-:W2:Y:S01]  /*35700*/  LDL.LU R28, [R1+0x15b0] ;  /* 0x0015b000011c7983 */ /* 0x000ea20000300800 */
[----:B------:R-:W4:Y:S02]  /*35710*/  LDL.LU R25, [R1+0x654] ;  /* 0x0006540001197983 */ /* 0x000f240000300800 */
[----:B------:R-:W2:Y:S02]  /*35720*/  LDL.LU R26, [R1+0x658] ;  /* 0x00065800011a7983 */ /* 0x000ea40000300800 */
[----:B------:R-:W-:Y:S02]  /*35730*/  IMAD.MOV.U32 R27, RZ, RZ, R0 ;  /* 0x000000ffff1b7224 */ /* 0x000fe400078e0000 */
[----:B------:R-:W4:Y:S01]  /*35740*/  LDL.LU R0, [R1+0x15ac] ;  /* 0x0015ac0001007983 */ /* 0x000f220000300800 */
[----:B---3--:R-:W-:-:S07]  /*35750*/  IMAD.MOV.U32 R23, RZ, RZ, R29 ;  /* 0x000000ffff177224 */ /* 0x008fce00078e001d */
[----:B------:R-:W-:Y:S01]  /*35760*/  HMMA.16816.F32 R4, R4, R10, R20 ;  /* 0x0000000a0404723c */ /* 0x000fe20000001814 */
[----:B--2---:R-:W-:Y:S01]  /*35770*/  STL.64 [R1+0x1530], R26 ;  /* 0x0015301a01007387 */ /* 0x004fe20000100a00 */
[----:B----4-:R0:W-:Y:S02]  /*35780*/  STL.64 [R1+0x1528], R24 ;  /* 0x0015281801007387 */ /* 0x0101e40000100a00 */
[----:B0-----:R-:W-:Y:S02]  /*35790*/  IMAD.MOV.U32 R24, RZ, RZ, R2 ;  /* 0x000000ffff187224 */ /* 0x001fe400078e0002 */
[----:B------:R-:W-:Y:S01]  /*357a0*/  IMAD.MOV.U32 R25, RZ, RZ, R28 ;  /* 0x000000ffff197224 */ /* 0x000fe200078e001c */
[----:B------:R-:W2:Y:S01]  /*357b0*/  LDL.LU R2, [R1+0x15a8] ;  /* 0x0015a80001027983 */ /* 0x000ea20000300800 */
[----:B------:R-:W3:Y:S02]  /*357c0*/  LDL.LU R28, [R1+0x15a4] ;  /* 0x0015a400011c7983 */ /* 0x000ee40000300800 */
[----:B------:R-:W4:Y:S02]  /*357d0*/  LDL.LU R26, [R1+0x6b8] ;  /* 0x0006b800011a7983 */ /* 0x000f240000300800 */
[----:B------:R-:W4:Y:S02]  /*357e0*/  LDL.LU R27, [R1+0x6bc] ;  /* 0x0006bc00011b7983 */ /* 0x000f240000300800 */
[----:B------:R-:W-:-:S02]  /*357f0*/  IMAD.MOV.U32 R15, RZ, RZ, R3 ;  /* 0x000000ffff0f7224 */ /* 0x000fc400078e0003 */
[----:B------:R-:W-:Y:S02]  /*35800*/  IMAD.MOV.U32 R3, RZ, RZ, R10 ;  /* 0x000000ffff037224 */ /* 0x000fe400078e000a */
[----:B------:R-:W-:Y:S01]  /*35810*/  IMAD.MOV.U32 R14, RZ, RZ, R8 ;  /* 0x000000ffff0e7224 */ /* 0x000fe200078e0008 */
[----:B----4-:R-:W-:Y:S01]  /*35820*/  STL.64 [R1+0x1548], R26 ;  /* 0x0015481a01007387 */ /* 0x010fe20000100a00 */
[----:B------:R0:W-:Y:S03]  /*35830*/  STL.64 [R1+0x1540], R24 ;  /* 0x0015401801007387 */ /* 0x0001e60000100a00 */
[----:B0-----:R-:W4:Y:S01]  /*35840*/  LDL.LU R24, [R1+0x730] ;  /* 0x0007300001187983 */ /* 0x001f220000300800 */
[----:B--2---:R-:W-:Y:S02]  /*35850*/  IMAD.MOV.U32 R25, RZ, RZ, R2 ;  /* 0x000000ffff197224 */ /* 0x004fe400078e0002 */
[----:B------:R-:W2:Y:S02]  /*35860*/  LDL.LU R2, [R1+0x15a0] ;  /* 0x0015a00001027983 */ /* 0x000ea40000300800 */
[----:B------:R-:W2:Y:S01]  /*35870*/  LDL.LU.64 R22, [R1+0x1598] ;  /* 0x0015980001167983 */ /* 0x000ea20000300a00 */
[----:B------:R-:W2:Y:S01]  /*35880*/  LDL.LU.64 R20, [R1+0x1590] ;  /* 0x0015900001147983 */ /* 0x000ea20000300a00 */
[----:B------:R-:W-:-:S02]  /*35890*/  IMAD.MOV.U32 R27, RZ, RZ, R0 ;  /* 0x000000ffff1b7224 */ /* 0x000fc400078e0000 */
[----:B------:R-:W-:Y:S02]  /*358a0*/  STL.64 [R1+0x860], R4 ;  /* 0x0008600401007387 */ /* 0x000fe40000100a00 */
[----:B------:R-:W-:Y:S01]  /*358b0*/  IMAD.MOV.U32 R0, RZ, RZ, R11 ;  /* 0x000000ffff007224 */ /* 0x000fe200078e000b */
[----:B------:R2:W-:Y:S01]  /*358c0*/  STL.64 [R1+0x868], R6 ;  /* 0x0008680601007387 */ /* 0x0005e20000100a00 */
[----:B------:R-:W3:Y:S02]  /*358d0*/  LDL.LU.64 R10, [R1+0x1588] ;  /* 0x00158800010a7983 */ /* 0x000ee40000300a00 */
[----:B------:R-:W3:Y:S02]  /*358e0*/  LDL.LU.64 R8, [R1+0x1580] ;  /* 0x0015800001087983 */ /* 0x000ee40000300a00 */
[----:B--2---:R-:W-:Y:S02]  /*358f0*/  IMAD.MOV.U32 R6, RZ, RZ, R21 ;  /* 0x000000ffff067224 */ /* 0x004fe400078e0015 */
[----:B------:R-:W-:-:S02]  /*35900*/  IMAD.MOV.U32 R7, RZ, RZ, R20 ;  /* 0x000000ffff077224 */ /* 0x000fc400078e0014 */
[C---:B---3--:R-:W-:Y:S01]  /*35910*/  HMMA.16816.F32 R20, R8.reuse, R22, R16 ;  /* 0x000000160814723c */ /* 0x048fe20000001810 */
[----:B------:R-:W2:Y:S01]  /*35920*/  LDL.LU.64 R18, [R1+0x1578] ;  /* 0x0015780001127983 */ /* 0x000ea20000300a00 */
[----:B------:R-:W2:Y:S11]  /*35930*/  LDL.LU.64 R16, [R1+0x1570] ;  /* 0x0015700001107983 */ /* 0x000eb60000300a00 */
[----:B------:R-:W-:Y:S10]  /*35940*/  @!UPT UIADD3 URZ, URZ, URZ, URZ ;  /* 0x0000003f3f3ff290 */ /* 0x000ff4000fffe03f */
[----:B------:R-:W-:Y:S01]  /*35950*/  STL.64 [R1+0x140], R20 ;  /* 0x0001401401007387 */ /* 0x000fe20000100a00 */
[----:B------:R0:W-:Y:S03]  /*35960*/  STL.64 [R1+0x148], R22 ;  /* 0x0001481601007387 */ /* 0x0001e60000100a00 */
[----:B0-----:R-:W2:Y:S02]  /*35970*/  LDL.LU.64 R22, [R1+0x1568] ;  /* 0x0015680001167983 */ /* 0x001ea40000300a00 */
[----:B--2---:R-:W-:Y:S02]  /*35980*/  HMMA.16816.F32 R20, R8, R22, R16 ;  /* 0x000000160814723c */ /* 0x004fe40000001810 */
[----:B------:R-:W2:Y:S01]  /*35990*/  LDL.LU.64 R18, [R1+0x1560] ;  /* 0x0015600001127983 */ /* 0x000ea20000300a00 */
[----:B------:R-:W2:Y:S11]  /*359a0*/  LDL.LU.64 R16, [R1+0x1558] ;  /* 0x0015580001107983 */ /* 0x000eb60000300a00 */
[----:B------:R-:W-:Y:S09]  /*359b0*/  @!UPT UIADD3 URZ, URZ, URZ, URZ ;  /* 0x0000003f3f3ff290 */ /* 0x000ff2000fffe03f */
[----:B------:R-:W-:Y:S01]  /*359c0*/  STL.64 [R1+0x130], R20 ;  /* 0x0001301401007387 */ /* 0x000fe20000100a00 */
[----:B------:R0:W-:Y:S03]  /*359d0*/  STL.64 [R1+0x138], R22 ;  /* 0x0001381601007387 */ /* 0x0001e60000100a00 */
[----:B0-----:R-:W2:Y:S01]  /*359e0*/  LDL.LU.64 R22, [R1+0x1550] ;  /* 0x0015500001167983 */ /* 0x001ea20000300a00 */
[----:B------:R-:W-:-:S07]  /*359f0*/  IMAD.MOV.U32 R26, RZ, RZ, R28 ;  /* 0x000000ffff1a7224 */ /* 0x000fce00078e001c */
[C---:B----4-:R-:W-:Y:S08]  /*35a00*/  HMMA.16816.F32 R12, R8.reuse, R14, R24 ;  /* 0x0000000e080c723c */ /* 0x050ff00000001818 */
[----:B--2---:R-:W-:Y:S01]  /*35a10*/  HMMA.16816.F32 R20, R8, R22, R16 ;  /* 0x000000160814723c */ /* 0x004fe20000001810 */
[----:B------:R-:W2:Y:S06]  /*35a20*/  LDL.LU R16, [R1+0xd44] ;  /* 0x000d440001107983 */ /* 0x000eac0000300800 */
[----:B------:R-:W-:-:S02]  /*35a30*/  IMAD.MOV.U32 R18, RZ, RZ, R3 ;  /* 0x000000ffff127224 */ /* 0x000fc400078e0003 */
[----:B------:R-:W-:Y:S01]  /*35a40*/  IMAD.MOV.U32 R19, RZ, RZ, R0 ;  /* 0x000000ffff137224 */ /* 0x000fe200078e0000 */
[----:B--2---:R-:W-:Y:S11]  /*35a50*/  STL [R1+0x1434], R16 ;  /* 0x0014341001007387 */ /* 0x004ff60000100800 */
[----:B------:R-:W-:Y:S02]  /*35a60*/  @!UPT UIADD3 URZ, URZ, URZ, URZ ;  /* 0x0000003f3f3ff290 */ /* 0x000fe4000fffe03f */
[----:B------:R0:W-:Y:S02]  /*35a70*/  STL.64 [R1+0x120], R20 ;  /* 0x0001201401007387 */ /* 0x0001e40000100a00 */
[----:B------:R1:W-:Y:S01]  /*35a80*/  STL.64 [R1+0x128], R22 ;  /* 0x0001281601007387 */ /* 0x0003e20000100a00 */
[----:B0-----:R-:W2:Y:S01]  /*35a90*/  LDL.LU R20, [R1+0xf48] ;  /* 0x000f480001147983 */ /* 0x001ea20000300800 */
[----:B------:R-:W3:Y:S02]  /*35aa0*/  LDL.LU R21, [R1+0xf40] ;  /* 0x000f400001157983 */ /* 0x000ee40000300800 */
[----:B-1----:R-:W4:Y:S02]  /*35ab0*/  LDL.LU R22, [R1+0xf38] ;  /* 0x000f380001167983 */ /* 0x002f240000300800 */
[----:B------:R-:W2:Y:S01]  /*35ac0*/  LDL.LU R23, [R1+0xf30] ;  /* 0x000f300001177983 */ /* 0x000ea20000300800 */
[----:B------:R-:W2:Y:S01]  /*35ad0*/  LDL.LU R3, [R1+0xf28] ;  /* 0x000f280001037983 */ /* 0x000ea20000300800 */
[----:B------:R-:W2:Y:S02]  /*35ae0*/  LDL.LU R29, [R1+0xd40] ;  /* 0x000d4000011d7983 */ /* 0x000ea40000300800 */
[----:B------:R-:W2:Y:S02]  /*35af0*/  LDL.LU R0, [R1+0xf20] ;  /* 0x000f200001007983 */ /* 0x000ea40000300800 */
[----:B------:R-:W2:Y:S01]  /*35b00*/  LDL.LU R28, [R1+0xf44] ;  /* 0x000f4400011c7983 */ /* 0x000ea20000300800 */
[----:B------:R-:W2:Y:S01]  /*35b10*/  LDL.LU.64 R26, [R1+0x1548] ;  /* 0x00154800011a7983 */ /* 0x000ea20000300a00 */
[----:B------:R-:W2:Y:S02]  /*35b20*/  LDL.LU.64 R24, [R1+0x1540] ;  /* 0x0015400001187983 */ /* 0x000ea40000300a00 */
[----:B------:R-:W-:Y:S02]  /*35b30*/  STL.64 [R1+0x150], R12 ;  /* 0x0001500c01007387 */ /* 0x000fe40000100a00 */
[----:B------:R0:W-:Y:S02]  /*35b40*/  STL.64 [R1+0x158], R14 ;  /* 0x0001580e01007387 */ /* 0x0001e40000100a00 */
        /* <DEDUP_REMOVED lines=29> */
[----:B------:R-:W2:Y:S02]  /*35d20*/  LDL.LU.64 R12, [R1+0x14d0] ;  /* 0x0014d000010c7983 */ /* 0x000ea40000300a00 */
[C---:B--2---:R-:W-:Y:S01]  /*35d30*/  HMMA.16816.F32 R4, R8.reuse, R6, R12 ;  /* 0x000000060804723c */ /* 0x044fe2000000180c */
[----:B------:R-:W2:Y:S11]  /*35d40*/  LDL.LU.64 R14, [R1+0x14c8] ;  /* 0x0014c800010e7983 */ /* 0x000eb60000300a00 */
[----:B------:R-:W-:Y:S11]  /*35d50*/  @!UPT UIADD3 URZ, URZ, URZ, URZ ;  /* 0x0000003f3f3ff290 */ /* 0x000ff6000fffe03f */
[----:B------:R-:W-:Y:S01]  /*35d60*/  STL.64 [R1+0x240], R4 ;  /* 0x0002400401007387 */ /* 0x000fe20000100a00 */
[----:B------:R0:W-:Y:S03]  /*35d70*/  STL.64 [R1+0x248], R6 ;  /* 0x0002480601007387 */ /* 0x0001e60000100a00 */
[----:B0-----:R-:W3:Y:S01]  /*35d80*/  LDL R7, [R1+0x134c] ;  /* 0x00134c0001077983 */ /* 0x001ee20000100800 */
        /* <DEDUP_REMOVED lines=35> */
[----:B--2---:R-:W-:Y:S01]  /*35fc0*/  HMMA.16816.F32 R24, R8, R26, R12 ;  /* 0x0000001a0818723c */ /* 0x004fe2000000180c */
[----:B------:R-:W2:Y:S11]  /*35fd0*/  LDL.LU R12, [R1+0x1448] ;  /* 0x00144800010c7983 */ /* 0x000eb60000300800 */
[----:B------:R-:W-:Y:S11]  /*35fe0*/  @!UPT UIADD3 URZ, URZ, URZ, URZ ;  /* 0x0000003f3f3ff290 */ /* 0x000ff6000fffe03f */
[----:B------:R-:W-:Y:S01]  /*35ff0*/  STL.64 [R1+0x750], R24 ;  /* 0x0007501801007387 */ /* 0x000fe20000100a00 */
[----:B------:R0:W-:Y:S03]  /*36000*/  STL.64 [R1+0x758], R26 ;  /* 0x0007581a01007387 */ /* 0x0001e60000100a00 */
[----:B0-----:R-:W2:Y:S01]  /*36010*/  LDL.LU.64 R26, [R1+0x1440] ;  /* 0x00144000011a7983 */ /* 0x001ea20000300a00 */
[----:B------:R-:W2:Y:S02]  /*36020*/  LDL.LU.64 R24, [R1+0x1438] ;  /* 0x0014380001187983 */ /* 0x000ea40000300a00 */
[----:B------:R-:W2:Y:S02]  /*36030*/  LDL.LU R16, [R1+0x1434] ;  /* 0x0014340001107983 */ /* 0x000ea40000300800 */
[----:B------:R-:W-:-:S04]  /*36040*/  IMAD.MOV.U32 R6, RZ, RZ, c[0x0][0x188] ;  /* 0x00006200ff067624 */ /* 0x000fc800078e00ff */
[----:B------:R-:W-:-:S04]  /*36050*/  IMAD.SHL.U32 R6, R6, 0x40, RZ ;  /* 0x0000004006067824 */ /* 0x000fc800078e00ff */
[----:B------:R-:W-:-:S05]  /*36060*/  IMAD.SHL.U32 R6, R6, 0x2, RZ ;  /* 0x0000000206067824 */ /* 0x000fca00078e00ff */
[-C--:B------:R-:W-:Y:S02]  /*36070*/  IADD3 R20, P5, R20, R6.reuse, RZ ;  /* 0x0000000614147210 */ /* 0x080fe40007fbe0ff */
[-C--:B---3--:R-:W-:Y:S02]  /*36080*/  IADD3 R21, P6, R21, R6.reuse, RZ ;  /* 0x0000000615157210 */ /* 0x088fe40007fde0ff */
[-C--:B----4-:R-:W-:Y:S02]  /*36090*/  IADD3 R22, P1, R22, R6.reuse, RZ ;  /* 0x0000000616167210 */ /* 0x090fe40007f3e0ff */
[-C--:B------:R-:W-:Y:S02]  /*360a0*/  IADD3 R23, P2, R23, R6.reuse, RZ ;  /* 0x0000000617177210 */ /* 0x080fe40007f5e0ff */
[-C--:B------:R-:W-:Y:S01]  /*360b0*/  IADD3 R3, P3, R3, R6.reuse, RZ ;  /* 0x0000000603037210 */ /* 0x080fe20007f7e0ff */
[----:B------:R-:W-:Y:S01]  /*360c0*/  IMAD.X R28, R28, 0x1, R2, P5 ;  /* 0x000000011c1c7824 */ /* 0x000fe200028e0602 */
[----:B--2---:R-:W-:Y:S01]  /*360d0*/  IADD3 R12, R12, 0x1, RZ ;  /* 0x000000010c0c7810 */ /* 0x004fe20007ffe0ff */
[----:B------:R-:W-:Y:S01]  /*360e0*/  HMMA.16816.F32 R24, R8, R18, R24 ;  /* 0x000000120818723c */ /* 0x000fe20000001818 */
[----:B------:R-:W-:-:S05]  /*360f0*/  IADD3 R16, P4, R16, R6, RZ ;  /* 0x0000000610107210 */ /* 0x000fca0007f9e0ff */
[----:B------:R-:W-:Y:S01]  /*36100*/  IMAD.X R29, R29, 0x1, R2, P4 ;  /* 0x000000011d1d7824 */ /* 0x000fe200020e0602 */
[----:B------:R-:W-:Y:S11]  /*36110*/  IADD3 R0, P4, R0, R6, RZ ;  /* 0x0000000600007210 */ /* 0x000ff60007f9e0ff */
[----:B------:R-:W-:Y:S06]  /*36120*/  @!UPT UIADD3 URZ, URZ, URZ, URZ ;  /* 0x0000003f3f3ff290 */ /* 0x000fec000fffe03f */
[----:B------:R-:W-:Y:S02]  /*36130*/  IMAD.MOV.U32 R4, RZ, RZ, R27 ;  /* 0x000000ffff047224 */ /* 0x000fe400078e001b */
[----:B------:R-:W-:Y:S01]  /*36140*/  IMAD.MOV.U32 R5, RZ, RZ, R26 ;  /* 0x000000ffff057224 */ /* 0x000fe200078e001a */
[----:B------:R-:W-:Y:S01]  /*36150*/  STL.64 [R1+0x5d0], R24 ;  /* 0x0005d01801007387 */ /* 0x000fe20000100a00 */
[----:B------:R-:W-:Y:S02]  /*36160*/  STL.64 [R1+0x5d8], R26 ;  /* 0x0005d81a01007387 */ /* 0x000fe40000100a00 */
[----:B------:R-:W-:Y:S02]  /*36170*/  STL [R1+0xd4c], R12 ;  /* 0x000d4c0c01007387 */ /* 0x000fe40000100800 */
[----:B------:R-:W-:Y:S01]  /*36180*/  STL [R1+0x13b4], R4 ;  /* 0x0013b40401007387 */ /* 0x000fe20000100800 */
[----:B------:R-:W-:Y:S01]  /*36190*/  STL [R1+0x13b0], R5 ;  /* 0x0013b00501007387 */ /* 0x000fe20000100800 */
[----:B------:R-:W-:Y:S02]  /*361a0*/  STL [R1+0xd44], R16 ;  /* 0x000d441001007387 */ /* 0x000fe40000100800 */
[----:B------:R-:W-:Y:S02]  /*361b0*/  STL [R1+0xf48], R20 ;  /* 0x000f481401007387 */ /* 0x000fe40000100800 */
[----:B------:R-:W-:Y:S01]  /*361c0*/  STL [R1+0xf40], R21 ;  /* 0x000f401501007387 */ /* 0x000fe20000100800 */
[----:B------:R-:W-:Y:S01]  /*361d0*/  STL [R1+0xf38], R22 ;  /* 0x000f381601007387 */ /* 0x000fe20000100800 */
[----:B------:R-:W-:Y:S02]  /*361e0*/  STL [R1+0xf30], R23 ;  /* 0x000f301701007387 */ /* 0x000fe40000100800 */
[----:B------:R-:W-:Y:S02]  /*361f0*/  STL [R1+0xf28], R3 ;  /* 0x000f280301007387 */ /* 0x000fe40000100800 */
[----:B------:R0:W-:Y:S01]  /*36200*/  STL [R1+0x1430], R2 ;  /* 0x0014300201007387 */ /* 0x0001e20000100800 */
[----:B------:R-:W-:Y:S04]  /*36210*/  STL [R1+0xd40], R29 ;  /* 0x000d401d01007387 */ /* 0x000fe80000100800 */
[----:B0-----:R-:W2:Y:S01]  /*36220*/  LDL.LU R2, [R1+0xf18] ;  /* 0x000f180001027983 */ /* 0x001ea20000300800 */
[----:B------:R-:W-:Y:S02]  /*36230*/  STL [R1+0xf20], R0 ;  /* 0x000f200001007387 */ /* 0x000fe40000100800 */
[----:B------:R-:W3:Y:S02]  /*36240*/  LDL.LU R5, [R1+0xf08] ;  /* 0x000f080001057983 */ /* 0x000ee40000300800 */
[----:B------:R-:W-:Y:S01]  /*36250*/  STL [R1+0xf44], R28 ;  /* 0x000f441c01007387 */ /* 0x000fe20000100800 */
[----:B---3--:R0:W-:Y:S04]  /*36260*/  STL [R1+0x1424], R5 ;  /* 0x0014240501007387 */ /* 0x0081e80000100800 */
[----:B0-----:R-:W3:Y:S04]  /*36270*/  LDL.LU R5, [R1+0xf34] ;  /* 0x000f340001057983 */ /* 0x001ee80000300800 */
[----:B---3--:R0:W-:Y:S04]  /*36280*/  STL [R1+0x1428], R5 ;  /* 0x0014280501007387 */ /* 0x0081e80000100800 */
[----:B0-----:R-:W3:Y:S01]  /*36290*/  LDL.LU R5, [R1+0xf10] ;  /* 0x000f100001057983 */ /* 0x001ee20000300800 */
[----:B------:R-:W-:-:S02]  /*362a0*/  ISETP.NE.U32.AND P0, PT, R12, R7, PT ;  /* 0x000000070c00720c */ /* 0x000fc40003f05070 */
[----:B--2---:R-:W-:Y:S01]  /*362b0*/  IADD3 R2, P5, R2, R6, RZ ;  /* 0x0000000602027210 */ /* 0x004fe20007fbe0ff */
[----:B---3--:R0:W-:Y:S04]  /*362c0*/  STL [R1+0x142c], R5 ;  /* 0x00142c0501007387 */ /* 0x0081e80000100800 */
[----:B0-----:R-:W2:Y:S01]  /*362d0*/  LDL.LU R5, [R1+0xf3c] ;  /* 0x000f3c0001057983 */ /* 0x001ea20000300800 */
[----:B------:R-:W3:Y:S02]  /*362e0*/  LDL.LU R4, [R1+0xf2c] ;  /* 0x000f2c0001047983 */ /* 0x000ee40000300800 */
        /* <DEDUP_REMOVED lines=25> */
[----:B------:R0:W-:Y:S02]  /*36480*/  STL [R1+0xf18], R2 ;  /* 0x000f180201007387 */ /* 0x0001e40000100800 */
[----:B0-----:R-:W2:Y:S02]  /*36490*/  LDL.LU R2, [R1+0x1430] ;  /* 0x0014300001027983 */ /* 0x001ea40000300800 */
[----:B--2---:R-:W-:-:S05]  /*364a0*/  IMAD.X R5, R5, 0x1, R2, P6 ;  /* 0x0000000105057824 */ /* 0x004fca00030e0602 */
[----:B------:R0:W-:Y:S04]  /*364b0*/  STL [R1+0xf3c], R5 ;  /* 0x000f3c0501007387 */ /* 0x0001e80000100800 */
[----:B0-----:R-:W2:Y:S02]  /*364c0*/  LDL.LU R5, [R1+0x142c] ;  /* 0x00142c0001057983 */ /* 0x001ea40000300800 */
[----:B--2---:R-:W-:-:S05]  /*364d0*/  IADD3 R5, P6, R5, R6, RZ ;  /* 0x0000000605057210 */ /* 0x004fca0007fde0ff */
[----:B------:R0:W-:Y:S04]  /*364e0*/  STL [R1+0xf10], R5 ;  /* 0x000f100501007387 */ /* 0x0001e80000100800 */
[----:B0-----:R-:W2:Y:S02]  /*364f0*/  LDL.LU R5, [R1+0x1428] ;  /* 0x0014280001057983 */ /* 0x001ea40000300800 */
[----:B--2---:R-:W-:-:S05]  /*36500*/  IMAD.X R5, R5, 0x1, R2, P1 ;  /* 0x0000000105057824 */ /* 0x004fca00008e0602 */
[----:B------:R0:W-:Y:S04]  /*36510*/  STL [R1+0xf34], R5 ;  /* 0x000f340501007387 */ /* 0x0001e80000100800 */
[----:B0-----:R-:W2:Y:S01]  /*36520*/  LDL.LU R5, [R1+0x1424] ;  /* 0x0014240001057983 */ /* 0x001ea20000300800 */
[--C-:B---3--:R-:W-:Y:S01]  /*36530*/  IMAD.X R4, R4, 0x1, R2.reuse, P2 ;  /* 0x0000000104047824 */ /* 0x108fe200010e0602 */
[-C--:B----4-:R-:W-:Y:S01]  /*36540*/  IADD3 R8, P2, R8, R6.reuse, RZ ;  /* 0x0000000608087210 */ /* 0x090fe20007f5e0ff */
[--C-:B------:R-:W-:Y:S01]  /*36550*/  IMAD.X R9, R9, 0x1, R2.reuse, P3 ;  /* 0x0000000109097824 */ /* 0x100fe200018e0602 */
[-C--:B------:R-:W-:Y:S01]  /*36560*/  IADD3 R10, P3, R10, R6.reuse, RZ ;  /* 0x000000060a0a7210 */ /* 0x080fe20007f7e0ff */
        /* <DEDUP_REMOVED lines=16> */
[----:B------:R-:W-:Y:S01]  /*36670*/  IMAD.X R0, R0, 0x1, R2, P2 ;  /* 0x0000000100007824 */ /* 0x000fe200010e0602 */
[----:B------:R-:W-:-:S02]  /*36680*/  IADD3 R28, P2, R28, R6, RZ ;  /* 0x000000061c1c7210 */ /* 0x000fc40007f5e0ff */
[----:B--2---:R-:W-:-:S05]  /*36690*/  IADD3 R5, P1, R5, R6, RZ ;  /* 0x0000000605057210 */ /* 0x004fca0007f3e0ff */
[----:B------:R-:W-:Y:S01]  /*366a0*/  STL [R1+0xf08], R5 ;  /* 0x000f080501007387 */ /* 0x000fe20000100800 */
[----:B------:R-:W-:Y:S02]  /*366b0*/  STL [R1+0xf2c], R4 ;  /* 0x000f2c0401007387 */ /* 0x000fe40000100800 */
[----:B------:R-:W-:Y:S02]  /*366c0*/  STL [R1+0xf00], R8 ;  /* 0x000f000801007387 */ /* 0x000fe40000100800 */
[----:B------:R-:W-:Y:S01]  /*366d0*/  STL [R1+0xf24], R9 ;  /* 0x000f240901007387 */ /* 0x000fe20000100800 */
[----:B------:R-:W-:Y:S01]  /*366e0*/  STL [R1+0xef8], R10 ;  /* 0x000ef80a01007387 */ /* 0x000fe20000100800 */
[----:B------:R-:W-:Y:S02]  /*366f0*/  STL [R1+0xf1c], R11 ;  /* 0x000f1c0b01007387 */ /* 0x000fe40000100800 */
[----:B------:R-:W-:Y:S02]  /*36700*/  STL [R1+0xef0], R24 ;  /* 0x000ef01801007387 */ /* 0x000fe40000100800 */
[--C-:B------:R-:W-:Y:S01]  /*36710*/  IMAD.X R15, R15, 0x1, R2.reuse, P1 ;  /* 0x000000010f0f7824 */ /* 0x100fe200008e0602 */
[----:B------:R-:W-:Y:S01]  /*36720*/  STL [R1+0xf14], R25 ;  /* 0x000f141901007387 */ /* 0x000fe20000100800 */
[----:B------:R-:W-:Y:S01]  /*36730*/  IADD3 R19, P1, R19, R6, RZ ;  /* 0x0000000613137210 */ /* 0x000fe20007f3e0ff */
        /* <DEDUP_REMOVED lines=9> */
[----:B------:R-:W-:Y:S01]  /*367d0*/  STL [R1+0xeec], R12 ;  /* 0x000eec0c01007387 */ /* 0x000fe20000100800 */
[----:B------:R-:W-:Y:S01]  /*367e0*/  STL [R1+0xec0], R16 ;  /* 0x000ec01001007387 */ /* 0x000fe20000100800 */
[----:B------:R-:W-:-:S02]  /*367f0*/  IMAD.X R3, R3, 0x1, R2, P1 ;  /* 0x0000000103037824 */ /* 0x000fc400008e0602 */
[----:B------:R-:W-:Y:S02]  /*36800*/  STL [R1+0xee4], R20 ;  /* 0x000ee41401007387 */ /* 0x000fe40000100800 */
[----:B------:R-:W-:Y:S01]  /*36810*/  STL [R1+0xeb8], R21 ;  /* 0x000eb81501007387 */ /* 0x000fe20000100800 */
[----:B------:R-:W-:Y:S01]  /*36820*/  IADD3 R29, P1, R29, R6, RZ ;  /* 0x000000061d1d7210 */ /* 0x000fe20007f3e0ff */
        /* <DEDUP_REMOVED lines=13> */
[----:B--2---:R-:W-:-:S03]  /*36900*/  IMAD.X R6, R6, 0x1, R2, P3 ;  /* 0x0000000106067824 */ /* 0x004fc600018e0602 */
        /* <DEDUP_REMOVED lines=30> */
[----:B--2---:R-:W-:-:S05]  /*36af0*/  IADD3 R5, P3, R5, R6, RZ ;  /* 0x0000000605057210 */ /* 0x004fca0007f7e0ff */
[----:B------:R0:W-:Y:S04]  /*36b00*/  STL [R1+0xe98], R5 ;  /* 0x000e980501007387 */ /* 0x0001e80000100800 */
[----:B0-----:R-:W2:Y:S02]  /*36b10*/  LDL.LU R5, [R1+0x141c] ;  /* 0x00141c0001057983 */ /* 0x001ea40000300800 */
[----:B--2---:R-:W-:-:S05]  /*36b20*/  IMAD.X R5, R5, 0x1, R2, P4 ;  /* 0x0000000105057824 */ /* 0x004fca00020e0602 */
[----:B------:R0:W-:Y:S04]  /*36b30*/  STL [R1+0xebc], R5 ;  /* 0x000ebc0501007387 */ /* 0x0001e80000100800 */
[----:B0-----:R-:W2:Y:S02]  /*36b40*/  LDL.LU R5, [R1+0x1418] ;  /* 0x0014180001057983 */ /* 0x001ea40000300800 */
[----:B--2---:R-:W-:-:S05]  /*36b50*/  IADD3 R5, P4, R5, R6, RZ ;  /* 0x0000000605057210 */ /* 0x004fca0007f9e0ff */
[----:B------:R0:W-:Y:S04]  /*36b60*/  STL [R1+0xe90], R5 ;  /* 0x000e900501007387 */ /* 0x0001e80000100800 */
[----:B0-----:R-:W2:Y:S01]  /*36b70*/  LDL.LU R5, [R1+0x1414] ;  /* 0x0014140001057983 */ /* 0x001ea20000300800 */
[--C-:B----4-:R-:W-:Y:S01]  /*36b80*/  IMAD.X R8, R8, 0x1, R2.reuse, P6 ;  /* 0x0000000108087824 */ /* 0x110fe200030e0602 */
        /* <DEDUP_REMOVED lines=18> */
[----:B------:R-:W-:Y:S01]  /*36cb0*/  IADD3 R3, P4, R3, R6, RZ ;  /* 0x0000000603037210 */ /* 0x000fe20007f9e0ff */
[----:B------:R-:W-:-:S02]  /*36cc0*/  IMAD.X R28, R28, 0x1, R2, P6 ;  /* 0x000000011c1c7824 */ /* 0x000fc400030e0602 */
[----:B--2---:R-:W-:Y:S01]  /*36cd0*/  IMAD.X R5, R5, 0x1, R2, P5 ;  /* 0x0000000105057824 */ /* 0x004fe200028e0602 */
[----:B---3--:R-:W-:-:S04]  /*36ce0*/  IADD3 R4, P5, R4, R6, RZ ;  /* 0x0000000604047210 */ /* 0x008fc80007fbe0ff */
[----:B------:R-:W-:Y:S01]  /*36cf0*/  STL [R1+0xeb4], R5 ;  /* 0x000eb40501007387 */ /* 0x000fe20000100800 */
[----:B------:R-:W-:Y:S02]  /*36d00*/  STL [R1+0xe88], R4 ;  /* 0x000e880401007387 */ /* 0x000fe40000100800 */
[----:B------:R-:W-:Y:S02]  /*36d10*/  STL [R1+0xeac], R8 ;  /* 0x000eac0801007387 */ /* 0x000fe40000100800 */
[----:B------:R-:W-:Y:S01]  /*36d20*/  STL [R1+0xe80], R9 ;  /* 0x000e800901007387 */ /* 0x000fe20000100800 */
[----:B------:R-:W-:Y:S01]  /*36d30*/  STL [R1+0xea4], R10 ;  /* 0x000ea40a01007387 */ /* 0x000fe20000100800 */
[----:B------:R-:W-:Y:S02]  /*36d40*/  STL [R1+0xe78], R11 ;  /* 0x000e780b01007387 */ /* 0x000fe40000100800 */
        /* <DEDUP_REMOVED lines=17> */
[----:B------:R-:W-:-:S02]  /*36e60*/  IMAD.X R29, R29, 0x1, R2, P5 ;  /* 0x000000011d1d7824 */ /* 0x000fc400028e0602 */
[----:B------:R-:W-:Y:S01]  /*36e70*/  STL [R1+0xe38], R22 ;  /* 0x000e381601007387 */ /* 0x000fe20000100800 */
[-C--:B------:R-:W-:Y:S01]  /*36e80*/  IADD3 R0, P5, R0, R6.reuse, RZ ;  /* 0x0000000600007210 */ /* 0x080fe20007fbe0ff */
[----:B------:R-:W-:Y:S01]  /*36e90*/  STL [R1+0xe5c], R23 ;  /* 0x000e5c1701007387 */ /* 0x000fe20000100800 */
[----:B------:R-:W-:Y:S02]  /*36ea0*/  STL [R1+0xe30], R3 ;  /* 0x000e300301007387 */ /* 0x000fe40000100800 */
[----:B------:R0:W-:Y:S02]  /*36eb0*/  STL [R1+0x1410], R2 ;  /* 0x0014100201007387 */ /* 0x0001e40000100800 */
[----:B------:R-:W-:Y:S01]  /*36ec0*/  STL [R1+0xe54], R29 ;  /* 0x000e541d01007387 */ /* 0x000fe20000100800 */
        /* <DEDUP_REMOVED lines=8> */
[----:B--2---:R-:W-:-:S03]  /*36f50*/  IADD3 R2, P6, R2, R6, RZ ;  /* 0x0000000602027210 */ /* 0x004fc60007fde0ff */
        /* <DEDUP_REMOVED lines=153> */
[----:B------:R-:W-:Y:S01]  /*378f0*/  IADD3 R12, P2, R12, UR8, RZ ;  /* 0x000000080c0c7c10 */ /* 0x000fe2000ff5e0ff */
[--C-:B------:R-:W-:Y:S01]  /*37900*/  IMAD.X R16, R16, 0x1, R2.reuse, P3 ;  /* 0x0000000110107824 */ /* 0x100fe200018e0602 */
[----:B------:R-:W-:Y:S01]  /*37910*/  IADD3 R20, P3, R20, UR8, RZ ;  /* 0x0000000814147c10 */ /* 0x000fe2000ff7e0ff */
[--C-:B------:R-:W-:Y:S01]  /*37920*/  IMAD.X R21, R21, 0x1, R2.reuse, P4 ;  /* 0x0000000115157824 */ /* 0x100fe200020e0602 */
[----:B------:R-:W-:Y:S01]  /*37930*/  IADD3 R22, P4, R22, UR8, RZ ;  /* 0x0000000816167c10 */ /* 0x000fe2000ff9e0ff */
[--C-:B------:R-:W-:Y:S01]  /*37940*/  IMAD.X R23, R23, 0x1, R2.reuse, P5 ;  /* 0x0000000117177824 */ /* 0x100fe200028e0602 */
[----:B------:R-:W-:Y:S01]  /*37950*/  IADD3 R3, P5, R3, UR8, RZ ;  /* 0x0000000803037c10 */ /* 0x000fe2000ffbe0ff */
[----:B--2---:R-:W-:Y:S01]  /*37960*/  IMAD.X R5, R5, 0x1, R2, P6 ;  /* 0x0000000105057824 */ /* 0x004fe200030e0602 */
[----:B---3--:R-:W-:-:S04]  /*37970*/  IADD3 R4, P6, R4, R6, RZ ;  /* 0x0000000604047210 */ /* 0x008fc80007fde0ff */
[----:B------:R0:W-:Y:S01]  /*37980*/  STL [R1+0xdbc], R5 ;  /* 0x000dbc0501007387 */ /* 0x0001e20000100800 */
        /* <DEDUP_REMOVED lines=25> */
[----:B0-----:R-:W2:Y:S02]  /*37b20*/  LDL.LU R5, [R1+0xd50] ;  /* 0x000d500001057983 */ /* 0x001ea40000300800 */
[----:B------:R-:W-:Y:S01]  /*37b30*/  IMAD.X R29, R29, 0x1, R2, P6 ;  /* 0x000000011d1d7824 */ /* 0x000fe200030e0602 */
[----:B------:R-:W-:-:S04]  /*37b40*/  IADD3 R0, P6, R0, UR8, RZ ;  /* 0x0000000800007c10 */ /* 0x000fc8000ffde0ff */
[----:B------:R-:W-:Y:S04]  /*37b50*/  STL [R1+0xd5c], R29 ;  /* 0x000d5c1d01007387 */ /* 0x000fe80000100800 */
[----:B--2---:R0:W-:Y:S01]  /*37b60*/  STL [R1+0x13ec], R5 ;  /* 0x0013ec0501007387 */ /* 0x0041e20000100800 */
[----:B------:R-:W-:Y:S03]  /*37b70*/  STL [R1+0x1334], R0 ;  /* 0x0013340001007387 */ /* 0x000fe60000100800 */
[----:B0-----:R-:W2:Y:S01]  /*37b80*/  LDL.LU R5, [R1+0x1340] ;  /* 0x0013400001057983 */ /* 0x001ea20000300800 */
[----:B------:R-:W-:-:S05]  /*37b90*/  IMAD.X R28, R28, 0x1, R2, P1 ;  /* 0x000000011c1c7824 */ /* 0x000fca00008e0602 */
[----:B------:R-:W-:Y:S04]  /*37ba0*/  STL [R1+0xd54], R28 ;  /* 0x000d541c01007387 */ /* 0x000fe80000100800 */
[----:B--2---:R0:W-:Y:S04]  /*37bb0*/  STL [R1+0x13f0], R5 ;  /* 0x0013f00501007387 */ /* 0x0041e80000100800 */
[----:B0-----:R-:W2:Y:S01]  /*37bc0*/  LDL.LU R5, [R1+0x1330] ;  /* 0x0013300001057983 */ /* 0x001ea20000300800 */
[----:B------:R-:W3:Y:S02]  /*37bd0*/  LDL.LU R4, [R1+0x1328] ;  /* 0x0013280001047983 */ /* 0x000ee40000300800 */
[----:B------:R-:W4:Y:S02]  /*37be0*/  LDL.LU R8, [R1+0xf60] ;  /* 0x000f600001087983 */ /* 0x000f240000300800 */
[----:B------:R-:W3:Y:S01]  /*37bf0*/  LDL.LU R9, [R1+0x1324] ;  /* 0x0013240001097983 */ /* 0x000ee20000300800 */
[----:B------:R-:W3:Y:S01]  /*37c00*/  LDL.LU R10, [R1+0xf5c] ;  /* 0x000f5c00010a7983 */ /* 0x000ee20000300800 */
[----:B------:R-:W3:Y:S02]  /*37c10*/  LDL.LU R11, [R1+0x131c] ;  /* 0x00131c00010b7983 */ /* 0x000ee40000300800 */
[----:B------:R-:W3:Y:S02]  /*37c20*/  LDL.LU R24, [R1+0xf58] ;  /* 0x000f580001187983 */ /* 0x000ee40000300800 */
        /* <DEDUP_REMOVED lines=21> */
[----:B------:R0:W-:Y:S04]  /*37d80*/  STL [R1+0x13b8], R2 ;  /* 0x0013b80201007387 */ /* 0x0001e80000100800 */
[----:B0-----:R-:W3:Y:S01]  /*37d90*/  LDL.LU R2, [R1+0x132c] ;  /* 0x00132c0001027983 */ /* 0x001ee20000300800 */
[----:B--2---:R-:W-:-:S05]  /*37da0*/  IADD3 R5, P1, R5, UR8, RZ ;  /* 0x0000000805057c10 */ /* 0x004fca000ff3e0ff */
[----:B------:R0:W-:Y:S04]  /*37db0*/  STL [R1+0x1330], R5 ;  /* 0x0013300501007387 */ /* 0x0001e80000100800 */
[----:B0-----:R-:W2:Y:S02]  /*37dc0*/  LDL.LU R5, [R1+0x13f0] ;  /* 0x0013f00001057983 */ /* 0x001ea40000300800 */
[----:B--2---:R-:W-:-:S05]  /*37dd0*/  IADD3.X R5, R5, UR5, RZ, P2, !PT ;  /* 0x0000000505057c10 */ /* 0x004fca00097fe4ff */
[----:B------:R0:W-:Y:S04]  /*37de0*/  STL [R1+0x1340], R5 ;  /* 0x0013400501007387 */ /* 0x0001e80000100800 */
[----:B0-----:R-:W2:Y:S01]  /*37df0*/  LDL.LU R5, [R1+0x13ec] ;  /* 0x0013ec0001057983 */ /* 0x001ea20000300800 */
[----:B---3--:R-:W-:Y:S02]  /*37e00*/  IADD3 R2, P2, R2, UR8, RZ ;  /* 0x0000000802027c10 */ /* 0x008fe4000ff5e0ff */
[----:B----4-:R-:W-:Y:S01]  /*37e10*/  IADD3.X R8, R8, UR5, RZ, P4, !PT ;  /* 0x0000000508087c10 */ /* 0x010fe2000a7fe4ff */
[----:B------:R-:W-:Y:S01]  /*37e20*/  IADD3 R9, P4, R9, UR8, RZ ;  /* 0x0000000809097c10 */ /* 0x000fe2000ff9e0ff */
[----:B------:R-:W-:Y:S01]  /*37e30*/  IADD3.X R10, R10, UR5, RZ, P5, !PT ;  /* 0x000000050a0a7c10 */ /* 0x000fe2000affe4ff */
[----:B------:R-:W-:Y:S01]  /*37e40*/  IADD3 R11, P5, R11, UR8, RZ ;  /* 0x000000080b0b7c10 */ /* 0x000fe2000ffbe0ff */
[----:B------:R0:W-:Y:S01]  /*37e50*/  STL [R1+0x132c], R2 ;  /* 0x00132c0201007387 */ /* 0x0001e20000100800 */
[----:B------:R-:W-:Y:S01]  /*37e60*/  IADD3.X R24, R24, UR5, RZ, P6, !PT ;  /* 0x0000000518187c10 */ /* 0x000fe2000b7fe4ff */
[----:B------:R-:W-:Y:S01]  /*37e70*/  IADD3 R25, P6, R25, UR8, RZ ;  /* 0x0000000819197c10 */ /* 0x000fe2000ffde0ff */
        /* <DEDUP_REMOVED lines=14> */
[----:B--2---:R-:W-:Y:S01]  /*37f60*/  IADD3.X R5, R5, UR5, RZ, P3, !PT ;  /* 0x0000000505057c10 */ /* 0x004fe20009ffe4ff */
[----:B------:R-:W-:-:S04]  /*37f70*/  IADD3 R4, P3, R4, UR8, RZ ;  /* 0x0000000804047c10 */ /* 0x000fc8000ff7e0ff */
        /* <DEDUP_REMOVED lines=8> */
[----:B------:R-:W-:Y:S01]  /*38000*/  IADD3.X R15, R15, UR5, RZ, P3, !PT ;  /* 0x000000050f0f7c10 */ /* 0x000fe20009ffe4ff */
[----:B------:R-:W-:Y:S01]  /*38010*/  STL [R1+0xf54], R26 ;  /* 0x000f541a01007387 */ /* 0x000fe20000100800 */
[----:B------:R-:W-:Y:S01]  /*38020*/  IADD3 R19, P3, R19, UR8, RZ ;  /* 0x0000000813137c10 */ /* 0x000fe2000ff7e0ff */
        /* <DEDUP_REMOVED lines=11> */
[----:B------:R-:W-:Y:S01]  /*380e0*/  IADD3.X R3, R3, UR5, RZ, P3, !PT ;  /* 0x0000000503037c10 */ /* 0x000fe20009ffe4ff */
[----:B------:R-:W-:Y:S02]  /*380f0*/  STL [R1+0x1308], R20 ;  /* 0x0013081401007387 */ /* 0x000fe40000100800 */
[----:B------:R-:W-:Y:S01]  /*38100*/  STL [R1+0x12dc], R21 ;  /* 0x0012dc1501007387 */ /* 0x000fe20000100800 */
[----:B------:R-:W-:Y:S01]  /*38110*/  STL [R1+0x1300], R22 ;  /* 0x0013001601007387 */ /* 0x000fe20000100800 */
[----:B------:R-:W-:Y:S02]  /*38120*/  STL [R1+0x12d4], R23 ;  /* 0x0012d41701007387 */ /* 0x000fe40000100800 */
[----:B------:R-:W-:Y:S02]  /*38130*/  STL [R1+0x12f8], R3 ;  /* 0x0012f80301007387 */ /* 0x000fe40000100800 */
[----:B0-----:R-:W2:Y:S01]  /*38140*/  LDL.LU R2, [R1+0x12e0] ;  /* 0x0012e00001027983 */ /* 0x001ea20000300800 */
[----:B------:R-:W-:-:S02]  /*38150*/  IADD3 R29, P3, R29, UR8, RZ ;  /* 0x000000081d1d7c10 */ /* 0x000fc4000ff7e0ff */
[----:B------:R-:W-:-:S03]  /*38160*/  IADD3.X R0, R0, UR5, RZ, P4, !PT ;  /* 0x0000000500007c10 */ /* 0x000fc6000a7fe4ff */
[----:B------:R-:W-:Y:S04]  /*38170*/  STL [R1+0x12cc], R29 ;  /* 0x0012cc1d01007387 */ /* 0x000fe80000100800 */
[----:B--2---:R0:W-:Y:S01]  /*38180*/  STL [R1+0x13e4], R2 ;  /* 0x0013e40201007387 */ /* 0x0041e20000100800 */
[----:B------:R-:W-:Y:S03]  /*38190*/  STL [R1+0x12f0], R0 ;  /* 0x0012f00001007387 */ /* 0x000fe60000100800 */
[----:B0-----:R-:W2:Y:S01]  /*381a0*/  LDL.LU R2, [R1+0x12bc] ;  /* 0x0012bc0001027983 */ /* 0x001ea20000300800 */
[----:B------:R-:W-:-:S05]  /*381b0*/  IADD3 R28, P4, R28, UR8, RZ ;  /* 0x000000081c1c7c10 */ /* 0x000fca000ff9e0ff */
        /* <DEDUP_REMOVED lines=31> */
[----:B--2---:R-:W-:-:S05]  /*383b0*/  IADD3.X R2, R2, UR5, RZ, P5, !PT ;  /* 0x0000000502027c10 */ /* 0x004fca000affe4ff */
[----:B------:R0:W-:Y:S04]  /*383c0*/  STL [R1+0x12e8], R2 ;  /* 0x0012e80201007387 */ /* 0x0001e80000100800 */
[----:B0-----:R-:W2:Y:S02]  /*383d0*/  LDL.LU R2, [R1+0x13e8] ;  /* 0x0013e80001027983 */ /* 0x001ea40000300800 */
[----:B--2---:R-:W-:-:S05]  /*383e0*/  IADD3 R2, P5, R2, UR8, RZ ;  /* 0x0000000802027c10 */ /* 0x004fca000ffbe0ff */
[----:B------:R0:W-:Y:S04]  /*383f0*/  STL [R1+0x12bc], R2 ;  /* 0x0012bc0201007387 */ /* 0x0001e80000100800 */
[----:B0-----:R-:W2:Y:S01]  /*38400*/  LDL.LU R2, [R1+0x13e4] ;  /* 0x0013e40001027983 */ /* 0x001ea20000300800 */
[----:B----4-:R-:W-:Y:S01]  /*38410*/  IADD3.X R4, R4, UR5, RZ, P1, !PT ;  /* 0x0000000504047c10 */ /* 0x010fe20008ffe4ff */
[----:B---3--:R-:W-:Y:S01]  /*38420*/  IADD3 R8, P1, R8, UR8, RZ ;  /* 0x0000000808087c10 */ /* 0x008fe2000ff3e0ff */
        /* <DEDUP_REMOVED lines=20> */
[----:B------:R0:W-:Y:S01]  /*38570*/  STL [R1+0x12e0], R2 ;  /* 0x0012e00201007387 */ /* 0x0001e20000100800 */
        /* <DEDUP_REMOVED lines=22> */
[----:B------:R-:W-:Y:S01]  /*386e0*/  STL [R1+0x1290], R16 ;  /* 0x0012901001007387 */ /* 0x000fe20000100800 */
[----:B------:R-:W-:Y:S01]  /*386f0*/  IADD3 R3, P6, R3, UR8, RZ ;  /* 0x0000000803037c10 */ /* 0x000fe2000ffde0ff */
[----:B------:R-:W-:Y:S01]  /*38700*/  STL [R1+0x1264], R20 ;  /* 0x0012641401007387 */ /* 0x000fe20000100800 */
[----:B------:R-:W-:Y:S02]  /*38710*/  STL [R1+0x1288], R21 ;  /* 0x0012881501007387 */ /* 0x000fe40000100800 */
[----:B------:R-:W-:Y:S02]  /*38720*/  STL [R1+0x125c], R22 ;  /* 0x00125c1601007387 */ /* 0x000fe40000100800 */
[----:B------:R-:W-:Y:S01]  /*38730*/  STL [R1+0x1280], R23 ;  /* 0x0012801701007387 */ /* 0x000fe20000100800 */
[----:B------:R-:W-:Y:S01]  /*38740*/  STL [R1+0x1254], R3 ;  /* 0x0012540301007387 */ /* 0x000fe20000100800 */
[----:B0-----:R-:W2:Y:S01]  /*38750*/  LDL.LU R2, [R1+0x123c] ;  /* 0x00123c0001027983 */ /* 0x001ea20000300800 */
[----:B------:R-:W-:Y:S01]  /*38760*/  IADD3.X R29, R29, UR5, RZ, P1, !PT ;  /* 0x000000051d1d7c10 */ /* 0x000fe20008ffe4ff */
[----:B------:R-:W-:-:S04]  /*38770*/  IADD3 R0, P1, R0, UR8, RZ ;  /* 0x0000000800007c10 */ /* 0x000fc8000ff3e0ff */
[----:B------:R-:W-:Y:S04]  /*38780*/  STL [R1+0x1278], R29 ;  /* 0x0012781d01007387 */ /* 0x000fe80000100800 */
[----:B--2---:R0:W-:Y:S01]  /*38790*/  STL [R1+0x13dc], R2 ;  /* 0x0013dc0201007387 */ /* 0x0041e20000100800 */
[----:B------:R-:W-:Y:S03]  /*387a0*/  STL [R1+0x124c], R0 ;  /* 0x00124c0001007387 */ /* 0x000fe60000100800 */
[----:B0-----:R-:W2:Y:S01]  /*387b0*/  LDL.LU R2, [R1+0x1268] ;  /* 0x0012680001027983 */ /* 0x001ea20000300800 */
[----:B------:R-:W-:-:S05]  /*387c0*/  IADD3.X R28, R28, UR5, RZ, P2, !PT ;  /* 0x000000051c1c7c10 */ /* 0x000fca00097fe4ff */
        /* <DEDUP_REMOVED lines=31> */
[----:B--2---:R-:W-:-:S05]  /*389c0*/  IADD3 R2, P2, R2, UR8, RZ ;  /* 0x0000000802027c10 */ /* 0x004fca000ff5e0ff */
[----:B------:R0:W-:Y:S04]  /*389d0*/  STL [R1+0x1244], R2 ;  /* 0x0012440201007387 */ /* 0x0001e80000100800 */
[----:B0-----:R-:W2:Y:S02]  /*389e0*/  LDL.LU R2, [R1+0x13e0] ;  /* 0x0013e00001027983 */ /* 0x001ea40000300800 */
[----:B--2---:R-:W-:-:S05]  /*389f0*/  IADD3.X R2, R2, UR5, RZ, P3, !PT ;  /* 0x0000000502027c10 */ /* 0x004fca0009ffe4ff */
[----:B------:R0:W-:Y:S04]  /*38a00*/  STL [R1+0x1268], R2 ;  /* 0x0012680201007387 */ /* 0x0001e80000100800 */
[----:B0-----:R-:W2:Y:S01]  /*38a10*/  LDL.LU R2, [R1+0x13dc] ;  /* 0x0013dc0001027983 */ /* 0x001ea20000300800 */
[----:B---3--:R-:W-:Y:S01]  /*38a20*/  IADD3.X R5, R5, UR5, RZ, P4, !PT ;  /* 0x0000000505057c10 */ /* 0x008fe2000a7fe4ff */
[----:B----4-:R-:W-:Y:S01]  /*38a30*/  IADD3 R4, P4, R4, UR8, RZ ;  /* 0x0000000804047c10 */ /* 0x010fe2000ff9e0ff */
        /* <DEDUP_REMOVED lines=18> */
[----:B------:R-:W-:-:S02]  /*38b60*/  IADD3.X R3, R3, UR5, RZ, P4, !PT ;  /* 0x0000000503037c10 */ /* 0x000fc4000a7fe4ff */
[----:B--2---:R-:W-:-:S05]  /*38b70*/  IADD3 R2, P3, R2, UR8, RZ ;  /* 0x0000000802027c10 */ /* 0x004fca000ff7e0ff */
[----:B------:R0:W-:Y:S01]  /*38b80*/  STL [R1+0x123c], R2 ;  /* 0x00123c0201007387 */ /* 0x0001e20000100800 */
[----:B------:R-:W-:Y:S02]  /*38b90*/  STL [R1+0x1260], R5 ;  /* 0x0012600501007387 */ /* 0x000fe40000100800 */
[----:B------:R-:W-:Y:S02]  /*38ba0*/  STL [R1+0x1234], R4 ;  /* 0x0012340401007387 */ /* 0x000fe40000100800 */
[----:B------:R-:W-:Y:S01]  /*38bb0*/  STL [R1+0x1258], R8 ;  /* 0x0012580801007387 */ /* 0x000fe20000100800 */
[----:B------:R-:W-:Y:S01]  /*38bc0*/  STL [R1+0x122c], R9 ;  /* 0x00122c0901007387 */ /* 0x000fe20000100800 */
        /* <DEDUP_REMOVED lines=125> */
[----:B------:R0:W-:Y:S02]  /*393a0*/  STL [R1+0x1178], R28 ;  /* 0x0011781c01007387 */ /* 0x0001e40000100800 */
[----:B------:R-:W-:Y:S01]  /*393b0*/  STL [R1+0x1180], R29 ;  /* 0x0011801d01007387 */ /* 0x000fe20000100800 */
[----:B0-----:R-:W2:Y:S01]  /*393c0*/  LDL.LU R28, [R1+0x114c] ;  /* 0x00114c00011c7983 */ /* 0x001ea20000300800 */
[----:B------:R-:W-:Y:S02]  /*393d0*/  STL [R1+0x1154], R0 ;  /* 0x0011540001007387 */ /* 0x000fe40000100800 */
[----:B------:R-:W3:Y:S02]  /*393e0*/  LDL.LU R2, [R1+0x1144] ;  /* 0x0011440001027983 */ /* 0x000ee40000300800 */
[----:B---3--:R0:W-:Y:S04]  /*393f0*/  STL [R1+0x13d0], R2 ;  /* 0x0013d00201007387 */ /* 0x0081e80000100800 */
[----:B0-----:R-:W3:Y:S01]  /*39400*/  LDL.LU R2, [R1+0x1170] ;  /* 0x0011700001027983 */ /* 0x001ee20000300800 */
[----:B------:R-:W4:Y:S02]  /*39410*/  LDL.LU R5, [R1+0x1168] ;  /* 0x0011680001057983 */ /* 0x000f240000300800 */
[----:B------:R-:W4:Y:S02]  /*39420*/  LDL.LU R4, [R1+0x113c] ;  /* 0x00113c0001047983 */ /* 0x000f240000300800 */
[----:B------:R-:W4:Y:S01]  /*39430*/  LDL.LU R8, [R1+0x1160] ;  /* 0x0011600001087983 */ /* 0x000f220000300800 */
        /* <DEDUP_REMOVED lines=20> */
[----:B--2---:R-:W-:Y:S01]  /*39580*/  IADD3 R28, P3, R28, UR8, RZ ;  /* 0x000000081c1c7c10 */ /* 0x004fe2000ff7e0ff */
[----:B------:R-:W2:Y:S01]  /*39590*/  LDL.LU R23, [R1+0x10e4] ;  /* 0x0010e40001177983 */ /* 0x000ea20000300800 */
[----:B------:R-:W2:Y:S02]  /*395a0*/  LDL.LU R3, [R1+0x1108] ;  /* 0x0011080001037983 */ /* 0x000ea40000300800 */
[----:B------:R-:W2:Y:S02]  /*395b0*/  LDL.LU R29, [R1+0x10dc] ;  /* 0x0010dc00011d7983 */ /* 0x000ea40000300800 */
[----:B------:R-:W2:Y:S01]  /*395c0*/  LDL.LU R0, [R1+0x1100] ;  /* 0x0011000001007983 */ /* 0x000ea20000300800 */
[----:B------:R0:W-:Y:S04]  /*395d0*/  STL [R1+0x114c], R28 ;  /* 0x00114c1c01007387 */ /* 0x0001e80000100800 */
[----:B0-----:R-:W2:Y:S01]  /*395e0*/  LDL.LU R28, [R1+0x10d4] ;  /* 0x0010d400011c7983 */ /* 0x001ea20000300800 */
[----:B---3--:R-:W-:-:S05]  /*395f0*/  IADD3.X R2, R2, UR5, RZ, P4, !PT ;  /* 0x0000000502027c10 */ /* 0x008fca000a7fe4ff */
[----:B------:R0:W-:Y:S04]  /*39600*/  STL [R1+0x1170], R2 ;  /* 0x0011700201007387 */ /* 0x0001e80000100800 */
[----:B0-----:R-:W3:Y:S01]  /*39610*/  LDL.LU R2, [R1+0x13d0] ;  /* 0x0013d00001027983 */ /* 0x001ee20000300800 */
[----:B----4-:R-:W-:Y:S01]  /*39620*/  IADD3.X R5, R5, UR5, RZ, P5, !PT ;  /* 0x0000000505057c10 */ /* 0x010fe2000affe4ff */
        /* <DEDUP_REMOVED lines=19> */
[----:B--2---:R-:W-:-:S02]  /*39760*/  IADD3.X R0, R0, UR5, RZ, P6, !PT ;  /* 0x0000000500007c10 */ /* 0x004fc4000b7fe4ff */
[----:B------:R-:W-:Y:S01]  /*39770*/  IADD3.X R3, R3, UR5, RZ, P5, !PT ;  /* 0x0000000503037c10 */ /* 0x000fe2000affe4ff */
[----:B------:R-:W-:Y:S01]  /*39780*/  IADD3 R29, P5, R29, UR8, RZ ;  /* 0x000000081d1d7c10 */ /* 0x000fe2000ffbe0ff */
[----:B------:R-:W-:Y:S02]  /*39790*/  IADD3 R28, P6, R28, UR8, RZ ;  /* 0x000000081c1c7c10 */ /* 0x000fe4000ffde0ff */
[----:B---3--:R-:W-:-:S05]  /*397a0*/  IADD3 R2, P4, R2, UR8, RZ ;  /* 0x0000000802027c10 */ /* 0x008fca000ff9e0ff */
[----:B------:R-:W-:Y:S01]  /*397b0*/  STL [R1+0x1144], R2 ;  /* 0x0011440201007387 */ /* 0x000fe20000100800 */
        /* <DEDUP_REMOVED lines=32> */
[----:B------:R0:W-:Y:S02]  /*399c0*/  STL [R1+0x10d4], R28 ;  /* 0x0010d41c01007387 */ /* 0x0001e40000100800 */
[----:B0-----:R-:W3:Y:S04]  /*399d0*/  LDL.LU R28, [R1+0x10f0] ;  /* 0x0010f000011c7983 */ /* 0x001ee80000300800 */
        /* <DEDUP_REMOVED lines=25> */
[----:B--2---:R-:W-:Y:S01]  /*39b70*/  IADD3.X R0, R0, UR5, RZ, P1, !PT ;  /* 0x0000000500007c10 */ /* 0x004fe20008ffe4ff */
[----:B------:R-:W2:Y:S01]  /*39b80*/  LDL.LU R22, [R1+0x1090] ;  /* 0x0010900001167983 */ /* 0x000ea20000300800 */
[----:B------:R-:W2:Y:S02]  /*39b90*/  LDL.LU R23, [R1+0x1064] ;  /* 0x0010640001177983 */ /* 0x000ea40000300800 */
[----:B------:R-:W2:Y:S02]  /*39ba0*/  LDL.LU R3, [R1+0x1088] ;  /* 0x0010880001037983 */ /* 0x000ea40000300800 */
[----:B------:R-:W2:Y:S01]  /*39bb0*/  LDL.LU R29, [R1+0x1080] ;  /* 0x00108000011d7983 */ /* 0x000ea20000300800 */
[----:B------:R0:W-:Y:S04]  /*39bc0*/  STL [R1+0x10f8], R0 ;  /* 0x0010f80001007387 */ /* 0x0001e80000100800 */
[----:B0-----:R-:W2:Y:S01]  /*39bd0*/  LDL.LU R0, [R1+0x1054] ;  /* 0x0010540001007983 */ /* 0x001ea20000300800 */
[----:B---3--:R-:W-:-:S05]  /*39be0*/  IADD3 R28, P1, R28, UR8, RZ ;  /* 0x000000081c1c7c10 */ /* 0x008fca000ff3e0ff */
        /* <DEDUP_REMOVED lines=11> */
[----:B---3--:R-:W-:-:S05]  /*39ca0*/  IADD3.X R28, R28, UR5, RZ, P2, !PT ;  /* 0x000000051c1c7c10 */ /* 0x008fca00097fe4ff */
[----:B------:R0:W-:Y:S04]  /*39cb0*/  STL [R1+0x10f0], R28 ;  /* 0x0010f01c01007387 */ /* 0x0001e80000100800 */
[----:B0-----:R-:W3:Y:S01]  /*39cc0*/  LDL.LU R28, [R1+0x13c8] ;  /* 0x0013c800011c7983 */ /* 0x001ee20000300800 */
[----:B------:R-:W-:-:S05]  /*39cd0*/  IADD3 R2, P2, R2, UR8, RZ ;  /* 0x0000000802027c10 */ /* 0x000fca000ff5e0ff */
[----:B------:R-:W-:Y:S01]  /*39ce0*/  STL [R1+0x10c4], R2 ;  /* 0x0010c40201007387 */ /* 0x000fe20000100800 */
[----:B------:R-:W-:Y:S02]  /*39cf0*/  STL [R1+0x10e8], R5 ;  /* 0x0010e80501007387 */ /* 0x000fe40000100800 */
[----:B------:R-:W-:Y:S02]  /*39d00*/  STL [R1+0x10bc], R4 ;  /* 0x0010bc0401007387 */ /* 0x000fe40000100800 */
[----:B------:R-:W-:Y:S01]  /*39d10*/  STL [R1+0x10e0], R8 ;  /* 0x0010e00801007387 */ /* 0x000fe20000100800 */
[----:B------:R-:W-:Y:S01]  /*39d20*/  STL [R1+0x10b4], R9 ;  /* 0x0010b40901007387 */ /* 0x000fe20000100800 */
[----:B------:R-:W-:Y:S01]  /*39d30*/  STL [R1+0x10d8], R10 ;  /* 0x0010d80a01007387 */ /* 0x000fe20000100800 */
[----:B------:R-:W-:Y:S01]  /*39d40*/  IADD3 R27, P1, R27, UR8, RZ ;  /* 0x000000081b1b7c10 */ /* 0x000fe2000ff3e0ff */
[----:B------:R-:W-:Y:S01]  /*39d50*/  STL [R1+0x10ac], R11 ;  /* 0x0010ac0b01007387 */ /* 0x000fe20000100800 */
[----:B------:R-:W-:Y:S01]  /*39d60*/  IADD3.X R6, R6, UR5, RZ, P2, !PT ;  /* 0x0000000506067c10 */ /* 0x000fe200097fe4ff */
        /* <DEDUP_REMOVED lines=23> */
[----:B--2---:R-:W-:-:S02]  /*39ee0*/  IADD3.X R22, R22, UR5, RZ, P2, !PT ;  /* 0x0000000516167c10 */ /* 0x004fc400097fe4ff */
[----:B------:R-:W-:Y:S01]  /*39ef0*/  IADD3.X R3, R3, UR5, RZ, P3, !PT ;  /* 0x0000000503037c10 */ /* 0x000fe20009ffe4ff */
[----:B------:R-:W-:Y:S01]  /*39f00*/  STL [R1+0x10a0], R12 ;  /* 0x0010a00c01007387 */ /* 0x000fe20000100800 */
[----:B------:R-:W-:Y:S01]  /*39f10*/  STL [R1+0x1074], R16 ;  /* 0x0010741001007387 */ /* 0x000fe20000100800 */
[----:B------:R-:W-:Y:S01]  /*39f20*/  IADD3 R23, P2, R23, UR8, RZ ;  /* 0x0000000817177c10 */ /* 0x000fe2000ff5e0ff */
[----:B------:R-:W-:Y:S01]  /*39f30*/  STL [R1+0x1098], R20 ;  /* 0x0010981401007387 */ /* 0x000fe20000100800 */
[----:B------:R-:W-:Y:S01]  /*39f40*/  STL [R1+0x106c], R21 ;  /* 0x00106c1501007387 */ /* 0x000fe20000100800 */
[----:B------:R-:W-:Y:S01]  /*39f50*/  STL [R1+0x1090], R22 ;  /* 0x0010901601007387 */ /* 0x000fe20000100800 */
[----:B---3--:R-:W-:-:S05]  /*39f60*/  IADD3 R28, P3, R28, UR8, RZ ;  /* 0x000000081c1c7c10 */ /* 0x008fca000ff7e0ff */
[----:B------:R0:W-:Y:S01]  /*39f70*/  STL [R1+0x105c], R28 ;  /* 0x00105c1c01007387 */ /* 0x0001e20000100800 */
[----:B------:R-:W-:Y:S03]  /*39f80*/  STL [R1+0x1064], R23 ;  /* 0x0010641701007387 */ /* 0x000fe60000100800 */
[----:B0-----:R-:W2:Y:S01]  /*39f90*/  LDL.LU R28, [R1+0x13c4] ;  /* 0x0013c400011c7983 */ /* 0x001ea20000300800 */
[----:B------:R-:W-:Y:S02]  /*39fa0*/  STL [R1+0x1088], R3 ;  /* 0x0010880301007387 */ /* 0x000fe40000100800 */
[----:B------:R-:W3:Y:S01]  /*39fb0*/  LDL.LU R2, [R1+0x1070] ;  /* 0x0010700001027983 */ /* 0x000ee20000300800 */
[----:B------:R-:W-:Y:S01]  /*39fc0*/  IADD3.X R29, R29, UR5, RZ, P4, !PT ;  /* 0x000000051d1d7c10 */ /* 0x000fe2000a7fe4ff */
[----:B------:R-:W-:Y:S01]  /*39fd0*/  IADD3 R0, P4, R0, UR8, RZ ;  /* 0x0000000800007c10 */ /* 0x000fe2000ff9e0ff */
[----:B---3--:R0:W-:Y:S03]  /*39fe0*/  STL [R1+0x13c0], R2 ;  /* 0x0013c00201007387 */ /* 0x0081e60000100800 */
[----:B------:R1:W-:Y:S01]  /*39ff0*/  STL [R1+0x1080], R29 ;  /* 0x0010801d01007387 */ /* 0x0003e20000100800 */
[----:B0-----:R-:W3:Y:S01]  /*3a000*/  LDL.LU R2, [R1+0x104c] ;  /* 0x00104c0001027983 */ /* 0x001ee20000300800 */
[----:B------:R0:W-:Y:S02]  /*3a010*/  STL [R1+0x1054], R0 ;  /* 0x0010540001007387 */ /* 0x0001e40000100800 */
        /* <DEDUP_REMOVED lines=20> */
[----:B------:R-:W4:Y:S01]  /*3a160*/  LDL.LU R20, [R1+0xff4] ;  /* 0x000ff40001147983 */ /* 0x000f220000300800 */
[----:B--2---:R-:W-:Y:S01]  /*3a170*/  IADD3.X R28, R28, UR5, RZ, P5, !PT ;  /* 0x000000051c1c7c10 */ /* 0x004fe2000affe4ff */
[----:B------:R-:W2:Y:S01]  /*3a180*/  LDL.LU R23, [R1+0x1018] ;  /* 0x0010180001177983 */ /* 0x000ea20000300800 */
[----:B------:R-:W2:Y:S02]  /*3a190*/  LDL.LU R21, [R1+0xfec] ;  /* 0x000fec0001157983 */ /* 0x000ea40000300800 */
[----:B------:R-:W2:Y:S02]  /*3a1a0*/  LDL.LU R22, [R1+0x1010] ;  /* 0x0010100001167983 */ /* 0x000ea40000300800 */
[----:B------:R-:W2:Y:S01]  /*3a1b0*/  LDL.LU R3, [R1+0xfe4] ;  /* 0x000fe40001037983 */ /* 0x000ea20000300800 */
[----:B------:R0:W-:Y:S01]  /*3a1c0*/  STL [R1+0x1078], R28 ;  /* 0x0010781c01007387 */ /* 0x0001e20000100800 */
[----:B-1----:R-:W2:Y:S02]  /*3a1d0*/  LDL.LU R29, [R1+0x1008] ;  /* 0x00100800011d7983 */ /* 0x002ea40000300800 */
[----:B0-----:R-:W2:Y:S01]  /*3a1e0*/  LDL.LU R0, [R1+0xfdc] ;  /* 0x000fdc0001007983 */ /* 0x001ea20000300800 */
[----:B------:R-:W2:Y:S01]  /*3a1f0*/  LDL.LU R28, [R1+0x1000] ;  /* 0x00100000011c7983 */ /* 0x000ea20000300800 */
        /* <DEDUP_REMOVED lines=23> */
[----:B---3--:R-:W-:Y:S01]  /*3a370*/  IADD3.X R2, R2, UR5, RZ, P6, !PT ;  /* 0x0000000502027c10 */ /* 0x008fe2000b7fe4ff */
        /* <DEDUP_REMOVED lines=23> */
[----:B------:R0:W-:Y:S01]  /*3a4f0*/  STL [R1+0x1018], R23 ;  /* 0x0010181701007387 */ /* 0x0001e20000100800 */
[----:B------:R-:W-:Y:S01]  /*3a500*/  IADD3.X R22, R22, UR5, RZ, P6, !PT ;  /* 0x0000000516167c10 */ /* 0x000fe2000b7fe4ff */
[----:B------:R-:W-:Y:S01]  /*3a510*/  STL [R1+0x1020], R16 ;  /* 0x0010201001007387 */ /* 0x000fe20000100800 */
[----:B------:R-:W-:Y:S01]  /*3a520*/  IADD3 R3, P6, R3, UR8, RZ ;  /* 0x0000000803037c10 */ /* 0x000fe2000ffde0ff */
[----:B0-----:R-:W2:Y:S01]  /*3a530*/  LDL.LU R23, [R1+0xfd4] ;  /* 0x000fd40001177983 */ /* 0x001ea20000300800 */
[----:B------:R-:W-:Y:S02]  /*3a540*/  STL [R1+0xff4], R20 ;  /* 0x000ff41401007387 */ /* 0x000fe40000100800 */
[----:B------:R-:W-:Y:S02]  /*3a550*/  STL [R1+0xfec], R21 ;  /* 0x000fec1501007387 */ /* 0x000fe40000100800 */
[----:B------:R-:W-:Y:S01]  /*3a560*/  STL [R1+0x1010], R22 ;  /* 0x0010101601007387 */ /* 0x000fe20000100800 */
[----:B------:R-:W-:Y:S01]  /*3a570*/  STL [R1+0xfe4], R3 ;  /* 0x000fe40301007387 */ /* 0x000fe20000100800 */
[----:B------:R-:W3:Y:S01]  /*3a580*/  LDL.LU R2, [R1+0xfcc] ;  /* 0x000fcc0001027983 */ /* 0x000ee20000300800 */
[----:B------:R-:W-:Y:S01]  /*3a590*/  IADD3.X R29, R29, UR5, RZ, P1, !PT ;  /* 0x000000051d1d7c10 */ /* 0x000fe20008ffe4ff */
[----:B------:R-:W-:-:S04]  /*3a5a0*/  IADD3 R0, P1, R0, UR8, RZ ;  /* 0x0000000800007c10 */ /* 0x000fc8000ff3e0ff */
[----:B------:R-:W-:Y:S01]  /*3a5b0*/  STL [R1+0x1008], R29 ;  /* 0x0010081d01007387 */ /* 0x000fe20000100800 */
[----:B------:R-:W-:-:S03]  /*3a5c0*/  IADD3.X R28, R28, UR5, RZ, P2, !PT ;  /* 0x000000051c1c7c10 */ /* 0x000fc600097fe4ff */
[----:B---3--:R0:W-:Y:S01]  /*3a5d0*/  STL [R1+0x13bc], R2 ;  /* 0x0013bc0201007387 */ /* 0x0081e20000100800 */
[----:B------:R1:W-:Y:S03]  /*3a5e0*/  STL [R1+0xfdc], R0 ;  /* 0x000fdc0001007387 */ /* 0x0003e60000100800 */
        /* <DEDUP_REMOVED lines=14> */
[----:B-1----:R-:W4:Y:S02]  /*3a6d0*/  LDL.LU R0, [R1+0xfc0] ;  /* 0x000fc00001007983 */ /* 0x002f240000300800 */
[----:B0-----:R-:W4:Y:S01]  /*3a6e0*/  LDL.LU R28, [R1+0xf94] ;  /* 0x000f9400011c7983 */ /* 0x001f220000300800 */
[----:B------:R-:W4:Y:S01]  /*3a6f0*/  LDL.LU R8, [R1+0xfb8] ;  /* 0x000fb80001087983 */ /* 0x000f220000300800 */
[----:B------:R-:W4:Y:S02]  /*3a700*/  LDL.LU R9, [R1+0xf8c] ;  /* 0x000f8c0001097983 */ /* 0x000f240000300800 */
[----:B------:R-:W4:Y:S02]  /*3a710*/  LDL.LU R10, [R1+0xfb0] ;  /* 0x000fb000010a7983 */ /* 0x000f240000300800 */
[----:B------:R-:W4:Y:S01]  /*3a720*/  LDL.LU R11, [R1+0xf84] ;  /* 0x000f8400010b7983 */ /* 0x000f220000300800 */
[----:B------:R-:W4:Y:S01]  /*3a730*/  LDL.LU R24, [R1+0xfa8] ;  /* 0x000fa80001187983 */ /* 0x000f220000300800 */
[----:B------:R-:W4:Y:S01]  /*3a740*/  LDL.LU R25, [R1+0xf7c] ;  /* 0x000f7c0001197983 */ /* 0x000f220000300800 */
[----:B--2---:R-:W-:Y:S01]  /*3a750*/  IADD3 R23, P2, R23, UR8, RZ ;  /* 0x0000000817177c10 */ /* 0x004fe2000ff5e0ff */
[----:B------:R-:W2:Y:S01]  /*3a760*/  LDL.LU R26, [R1+0xfa0] ;  /* 0x000fa000011a7983 */ /* 0x000ea20000300800 */
[----:B------:R-:W2:Y:S01]  /*3a770*/  LDL.LU R27, [R1+0xf98] ;  /* 0x000f9800011b7983 */ /* 0x000ea20000300800 */
[----:B------:R-:W2:Y:S02]  /*3a780*/  LDL.LU R6, [R1+0xf6c] ;  /* 0x000f6c0001067983 */ /* 0x000ea40000300800 */
[----:B------:R-:W2:Y:S02]  /*3a790*/  LDL.LU R7, [R1+0xf90] ;  /* 0x000f900001077983 */ /* 0x000ea40000300800 */
[----:B------:R0:W-:Y:S01]  /*3a7a0*/  STL [R1+0xfd4], R23 ;  /* 0x000fd41701007387 */ /* 0x0001e20000100800 */
[----:B------:R-:W2:Y:S01]  /*3a7b0*/  LDL.LU R20, [R1+0xf88] ;  /* 0x000f880001147983 */ /* 0x000ea20000300800 */
[----:B------:R-:W2:Y:S02]  /*3a7c0*/  LDL.LU R21, [R1+0xf80] ;  /* 0x000f800001157983 */ /* 0x000ea40000300800 */
[----:B------:R-:W2:Y:S01]  /*3a7d0*/  LDL.LU R22, [R1+0xf78] ;  /* 0x000f780001167983 */ /* 0x000ea20000300800 */
        /* <DEDUP_REMOVED lines=16> */
[----:B---3--:R-:W-:-:S05]  /*3a8e0*/  IADD3 R2, P3, R2, UR8, RZ ;  /* 0x0000000802027c10 */ /* 0x008fca000ff7e0ff */
[----:B------:R0:W-:Y:S04]  /*3a8f0*/  STL [R1+0xfcc], R2 ;  /* 0x000fcc0201007387 */ /* 0x0001e80000100800 */
[----:B0-----:R0:W5:Y:S01]  /*3a900*/  LDL.LU R2, [R1+0x13b8] ;  /* 0x0013b80001027983 */ /* 0x0011620000300800 */
[----:B------:R1:W-:Y:S03]  /*3a910*/  STL [R1+0xff0], R4 ;  /* 0x000ff00401007387 */ /* 0x0003e60000100800 */
[----:B-1----:R0:W5:Y:S01]  /*3a920*/  LDL.LU R4, [R1+0x13b4] ;  /* 0x0013b40001047983 */ /* 0x0021620000300800 */
[----:B------:R1:W-:Y:S03]  /*3a930*/  STL [R1+0xfc4], R5 ;  /* 0x000fc40501007387 */ /* 0x0003e60000100800 */
[----:B-1----:R0:W5:Y:S01]  /*3a940*/  LDL.LU R5, [R1+0x13b0] ;  /* 0x0013b00001057983 */ /* 0x0021620000300800 */
[----:B------:R1:W-:Y:S03]  /*3a950*/  STL [R1+0xfe8], R19 ;  /* 0x000fe81301007387 */ /* 0x0003e60000100800 */
[----:B-1----:R0:W5:Y:S01]  /*3a960*/  LDL.LU R19, [R1+0x13ac] ;  /* 0x0013ac0001137983 */ /* 0x0021620000300800 */
[----:B------:R1:W-:Y:S01]  /*3a970*/  STL [R1+0xfbc], R15 ;  /* 0x000fbc0f01007387 */ /* 0x0003e20000100800 */
[----:B------:R-:W-:-:S02]  /*3a980*/  IADD3.X R3, R3, UR5, RZ, P3, !PT ;  /* 0x0000000503037c10 */ /* 0x000fc40009ffe4ff */
[----:B-1----:R0:W5:Y:S01]  /*3a990*/  LDL.LU R15, [R1+0x13a8] ;  /* 0x0013a800010f7983 */ /* 0x0021620000300800 */
[----:B------:R1:W-:Y:S01]  /*3a9a0*/  STL [R1+0xfe0], R18 ;  /* 0x000fe01201007387 */ /* 0x0003e20000100800 */
[----:B------:R-:W-:Y:S02]  /*3a9b0*/  IADD3 R29, P3, R29, UR8, RZ ;  /* 0x000000081d1d7c10 */ /* 0x000fe4000ff7e0ff */
[----:B-1----:R0:W5:Y:S01]  /*3a9c0*/  LDL.LU R18, [R1+0x13a4] ;  /* 0x0013a40001127983 */ /* 0x0021620000300800 */
[----:B------:R1:W-:Y:S03]  /*3a9d0*/  STL [R1+0xfb4], R14 ;  /* 0x000fb40e01007387 */ /* 0x0003e60000100800 */
        /* <DEDUP_REMOVED lines=16> */
[----:B-1----:R-:W3:Y:S01]  /*3aae0*/  LDL.LU R28, [R1+0x1380] ;  /* 0x00138000011c7983 */ /* 0x002ee20000300800 */
[----:B------:R-:W-:Y:S01]  /*3aaf0*/  IADD3.X R8, R8, UR5, RZ, P5, !PT ;  /* 0x0000000508087c10 */ /* 0x000fe2000affe4ff */
[----:B------:R-:W-:Y:S01]  /*3ab00*/  IADD3 R9, P5, R9, UR8, RZ ;  /* 0x0000000809097c10 */ /* 0x000fe2000ffbe0ff */
[----:B------:R-:W-:Y:S01]  /*3ab10*/  IADD3.X R10, R10, UR5, RZ, P6, !PT ;  /* 0x000000050a0a7c10 */ /* 0x000fe2000b7fe4ff */
[----:B------:R-:W-:Y:S01]  /*3ab20*/  IADD3 R11, P6, R11, UR8, RZ ;  /* 0x000000080b0b7c10 */ /* 0x000fe2000ffde0ff */
[----:B------:R-:W-:-:S02]  /*3ab30*/  IADD3.X R24, R24, UR5, RZ, P1, !PT ;  /* 0x0000000518187c10 */ /* 0x000fc40008ffe4ff */
[----:B--2---:R-:W-:Y:S01]  /*3ab40*/  IADD3.X R26, R26, UR5, RZ, P2, !PT ;  /* 0x000000051a1a7c10 */ /* 0x004fe200097fe4ff */
        /* <DEDUP_REMOVED lines=9> */
[----:B-1----:R-:W2:Y:S01]  /*3abe0*/  LDL.LU R28, [R1+0x137c] ;  /* 0x00137c00011c7983 */ /* 0x002ea20000300800 */
[----:B------:R-:W-:Y:S01]  /*3abf0*/  IADD3.X R27, R27, UR5, RZ, P3, !PT ;  /* 0x000000051b1b7c10 */ /* 0x000fe20009ffe4ff */
[----:B------:R-:W-:Y:S01]  /*3ac00*/  IADD3 R6, P3, R6, UR8, RZ ;  /* 0x0000000806067c10 */ /* 0x000fe2000ff7e0ff */
[----:B------:R-:W-:Y:S02]  /*3ac10*/  IADD3.X R7, R7, UR5, RZ, P4, !PT ;  /* 0x0000000507077c10 */ /* 0x000fe4000a7fe4ff */
[----:B------:R-:W-:Y:S01]  /*3ac20*/  IADD3.X R20, R20, UR5, RZ, P5, !PT ;  /* 0x0000000514147c10 */ /* 0x000fe2000affe4ff */
[----:B------:R-:W-:Y:S01]  /*3ac30*/  STL [R1+0xfa0], R26 ;  /* 0x000fa01a01007387 */ /* 0x000fe20000100800 */
[----:B------:R-:W-:Y:S01]  /*3ac40*/  IADD3.X R21, R21, UR5, RZ, P6, !PT ;  /* 0x0000000515157c10 */ /* 0x000fe2000b7fe4ff */
[----:B------:R-:W-:Y:S02]  /*3ac50*/  STL [R1+0xf98], R27 ;  /* 0x000f981b01007387 */ /* 0x000fe40000100800 */
[----:B------:R-:W-:Y:S01]  /*3ac60*/  STL [R1+0xf6c], R6 ;  /* 0x000f6c0601007387 */ /* 0x000fe20000100800 */
[----:B------:R-:W-:Y:S01]  /*3ac70*/  IADD3.X R22, R22, UR5, RZ, P1, !PT ;  /* 0x0000000516167c10 */ /* 0x000fe20008ffe4ff */
[----:B------:R-:W-:Y:S01]  /*3ac80*/  STL [R1+0xf90], R7 ;  /* 0x000f900701007387 */ /* 0x000fe20000100800 */
[----:B------:R-:W-:Y:S01]  /*3ac90*/  IADD3.X R23, R23, UR5, RZ, P2, !PT ;  /* 0x0000000517177c10 */ /* 0x000fe200097fe4ff */
[----:B------:R-:W-:Y:S02]  /*3aca0*/  STL [R1+0xf88], R20 ;  /* 0x000f881401007387 */ /* 0x000fe40000100800 */
[----:B------:R-:W-:Y:S01]  /*3acb0*/  STL [R1+0xf80], R21 ;  /* 0x000f801501007387 */ /* 0x000fe20000100800 */
[----:B--2---:R-:W-:-:S05]  /*3acc0*/  IADD3.X R28, R28, UR5, RZ, P3, !PT ;  /* 0x000000051c1c7c10 */ /* 0x004fca0009ffe4ff */
[----:B------:R1:W-:Y:S01]  /*3acd0*/  STL [R1+0xf68], R28 ;  /* 0x000f681c01007387 */ /* 0x0003e20000100800 */
[----:B------:R0:W-:Y:S03]  /*3ace0*/  STL [R1+0xf78], R22 ;  /* 0x000f781601007387 */ /* 0x0001e60000100800 */
[----:B-1----:R0:W5:Y:S01]  /*3acf0*/  LDL.LU R28, [R1+0x1378] ;  /* 0x00137800011c7983 */ /* 0x0021620000300800 */
[----:B------:R0:W-:Y:S01]  /*3ad00*/  STL [R1+0xf70], R23 ;  /* 0x000f701701007387 */ /* 0x0001e20000100800 */
[----:B------:R-:W-:Y:S01]  /*3ad10*/  @!P0 CALL.REL.NOINC `(.L_x_2) ;  /* 0x0000001000008944 */ /* 0x000fe20003c00000 */
[----:B------:R-:W-:Y:S05]  /*3ad20*/  BRA `(.L_x_3) ;  /* 0xfffd645000007947 */ /* 0x000fea000383ffff */
.L_x_2:
[----:B-----5:R-:W2:Y:S04]  /*3ad30*/  LDL.LU R2, [R1+0x900] ;  /* 0x0009000001027983 */ /* 0x020ea80000300800 */
[----:B--2---:R1:W-:Y:S04]  /*3ad40*/  STL [R1+0x1750], R2 ;  /* 0x0017500201007387 */ /* 0x0043e80000100800 */
[----:B-1----:R-:W2:Y:S04]  /*3ad50*/  LDL.LU R2, [R1+0x8fc] ;  /* 0x0008fc0001027983 */ /* 0x002ea80000300800 */
        /* <DEDUP_REMOVED lines=33> */
[----:B------:R-:W2:Y:S01]  /*3af70*/  LDL.LU R0, [R1+0x914] ;  /* 0x0009140001007983 */ /* 0x000ea20000300800 */
[----:B-1----:R-:W-:-:S03]  /*3af80*/  IMAD.MOV.U32 R2, RZ, RZ, R5 ;  /* 0x000000ffff027224 */ /* 0x002fc600078e0005 */
        /* <DEDUP_REMOVED lines=33> */
[----:B------:R-:W2:Y:S04]  /*3b1a0*/  LDL.LU R29, [R1+0x910] ;  /* 0x00091000011d7983 */ /* 0x000ea80000300800 */
[----:B------:R-:W3:Y:S04]  /*3b1b0*/  LDL.LU R8, [R1+0xb8c] ;  /* 0x000b8c0001087983 */ /* 0x000ee80000300800 */
[----:B------:R-:W3:Y:S04]  /*3b1c0*/  LDL.LU R9, [R1+0xb88] ;  /* 0x000b880001097983 */ /* 0x000ee80000300800 */
[----:B------:R-:W4:Y:S04]  /*3b1d0*/  LDL.LU R10, [R1+0xb9c] ;  /* 0x000b9c00010a7983 */ /* 0x000f280000300800 */
[----:B------:R-:W4:Y:S01]  /*3b1e0*/  LDL.LU R11, [R1+0xb98] ;  /* 0x000b9800010b7983 */ /* 0x000f220000300800 */
[----:B-1----:R-:W-:-:S03]  /*3b1f0*/  IMAD.MOV.U32 R0, RZ, RZ, R4 ;  /* 0x000000ffff007224 */ /* 0x002fc600078e0004 */
[----:B------:R-:W2:Y:S04]  /*3b200*/  LDL.LU R24, [R1+0xbac] ;  /* 0x000bac0001187983 */ /* 0x000ea80000300800 */
        /* <DEDUP_REMOVED lines=9> */
[----:B0-----:R-:W2:Y:S04]  /*3b2a0*/  LDL.LU R22, [R1+0xbb4] ;  /* 0x000bb40001167983 */ /* 0x001ea80000300800 */
[----:B------:R-:W2:Y:S04]  /*3b2b0*/  LDL.LU R23, [R1+0xbb0] ;  /* 0x000bb00001177983 */ /* 0x000ea80000300800 */
[----:B------:R0:W-:Y:S04]  /*3b2c0*/  STL [R1+0x13a8], R15 ;  /* 0x0013a80f01007387 */ /* 0x0001e80000100800 */
[----:B0-----:R-:W2:Y:S04]  /*3b2d0*/  LDL.LU R15, [R1+0x904] ;  /* 0x00090400010f7983 */ /* 0x001ea80000300800 */
[----:B------:R0:W-:Y:S04]  /*3b2e0*/  STL [R1+0x13a4], R14 ;  /* 0x0013a40e01007387 */ /* 0x0001e80000100800 */
[----:B0-----:R-:W2:Y:S04]  /*3b2f0*/  LDL.LU R14, [R1+0x8f0] ;  /* 0x0008f000010e7983 */ /* 0x001ea80000300800 */
[----:B------:R0:W-:Y:S04]  /*3b300*/  STL [R1+0x13a0], R13 ;  /* 0x0013a00d01007387 */ /* 0x0001e80000100800 */
[----:B0-----:R-:W2:Y:S04]  /*3b310*/  LDL.LU R13, [R1+0x8f4] ;  /* 0x0008f400010d7983 */ /* 0x001ea80000300800 */
[----:B------:R0:W-:Y:S01]  /*3b320*/  STL [R1+0x139c], R12 ;  /* 0x00139c0c01007387 */ /* 0x0001e20000100800 */
[----:B------:R-:W-:-:S03]  /*3b330*/  F2FP.PACK_AB R2, R0, R2 ;  /* 0x000000020002723e */ /* 0x000fc600000000ff */
        /* <DEDUP_REMOVED lines=13> */
[----:B------:R-:W2:Y:S04]  /*3b410*/  LDL.LU R0, [R1+0x17d8] ;  /* 0x0017d80001007983 */ /* 0x000ea80000300800 */
[----:B------:R0:W-:Y:S04]  /*3b420*/  STL [R1+0x60c], R2 ;  /* 0x00060c0201007387 */ /* 0x0001e80000100800 */
[----:B0-----:R-:W2:Y:S02]  /*3b430*/  LDL.LU R2, [R1+0x17d4] ;  /* 0x0017d40001027983 */ /* 0x001ea40000300800 */
[----:B--2---:R-:W-:-:S02]  /*3b440*/  F2FP.PACK_AB R2, R0, R2 ;  /* 0x000000020002723e */ /* 0x004fc400000000ff */
        /* <DEDUP_REMOVED lines=65> */
[----:B------:R0:W-:Y:S01]  /*3b860*/  STL [R1+0x5a8], R28 ;  /* 0x0005a81c01007387 */ /* 0x0001e20000100800 */
[----:B------:R-:W-:Y:S02]  /*3b870*/  F2FP.PACK_AB R13, R13, R14 ;  /* 0x0000000e0d0d723e */ /* 0x000fe400000000ff */
[----:B0-----:R-:W-:Y:S02]  /*3b880*/  F2FP.PACK_AB R28, R3, R16 ;  /* 0x00000010031c723e */ /* 0x001fe400000000ff */
[----:B------:R-:W-:Y:S02]  /*3b890*/  F2FP.PACK_AB R16, R17, R18 ;  /* 0x000000121110723e */ /* 0x000fe400000000ff */
[----:B------:R-:W-:Y:S01]  /*3b8a0*/  F2FP.PACK_AB R3, R19, R12 ;  /* 0x0000000c1303723e */ /* 0x000fe200000000ff */
[----:B------:R-:W-:Y:S04]  /*3b8b0*/  STL [R1+0x5a4], R28 ;  /* 0x0005a41c01007387 */ /* 0x000fe80000100800 */
[----:B------:R-:W-:Y:S04]  /*3b8c0*/  STL [R1+0x5a0], R16 ;  /* 0x0005a01001007387 */ /* 0x000fe80000100800 */
[----:B------:R0:W-:Y:S04]  /*3b8d0*/  STL [R1+0x58c], R3 ;  /* 0x00058c0301007387 */ /* 0x0001e80000100800 */
[----:B------:R-:W-:Y:S01]  /*3b8e0*/  STL [R1+0x588], R13 ;  /* 0x0005880d01007387 */ /* 0x000fe20000100800 */
[----:B0-----:R-:W-:-:S02]  /*3b8f0*/  F2FP.PACK_AB R3, R0, R29 ;  /* 0x0000001d0003723e */ /* 0x001fc400000000ff */
[----:B----4-:R-:W-:Y:S02]  /*3b900*/  F2FP.PACK_AB R0, R10, R11 ;  /* 0x0000000b0a00723e */ /* 0x010fe400000000ff */
[----:B--2---:R-:W-:Y:S02]  /*3b910*/  F2FP.PACK_AB R12, R15, R2 ;  /* 0x000000020f0c723e */ /* 0x004fe400000000ff */
[----:B---3--:R-:W-:-:S03]  /*3b920*/  F2FP.PACK_AB R2, R8, R9 ;  /* 0x000000090802723e */ /* 0x008fc600000000ff */
[----:B------:R-:W-:Y:S04]  /*3b930*/  STL [R1+0x584], R12 ;  /* 0x0005840c01007387 */ /* 0x000fe80000100800 */
[----:B------:R0:W-:Y:S04]  /*3b940*/  STL [R1+0x580], R3 ;  /* 0x0005800301007387 */ /* 0x0001e80000100800 */
[----:B------:R1:W-:Y:S01]  /*3b950*/  STL [R1+0x52c], R2 ;  /* 0x00052c0201007387 */ /* 0x0003e20000100800 */
[----:B0-----:R-:W-:-:S03]  /*3b960*/  F2FP.PACK_AB R3, R24, R25 ;  /* 0x000000191803723e */ /* 0x001fc600000000ff */
[----:B------:R0:W-:Y:S01]  /*3b970*/  STL [R1+0x528], R0 ;  /* 0x0005280001007387 */ /* 0x0001e20000100800 */
[----:B-1----:R-:W-:-:S03]  /*3b980*/  F2FP.PACK_AB R2, R26, R27 ;  /* 0x0000001b1a02723e */ /* 0x002fc600000000ff */
[----:B------:R1:W-:Y:S01]  /*3b990*/  STL [R1+0x524], R3 ;  /* 0x0005240301007387 */ /* 0x0003e20000100800 */
[----:B0-----:R-:W-:-:S03]  /*3b9a0*/  F2FP.PACK_AB R0, R4, R5 ;  /* 0x000000050400723e */ /* 0x001fc600000000ff */
[----:B------:R0:W-:Y:S01]  /*3b9b0*/  STL [R1+0x520], R2 ;  /* 0x0005200201007387 */ /* 0x0001e20000100800 */
[----:B-1----:R-:W-:-:S03]  /*3b9c0*/  F2FP.PACK_AB R3, R6, R7 ;  /* 0x000000070603723e */ /* 0x002fc600000000ff */
[----:B------:R1:W-:Y:S04]  /*3b9d0*/  STL [R1+0x51c], R0 ;  /* 0x00051c0001007387 */ /* 0x0003e80000100800 */
[----:B------:R-:W-:Y:S04]  /*3b9e0*/  STL [R1+0x518], R3 ;  /* 0x0005180301007387 */ /* 0x000fe80000100800 */
[----:B------:R-:W2:Y:S01]  /*3b9f0*/  LDL.LU R28, [R1+0x9e8] ;  /* 0x0009e800011c7983 */ /* 0x000ea20000300800 */
[----:B0-----:R-:W-:Y:S02]  /*3ba00*/  F2FP.PACK_AB R2, R20, R21 ;  /* 0x000000151402723e */ /* 0x001fe400000000ff */
[----:B-1----:R-:W-:-:S03]  /*3ba10*/  F2FP.PACK_AB R0, R22, R23 ;  /* 0x000000171600723e */ /* 0x002fc600000000ff */
[----:B------:R-:W-:Y:S04]  /*3ba20*/  STL [R1+0x514], R2 ;  /* 0x0005140201007387 */ /* 0x000fe80000100800 */
[----:B--2---:R0:W-:Y:S04]  /*3ba30*/  STL [R1+0x16c8], R28 ;  /* 0x0016c81c01007387 */ /* 0x0041e80000100800 */
[----:B------:R-:W-:Y:S04]  /*3ba40*/  STL [R1+0x510], R0 ;  /* 0x0005100001007387 */ /* 0x000fe80000100800 */
[----:B0-----:R-:W2:Y:S04]  /*3ba50*/  LDL.LU R28, [R1+0x9c8] ;  /* 0x0009c800011c7983 */ /* 0x001ea80000300800 */
[----:B--2---:R0:W-:Y:S04]  /*3ba60*/  STL [R1+0x16d0], R28 ;  /* 0x0016d01c01007387 */ /* 0x0041e80000100800 */
        /* <DEDUP_REMOVED lines=31> */
[----:B------:R-:W3:Y:S04]  /*3bc60*/  LDL.LU R3, [R1+0x9fc] ;  /* 0x0009fc0001037983 */ /* 0x000ee80000300800 */
[----:B---3--:R0:W-:Y:S04]  /*3bc70*/  STL [R1+0x16c4], R3 ;  /* 0x0016c40301007387 */ /* 0x0081e80000100800 */
[----:B0-----:R-:W3:Y:S04]  /*3bc80*/  LDL.LU R3, [R1+0x9ec] ;  /* 0x0009ec0001037983 */ /* 0x001ee80000300800 */
        /* <DEDUP_REMOVED lines=33> */
[----:B0-----:R-:W2:Y:S04]  /*3bea0*/  LDL.LU R3, [R1+0x93c] ;  /* 0x00093c0001037983 */ /* 0x001ea80000300800 */
[----:B------:R-:W3:Y:S04]  /*3beb0*/  LDL.LU R16, [R1+0x9f8] ;  /* 0x0009f80001107983 */ /* 0x000ee80000300800 */
[----:B------:R-:W4:Y:S04]  /*3bec0*/  LDL.LU R17, [R1+0xa0c] ;  /* 0x000a0c0001117983 */ /* 0x000f280000300800 */
        /* <DEDUP_REMOVED lines=25> */
[----:B--2---:R-:W-:-:S03]  /*3c060*/  F2FP.PACK_AB R28, R3, R28 ;  /* 0x0000001c031c723e */ /* 0x004fc600000000ff */
        /* <DEDUP_REMOVED lines=70> */
[----:B---3--:R-:W-:Y:S02]  /*3c4d0*/  F2FP.PACK_AB R13, R13, R14 ;  /* 0x0000000e0d0d723e */ /* 0x008fe400000000ff */
[----:B--2---:R-:W-:Y:S02]  /*3c4e0*/  F2FP.PACK_AB R28, R3, R16 ;  /* 0x00000010031c723e */ /* 0x004fe400000000ff */
[----:B----4-:R-:W-:Y:S02]  /*3c4f0*/  F2FP.PACK_AB R16, R17, R18 ;  /* 0x000000121110723e */ /* 0x010fe400000000ff */
[----:B------:R-:W-:Y:S01]  /*3c500*/  F2FP.PACK_AB R3, R19, R12 ;  /* 0x0000000c1303723e */ /* 0x000fe200000000ff */
[----:B------:R-:W-:Y:S01]  /*3c510*/  STL [R1+0x4b4], R28 ;  /* 0x0004b41c01007387 */ /* 0x000fe20000100800 */
[----:B------:R-:W-:-:S03]  /*3c520*/  F2FP.PACK_AB R12, R15, R2 ;  /* 0x000000020f0c723e */ /* 0x000fc600000000ff */
[----:B------:R-:W-:Y:S04]  /*3c530*/  STL [R1+0x4b0], R16 ;  /* 0x0004b01001007387 */ /* 0x000fe80000100800 */
[----:B------:R0:W-:Y:S01]  /*3c540*/  STL [R1+0x47c], R3 ;  /* 0x00047c0301007387 */ /* 0x0001e20000100800 */
[----:B------:R-:W-:-:S03]  /*3c550*/  F2FP.PACK_AB R2, R8, R9 ;  /* 0x000000090802723e */ /* 0x000fc600000000ff */
[----:B------:R-:W-:Y:S01]  /*3c560*/  STL [R1+0x478], R13 ;  /* 0x0004780d01007387 */ /* 0x000fe20000100800 */
[----:B0-----:R-:W-:-:S03]  /*3c570*/  F2FP.PACK_AB R3, R0, R29 ;  /* 0x0000001d0003723e */ /* 0x001fc600000000ff */
[----:B------:R-:W-:Y:S01]  /*3c580*/  STL [R1+0x474], R12 ;  /* 0x0004740c01007387 */ /* 0x000fe20000100800 */
[----:B------:R-:W-:-:S03]  /*3c590*/  F2FP.PACK_AB R0, R10, R11 ;  /* 0x0000000b0a00723e */ /* 0x000fc600000000ff */
        /* <DEDUP_REMOVED lines=769> */
[----:B------:R-:W2:Y:S03]  /*3f5b0*/  LDL.LU R3, [R1+0x14a4] ;  /* 0x0014a40001037983 */ /* 0x000ea60000300800 */
[----:B------:R0:W-:Y:S02]  /*3f5c0*/  STL [R1+0xe0], R28 ;  /* 0x0000e01c01007387 */ /* 0x0001e40000100800 */
[----:B0-----:R-:W2:Y:S02]  /*3f5d0*/  LDL.LU R28, [R1+0x14a0] ;  /* 0x0014a000011c7983 */ /* 0x001ea40000300800 */
[----:B--2---:R-:W-:Y:S02]  /*3f5e0*/  F2FP.PACK_AB R28, R3, R28 ;  /* 0x0000001c031c723e */ /* 0x004fe400000000ff */
[----:B------:R-:W2:Y:S03]  /*3f5f0*/  LDL.LU R3, [R1+0x149c] ;  /* 0x00149c0001037983 */ /* 0x000ea60000300800 */
[----:B------:R0:W-:Y:S02]  /*3f600*/  STL [R1+0xdc], R28 ;  /* 0x0000dc1c01007387 */ /* 0x0001e40000100800 */
[----:B0-----:R-:W2:Y:S02]  /*3f610*/  LDL.LU R28, [R1+0x1498] ;  /* 0x00149800011c7983 */ /* 0x001ea40000300800 */
[----:B--2---:R-:W-:-:S02]  /*3f620*/  F2FP.PACK_AB R28, R3, R28 ;  /* 0x0000001c031c723e */ /* 0x004fc400000000ff */
[----:B------:R-:W2:Y:S03]  /*3f630*/  LDL.LU R3, [R1+0x1494] ;  /* 0x0014940001037983 */ /* 0x000ea60000300800 */
[----:B------:R2:W-:Y:S01]  /*3f640*/  STL [R1+0xd8], R28 ;  /* 0x0000d81c01007387 */ /* 0x0005e20000100800 */
[----:B---3--:R-:W-:Y:S02]  /*3f650*/  F2FP.PACK_AB R13, R13, R14 ;  /* 0x0000000e0d0d723e */ /* 0x008fe400000000ff */
[----:B--2---:R-:W-:Y:S01]  /*3f660*/  F2FP.PACK_AB R28, R3, R16 ;  /* 0x00000010031c723e */ /* 0x004fe200000000ff */
[----:B----4-:R-:W-:Y:S01]  /*3f670*/  F2FP.PACK_AB R16, R17, R18 ;  /* 0x000000121110723e */ /* 0x010fe200000000ff */
[----:B------:R-:W-:Y:S01]  /*3f680*/  F2FP.PACK_AB R3, R19, R12 ;  /* 0x0000000c1303723e */ /* 0x000fe200000000ff */
[----:B------:R-:W-:Y:S02]  /*3f690*/  F2FP.PACK_AB R12, R15, R2 ;  /* 0x000000020f0c723e */ /* 0x000fe400000000ff */
[----:B------:R-:W-:Y:S01]  /*3f6a0*/  STL [R1+0xd4], R28 ;  /* 0x0000d41c01007387 */ /* 0x000fe20000100800 */
[----:B------:R-:W-:Y:S02]  /*3f6b0*/  STL [R1+0xd0], R16 ;  /* 0x0000d01001007387 */ /* 0x000fe40000100800 */
[----:B------:R0:W-:Y:S02]  /*3f6c0*/  STL [R1+0xcc], R3 ;  /* 0x0000cc0301007387 */ /* 0x0001e40000100800 */
[----:B------:R-:W-:Y:S01]  /*3f6d0*/  STL [R1+0xc8], R13 ;  /* 0x0000c80d01007387 */ /* 0x000fe20000100800 */
[----:B------:R-:W-:Y:S01]  /*3f6e0*/  F2FP.PACK_AB R2, R8, R9 ;  /* 0x000000090802723e */ /* 0x000fe200000000ff */
[----:B------:R-:W-:Y:S01]  /*3f6f0*/  STL [R1+0xc4], R12 ;  /* 0x0000c40c01007387 */ /* 0x000fe20000100800 */
[----:B0-----:R-:W-:Y:S01]  /*3f700*/  F2FP.PACK_AB R3, R0, R29 ;  /* 0x0000001d0003723e */ /* 0x001fe200000000ff */
[----:B------:R-:W-:-:S04]  /*3f710*/  F2FP.PACK_AB R0, R10, R11 ;  /* 0x0000000b0a00723e */ /* 0x000fc800000000ff */
[----:B------:R0:W-:Y:S01]  /*3f720*/  STL [R1+0xc0], R3 ;  /* 0x0000c00301007387 */ /* 0x0001e20000100800 */
[----:B------:R1:W-:Y:S02]  /*3f730*/  STL [R1+0xbc], R2 ;  /* 0x0000bc0201007387 */ /* 0x0003e40000100800 */
[----:B------:R2:W-:Y:S01]  /*3f740*/  STL [R1+0xb8], R0 ;  /* 0x0000b80001007387 */ /* 0x0005e20000100800 */
[----:B0-----:R-:W-:Y:S02]  /*3f750*/  F2FP.PACK_AB R3, R24, R25 ;  /* 0x000000191803723e */ /* 0x001fe400000000ff */
[----:B-1----:R-:W-:Y:S02]  /*3f760*/  F2FP.PACK_AB R2, R26, R27 ;  /* 0x0000001b1a02723e */ /* 0x002fe400000000ff */
[----:B--2---:R-:W-:Y:S01]  /*3f770*/  F2FP.PACK_AB R0, R4, R5 ;  /* 0x000000050400723e */ /* 0x004fe200000000ff */
[----:B------:R0:W-:Y:S02]  /*3f780*/  STL [R1+0xb4], R3 ;  /* 0x0000b40301007387 */ /* 0x0001e40000100800 */
[----:B------:R1:W-:Y:S02]  /*3f790*/  STL [R1+0xb0], R2 ;  /* 0x0000b00201007387 */ /* 0x0003e40000100800 */
[----:B------:R2:W-:Y:S01]  /*3f7a0*/  STL [R1+0xac], R0 ;  /* 0x0000ac0001007387 */ /* 0x0005e20000100800 */
[----:B0-----:R-:W-:-:S05]  /*3f7b0*/  F2FP.PACK_AB R3, R6, R7 ;  /* 0x000000070603723e */ /* 0x001fca00000000ff */
[----:B------:R-:W-:Y:S01]  /*3f7c0*/  STL [R1+0xa8], R3 ;  /* 0x0000a80301007387 */ /* 0x000fe20000100800 */
[----:B------:R-:W3:Y:S01]  /*3f7d0*/  LDL.LU R28, [R1+0x1a8] ;  /* 0x0001a800011c7983 */ /* 0x000ee20000300800 */
[----:B-1----:R-:W-:Y:S02]  /*3f7e0*/  F2FP.PACK_AB R2, R20, R21 ;  /* 0x000000151402723e */ /* 0x002fe400000000ff */
[----:B--2---:R-:W-:-:S03]  /*3f7f0*/  F2FP.PACK_AB R0, R22, R23 ;  /* 0x000000171600723e */ /* 0x004fc600000000ff */
[----:B------:R-:W-:Y:S04]  /*3f800*/  STL [R1+0xa4], R2 ;  /* 0x0000a40201007387 */ /* 0x000fe80000100800 */
[----:B---3--:R0:W-:Y:S01]  /*3f810*/  STL [R1+0x140c], R28 ;  /* 0x00140c1c01007387 */ /* 0x0081e20000100800 */
[----:B------:R-:W-:Y:S03]  /*3f820*/  STL [R1+0xa0], R0 ;  /* 0x0000a00001007387 */ /* 0x000fe60000100800 */
        /* <DEDUP_REMOVED lines=32> */
[----:B0-----:R-:W2:Y:S01]  /*3fa30*/  LDL.LU R28, [R1+0x158] ;  /* 0x00015800011c7983 */ /* 0x001ea20000300800 */
[----:B------:R-:W3:Y:S03]  /*3fa40*/  LDL.LU R3, [R1+0x18c] ;  /* 0x00018c0001037983 */ /* 0x000ee60000300800 */
        /* <DEDUP_REMOVED lines=35> */
[----:B0-----:R-:W2:Y:S01]  /*3fc80*/  LDL.LU R3, [R1+0x15c] ;  /* 0x00015c0001037983 */ /* 0x001ea20000300800 */
[----:B------:R-:W3:Y:S02]  /*3fc90*/  LDL.LU R16, [R1+0x188] ;  /* 0x0001880001107983 */ /* 0x000ee40000300800 */
[----:B------:R-:W4:Y:S02]  /*3fca0*/  LDL.LU R17, [R1+0x16c] ;  /* 0x00016c0001117983 */ /* 0x000f240000300800 */
[----:B------:R-:W4:Y:S01]  /*3fcb0*/  LDL.LU R18, [R1+0x168] ;  /* 0x0001680001127983 */ /* 0x000f220000300800 */
        /* <DEDUP_REMOVED lines=94> */
[----:B------:R2:W-:Y:S01]  /*402a0*/  STL [R1+0x58], R28 ;  /* 0x0000581c01007387 */ /* 0x0005e20000100800 */
[----:B---3--:R-:W-:-:S02]  /*402b0*/  F2FP.PACK_AB R13, R13, R14 ;  /* 0x0000000e0d0d723e */ /* 0x008fc400000000ff */
        /* <DEDUP_REMOVED lines=63> */
[----:B------:R-:W3:Y:S03]  /*406b0*/  LDL.LU R5, [R1+0x7e8] ;  /* 0x0007e80001057983 */ /* 0x000ee60000300800 */
[----:B---3--:R0:W-:Y:S04]  /*406c0*/  STL [R1+0x13c0], R5 ;  /* 0x0013c00501007387 */ /* 0x0081e80000100800 */
[----:B0-----:R-:W3:Y:S01]  /*406d0*/  LDL.LU R5, [R1+0x81c] ;  /* 0x00081c0001057983 */ /* 0x001ee20000300800 */
[----:B------:R-:W4:Y:S03]  /*406e0*/  LDL.LU R4, [R1+0x3f8] ;  /* 0x0003f80001047983 */ /* 0x000f260000300800 */
[----:B----4-:R0:W-:Y:S04]  /*406f0*/  STL [R1+0x13bc], R4 ;  /* 0x0013bc0401007387 */ /* 0x0101e80000100800 */
[----:B0-----:R-:W4:Y:S01]  /*40700*/  LDL.LU R4, [R1+0x7ec] ;  /* 0x0007ec0001047983 */ /* 0x001f220000300800 */
[----:B------:R-:W2:Y:S03]  /*40710*/  LDL.LU R11, [R1+0x990] ;  /* 0x00099000010b7983 */ /* 0x000ea60000300800 */
[----:B--2---:R0:W-:Y:S04]  /*40720*/  STL [R1+0x13b8], R11 ;  /* 0x0013b80b01007387 */ /* 0x0041e80000100800 */
[----:B0-----:R-:W2:Y:S01]  /*40730*/  LDL.LU R11, [R1+0x3fc] ;  /* 0x0003fc00010b7983 */ /* 0x001ea20000300800 */
        /* <DEDUP_REMOVED lines=17> */
[----:B------:R-:W2:Y:S03]  /*40850*/  LDL.LU R23, [R1+0xaa8] ;  /* 0x000aa80001177983 */ /* 0x000ea60000300800 */
[----:B--2---:R0:W-:Y:S04]  /*40860*/  STL [R1+0x1388], R23 ;  /* 0x0013881701007387 */ /* 0x0041e80000100800 */
[----:B0-----:R-:W2:Y:S01]  /*40870*/  LDL.LU R23, [R1+0x2d4] ;  /* 0x0002d40001177983 */ /* 0x001ea20000300800 */
[----:B------:R-:W2:Y:S03]  /*40880*/  LDL.LU R22, [R1+0xa38] ;  /* 0x000a380001167983 */ /* 0x000ea60000300800 */
[----:B--2---:R0:W-:Y:S04]  /*40890*/  STL [R1+0x1384], R22 ;  /* 0x0013841601007387 */ /* 0x0041e80000100800 */
[----:B0-----:R-:W2:Y:S01]  /*408a0*/  LDL.LU R22, [R1+0xaac] ;  /* 0x000aac0001167983 */ /* 0x001ea20000300800 */
[----:B------:R-:W2:Y:S01]  /*408b0*/  LDL.LU R3, [R1+0x9ac] ;  /* 0x0009ac0001037983 */ /* 0x000ea20000300800 */
[----:B------:R-:W-:-:S02]  /*408c0*/  F2FP.PACK_AB R7, R6, R7 ;  /* 0x000000070607723e */ /* 0x000fc400000000ff */
        /* <DEDUP_REMOVED lines=41> */
[----:B------:R0:W-:Y:S02]  /*40b60*/  STL [R1], R7 ;  /* 0x0000000701007387 */ /* 0x0001e40000100800 */
[----:B0-----:R-:W2:Y:S02]  /*40b70*/  LDL.LU R7, [R1+0x13c8] ;  /* 0x0013c80001077983 */ /* 0x001ea40000300800 */
[----:B--2---:R-:W-:Y:S02]  /*40b80*/  F2FP.PACK_AB R7, R6, R7 ;  /* 0x000000070607723e */ /* 0x004fe400000000ff */
[----:B------:R-:W3:Y:S02]  /*40b90*/  LDL.LU R6, [R1+0x13c4] ;  /* 0x0013c40001067983 */ /* 0x000ee40000300800 */
[----:B---3--:R-:W-:-:S02]  /*40ba0*/  F2FP.PACK_AB R6, R5, R6 ;  /* 0x000000060506723e */ /* 0x008fc400000000ff */
[----:B------:R-:W4:Y:S02]  /*40bb0*/  LDL.LU R5, [R1+0x13c0] ;  /* 0x0013c00001057983 */ /* 0x000f240000300800 */
[----:B----4-:R-:W-:Y:S02]  /*40bc0*/  F2FP.PACK_AB R5, R4, R5 ;  /* 0x000000050405723e */ /* 0x010fe400000000ff */
[----:B------:R-:W2:Y:S02]  /*40bd0*/  LDL.LU R4, [R1+0x13bc] ;  /* 0x0013bc0001047983 */ /* 0x000ea40000300800 */
[----:B--2---:R-:W-:Y:S02]  /*40be0*/  F2FP.PACK_AB R4, R11, R4 ;  /* 0x000000040b04723e */ /* 0x004fe400000000ff */
[----:B------:R-:W2:Y:S02]  /*40bf0*/  LDL.LU R11, [R1+0x13b8] ;  /* 0x0013b800010b7983 */ /* 0x000ea40000300800 */
[----:B--2---:R-:W-:-:S02]  /*40c00*/  F2FP.PACK_AB R11, R10, R11 ;  /* 0x0000000b0a0b723e */ /* 0x004fc400000000ff */
[----:B------:R-:W2:Y:S02]  /*40c10*/  LDL.LU R10, [R1+0x13b4] ;  /* 0x0013b400010a7983 */ /* 0x000ea40000300800 */
[----:B--2---:R-:W-:Y:S02]  /*40c20*/  F2FP.PACK_AB R10, R9, R10 ;  /* 0x0000000a090a723e */ /* 0x004fe400000000ff */
        /* <DEDUP_REMOVED lines=24> */
[----:B------:R-:W2:Y:S01]  /*40db0*/  LDL.LU R3, [R1+0x1380] ;  /* 0x0013800001037983 */ /* 0x000ea20000300800 */
[----:B------:R-:W-:Y:S02]  /*40dc0*/  F2FP.PACK_AB R20, R28, R20 ;  /* 0x000000141c14723e */ /* 0x000fe400000000ff */
[----:B--2---:R-:W-:Y:S02]  /*40dd0*/  F2FP.PACK_AB R21, R3, R21 ;  /* 0x000000150315723e */ /* 0x004fe400000000ff */
[----:B------:R-:W2:Y:S01]  /*40de0*/  LDL.LU R3, [R1+0x137c] ;  /* 0x00137c0001037983 */ /* 0x000ea20000300800 */
[----:B------:R0:W5:Y:S01]  /*40df0*/  LDL.LU R28, [R1+0x1378] ;  /* 0x00137800011c7983 */ /* 0x0001620000300800 */
[----:B------:R-:W-:-:S02]  /*40e00*/  F2FP.PACK_AB R27, R2, R27 ;  /* 0x0000001b021b723e */ /* 0x000fc400000000ff */
[----:B------:R-:W-:Y:S02]  /*40e10*/  F2FP.PACK_AB R26, R0, R26 ;  /* 0x0000001a001a723e */ /* 0x000fe400000000ff */
[----:B------:R-:W-:Y:S02]  /*40e20*/  F2FP.PACK_AB R25, R29, R25 ;  /* 0x000000191d19723e */ /* 0x000fe400000000ff */
[----:B--2---:R-:W-:Y:S02]  /*40e30*/  F2FP.PACK_AB R24, R24, R3 ;  /* 0x000000031818723e */ /* 0x004fe400000000ff */
.L_x_1:
[----:B0-----:R-:W2:Y:S04]  /*40e40*/  LDL.LU R0, [R1+0x136c] ;  /* 0x00136c0001007983 */ /* 0x001ea80000300800 */
[----:B------:R-:W0:Y:S04]  /*40e50*/  S2R R29, SR_TID.X ;  /* 0x00000000001d7919 */ /* 0x000e280000002100 */
[----:B-----5:R1:W-:Y:S04]  /*40e60*/  STL [R1+0x1620], R28 ;  /* 0x0016201c01007387 */ /* 0x0203e80000100800 */
[----:B-1----:R-:W1:Y:S01]  /*40e70*/  S2R R28, SR_TID.X ;  /* 0x00000000001c7919 */ /* 0x002e620000002100 */
[----:B0-----:R-:W-:-:S02]  /*40e80*/  IMAD.SHL.U32 R2, R29, 0x800, RZ ;  /* 0x000008001d027824 */ /* 0x001fc400078e00ff */
[----:B------:R-:W-:-:S03]  /*40e90*/  IMAD.SHL.U32 R3, R29, 0x80, RZ ;  /* 0x000000801d037824 */ /* 0x000fc600078e00ff */
[----:B------:R-:W-:Y:S02]  /*40ea0*/  LOP3.LUT R2, R2, 0xc000, RZ, 0xc0, !PT ;  /* 0x0000c00002027812 */ /* 0x000fe400078ec0ff */
[----:B------:R-:W-:Y:S02]  /*40eb0*/  LOP3.LUT R3, R3, 0x3000, RZ, 0xc0, !PT ;  /* 0x0000300003037812 */ /* 0x000fe400078ec0ff */
[----:B-1----:R-:W-:Y:S01]  /*40ec0*/  LOP3.LUT R28, R28, 0xff, RZ, 0xc0, !PT ;  /* 0x000000ff1c1c7812 */ /* 0x002fe200078ec0ff */
[----:B------:R-:W-:Y:S01]  /*40ed0*/  BAR.SYNC.DEFER_BLOCKING 0x0 ;  /* 0x0000000000007b1d */ /* 0x000fe20000010000 */
[----:B--2---:R-:W-:-:S04]  /*40ee0*/  LOP3.LUT R0, R0, 0x100, RZ, 0xc0, !PT ;  /* 0x0000010000007812 */ /* 0x004fc800078ec0ff */
[----:B------:R-:W-:Y:S02]  /*40ef0*/  IADD3 R3, R3, R0, R2 ;  /* 0x0000000003037210 */ /* 0x000fe40007ffe002 */
[----:B------:R-:W2:Y:S01]  /*40f00*/  LDL.LU R2, [R1+0x1374] ;  /* 0x0013740001027983 */ /* 0x000ea20000300800 */
[C---:B------:R-:W-:Y:S02]  /*40f10*/  IMAD.SHL.U32 R0, R29.reuse, 0x2000, RZ ;  /* 0x000020001d007824 */ /* 0x040fe400078e00ff */
[----:B------:R-:W-:-:S03]  /*40f20*/  IMAD.SHL.U32 R29, R29, 0x4, RZ ;  /* 0x000000041d1d7824 */ /* 0x000fc600078e00ff */
[----:B------:R-:W-:-:S05]  /*40f30*/  LOP3.LUT R0, R0, 0xc000, RZ, 0xc0, !PT ;  /* 0x0000c00000007812 */ /* 0x000fca00078ec0ff */
[----:B------:R-:W-:Y:S02]  /*40f40*/  IMAD R0, R28, 0x10, R0 ;  /* 0x000000101c007824 */ /* 0x000fe400078e0200 */
[----:B------:R-:W3:Y:S04]  /*40f50*/  LDL.LU R28, [R1+0x1620] ;  /* 0x00162000011c7983 */ /* 0x000ee80000300800 */
[----:B------:R-:W-:Y:S01]  /*40f60*/  STL [R1+0x15d8], R26 ;  /* 0x0015d81a01007387 */ /* 0x000fe20000100800 */
[----:B--2---:R-:W-:-:S04]  /*40f70*/  LOP3.LUT R2, R2, 0x60, RZ, 0xc0, !PT ;  /* 0x0000006002027812 */ /* 0x004fc800078ec0ff */
[----:B------:R-:W-:-:S05]  /*40f80*/  LOP3.LUT R2, R2, 0x70, R29, 0x78, !PT ;  /* 0x0000007002027812 */ /* 0x000fca00078e781d */
[----:B------:R-:W-:-:S05]  /*40f90*/  IMAD.IADD R2, R3, 0x1, R2 ;  /* 0x0000000103027824 */ /* 0x000fca00078e0202 */
[----:B------:R0:W-:Y:S04]  /*40fa0*/  STS.128 [R2], R24 ;  /* 0x0000001802007388 */ /* 0x0001e80000000c00 */
[----:B0-----:R-:W2:Y:S04]  /*40fb0*/  LDL.LU R24, [R1+0x40] ;  /* 0x0000400001187983 */ /* 0x001ea80000300800 */
[----:B------:R-:W2:Y:S04]  /*40fc0*/  LDL.LU R25, [R1+0x44] ;  /* 0x0000440001197983 */ /* 0x000ea80000300800 */
[----:B------:R-:W4:Y:S04]  /*40fd0*/  LDL.LU R26, [R1+0x48] ;  /* 0x00004800011a7983 */ /* 0x000f280000300800 */
[----:B------:R-:W4:Y:S04]  /*40fe0*/  LDL.LU R27, [R1+0x4c] ;  /* 0x00004c00011b7983 */ /* 0x000f280000300800 */
[----:B----4-:R-:W-:Y:S04]  /*40ff0*/  STL.64 [R1+0x15e8], R26 ;  /* 0x0015e81a01007387 */ /* 0x010fe80000100a00 */
[----:B--2---:R0:W-:Y:S04]  /*41000*/  STL.64 [R1+0x15e0], R24 ;  /* 0x0015e01801007387 */ /* 0x0041e80000100a00 */
        /* <DEDUP_REMOVED lines=16> */
[----:B------:R-:W-:Y:S04]  /*41110*/  STS.128 [R2+0x80], R20 ;  /* 0x0000801402007388 */ /* 0x000fe80000000c00 */
[----:B------:R-:W-:Y:S04]  /*41120*/  STS.128 [R2+0x200], R16 ;  /* 0x0002001002007388 */ /* 0x000fe80000000c00 */
[----:B----4-:R-:W-:Y:S04]  /*41130*/  STL.64 [R1+0x1618], R26 ;  /* 0x0016181a01007387 */ /* 0x010fe80000100a00 */
[----:B--2---:R0:W-:Y:S04]  /*41140*/  STL.64 [R1+0x1610], R24 ;  /* 0x0016101801007387 */ /* 0x0041e80000100a00 */
[----:B0-----:R-:W2:Y:S04]  /*41150*/  LDL.LU R24, [R1] ;  /* 0x0000000001187983 */ /* 0x001ea80000300800 */
[----:B------:R-:W2:Y:S04]  /*41160*/  LDL.LU R25, [R1+0x4] ;  /* 0x0000040001197983 */ /* 0x000ea80000300800 */
[----:B------:R-:W2:Y:S04]  /*41170*/  LDL.LU R26, [R1+0x8] ;  /* 0x00000800011a7983 */ /* 0x000ea80000300800 */
[----:B------:R-:W2:Y:S04]  /*41180*/  LDL.LU R27, [R1+0xc] ;  /* 0x00000c00011b7983 */ /* 0x000ea80000300800 */
[----:B------:R-:W4:Y:S04]  /*41190*/  LDL.LU R20, [R1+0x90] ;  /* 0x0000900001147983 */ /* 0x000f280000300800 */
[----:B------:R-:W4:Y:S04]  /*411a0*/  LDL.LU R21, [R1+0x94] ;  /* 0x0000940001157983 */ /* 0x000f280000300800 */
[----:B------:R-:W4:Y:S04]  /*411b0*/  LDL.LU R22, [R1+0x98] ;  /* 0x0000980001167983 */ /* 0x000f280000300800 */
[----:B------:R-:W4:Y:S04]  /*411c0*/  LDL.LU R23, [R1+0x9c] ;  /* 0x00009c0001177983 */ /* 0x000f280000300800 */
[----:B------:R-:W3:Y:S04]  /*411d0*/  LDL.LU R16, [R1+0x80] ;  /* 0x0000800001107983 */ /* 0x000ee80000300800 */
[----:B------:R-:W3:Y:S04]  /*411e0*/  LDL.LU R17, [R1+0x84] ;  /* 0x0000840001117983 */ /* 0x000ee80000300800 */
[----:B------:R-:W3:Y:S04]  /*411f0*/  LDL.LU R18, [R1+0x88] ;  /* 0x0000880001127983 */ /* 0x000ee80000300800 */
[----:B------:R-:W3:Y:S04]  /*41200*/  LDL.LU R19, [R1+0x8c] ;  /* 0x00008c0001137983 */ /* 0x000ee80000300800 */
[----:B------:R0:W-:Y:S04]  /*41210*/  STS.128 [R2+0x280], R12 ;  /* 0x0002800c02007388 */ /* 0x0001e80000000c00 */
[----:B------:R1:W-:Y:S04]  /*41220*/  STS.128 [R2+0x400], R8 ;  /* 0x0004000802007388 */ /* 0x0003e80000000c00 */
[----:B------:R1:W-:Y:S04]  /*41230*/  STS.128 [R2+0x480], R4 ;  /* 0x0004800402007388 */ /* 0x0003e80000000c00 */
[----:B0-----:R-:W3:Y:S04]  /*41240*/  LDL.LU R12, [R1+0x70] ;  /* 0x00007000010c7983 */ /* 0x001ee80000300800 */
[----:B------:R-:W3:Y:S04]  /*41250*/  LDL.LU R13, [R1+0x74] ;  /* 0x00007400010d7983 */ /* 0x000ee80000300800 */
[----:B------:R-:W3:Y:S04]  /*41260*/  LDL.LU R14, [R1+0x78] ;  /* 0x00007800010e7983 */ /* 0x000ee80000300800 */
[----:B------:R-:W3:Y:S04]  /*41270*/  LDL.LU R15, [R1+0x7c] ;  /* 0x00007c00010f7983 */ /* 0x000ee80000300800 */
[----:B-1----:R-:W3:Y:S04]  /*41280*/  LDL.LU R8, [R1+0x60] ;  /* 0x0000600001087983 */ /* 0x002ee80000300800 */
[----:B------:R-:W3:Y:S04]  /*41290*/  LDL.LU R9, [R1+0x64] ;  /* 0x0000640001097983 */ /* 0x000ee80000300800 */
[----:B------:R-:W3:Y:S04]  /*412a0*/  LDL.LU R10, [R1+0x68] ;  /* 0x00006800010a7983 */ /* 0x000ee80000300800 */
[----:B------:R-:W3:Y:S04]  /*412b0*/  LDL.LU R11, [R1+0x6c] ;  /* 0x00006c00010b7983 */ /* 0x000ee80000300800 */
[----:B------:R-:W3:Y:S04]  /*412c0*/  LDL.LU R4, [R1+0x50] ;  /* 0x0000500001047983 */ /* 0x000ee80000300800 */
[----:B------:R-:W3:Y:S04]  /*412d0*/  LDL.LU R5, [R1+0x54] ;  /* 0x0000540001057983 */ /* 0x000ee80000300800 */
[----:B------:R-:W3:Y:S04]  /*412e0*/  LDL.LU R6, [R1+0x58] ;  /* 0x0000580001067983 */ /* 0x000ee80000300800 */
[----:B------:R-:W3:Y:S04]  /*412f0*/  LDL.LU R7, [R1+0x5c] ;  /* 0x00005c0001077983 */ /* 0x000ee80000300800 */
[----:B--2---:R0:W-:Y:S04]  /*41300*/  STS.128 [R2+0x600], R24 ;  /* 0x0006001802007388 */ /* 0x0041e80000000c00 */
[----:B0-----:R-:W2:Y:S04]  /*41310*/  LDL.LU.64 R26, [R1+0x1618] ;  /* 0x00161800011a7983 */ /* 0x001ea80000300a00 */
[----:B------:R-:W2:Y:S04]  /*41320*/  LDL.LU.64 R24, [R1+0x1610] ;  /* 0x0016100001187983 */ /* 0x000ea80000300a00 */
        /* <DEDUP_REMOVED lines=9> */
[----:B---3--:R-:W-:Y:S04]  /*413c0*/  STS.128 [R2+0xa80], R4 ;  /* 0x000a800402007388 */ /* 0x008fe80000000c00 */
[----:B------:R-:W-:Y:S04]  /*413d0*/  STS.128 [R2+0xc00], R8 ;  /* 0x000c000802007388 */ /* 0x000fe80000000c00 */
[----:B------:R-:W-:Y:S04]  /*413e0*/  STS.128 [R2+0xc80], R12 ;  /* 0x000c800c02007388 */ /* 0x000fe80000000c00 */
[----:B------:R-:W-:Y:S04]  /*413f0*/  STS.128 [R2+0xe00], R16 ;  /* 0x000e001002007388 */ /* 0x000fe80000000c00 */
[----:B----4-:R-:W-:Y:S04]  /*41400*/  STS.128 [R2+0xe80], R20 ;  /* 0x000e801402007388 */ /* 0x010fe80000000c00 */
[----:B--2---:R0:W-:Y:S04]  /*41410*/  STS.128 [R2+0xa00], R24 ;  /* 0x000a001802007388 */ /* 0x0041e80000000c00 */
[----:B------:R-:W-:Y:S06]  /*41420*/  BAR.SYNC.DEFER_BLOCKING 0x0 ;  /* 0x0000000000007b1d */ /* 0x000fec0000010000 */
[----:B0-----:R-:W2:Y:S01]  /*41430*/  LDL.LU R26, [R1+0x15d8] ;  /* 0x0015d800011a7983 */ /* 0x001ea20000300800 */
[----:B------:R-:W-:-:S02]  /*41440*/  LOP3.LUT R29, R0, 0x20, RZ, 0x3c, !PT ;  /* 0x00000020001d7812 */ /* 0x000fc400078e3cff */
[C---:B------:R-:W-:Y:S02]  /*41450*/  LOP3.LUT R4, R0.reuse, 0x40, RZ, 0x3c, !PT ;  /* 0x0000004000047812 */ /* 0x040fe400078e3cff */
[----:B------:R-:W-:Y:S01]  /*41460*/  LOP3.LUT R3, R0, 0x60, RZ, 0x3c, !PT ;  /* 0x0000006000037812 */ /* 0x000fe200078e3cff */
[----:B------:R-:W0:Y:S04]  /*41470*/  LDS.128 R8, [R0] ;  /* 0x0000000000087984 */ /* 0x000e280000000c00 */
[----:B0-----:R-:W-:Y:S01]  /*41480*/  STL [R1+0x4], R9 ;  /* 0x0000040901007387 */ /* 0x001fe20000100800 */
[----:B------:R-:W-:-:S03]  /*41490*/  IMAD.MOV.U32 R27, RZ, RZ, R8 ;  /* 0x000000ffff1b7224 */ /* 0x000fc600078e0008 */
[----:B------:R-:W-:Y:S04]  /*414a0*/  STL.64 [R1+0x8], R10 ;  /* 0x0000080a01007387 */ /* 0x000fe80000100a00 */
[----:B------:R-:W0:Y:S04]  /*414b0*/  LDS.128 R8, [R0+0x1000] ;  /* 0x0010000000087984 */ /* 0x000e280000000c00 */
[----:B--2---:R-:W-:Y:S04]  /*414c0*/  STL.64 [R1+0x13b8], R26 ;  /* 0x0013b81a01007387 */ /* 0x004fe80000100a00 */
[----:B------:R-:W2:Y:S04]  /*414d0*/  LDL.LU R16, [R1+0x240] ;  /* 0x0002400001107983 */ /* 0x000ea80000300800 */
[----:B0-----:R0:W-:Y:S04]  /*414e0*/  STL.64 [R1+0x40], R8 ;  /* 0x0000400801007387 */ /* 0x0011e80000100a00 */
[----:B------:R1:W-:Y:S04]  /*414f0*/  STL.64 [R1+0x48], R10 ;  /* 0x0000480a01007387 */ /* 0x0003e80000100a00 */
[----:B------:R-:W2:Y:S04]  /*41500*/  LDL.LU R17, [R1+0x244] ;  /* 0x0002440001117983 */ /* 0x000ea80000300800 */
[----:B------:R-:W3:Y:S04]  /*41510*/  LDL.LU R18, [R1+0x248] ;  /* 0x0002480001127983 */ /* 0x000ee80000300800 */
[----:B------:R-:W3:Y:S04]  /*41520*/  LDL.LU R19, [R1+0x24c] ;  /* 0x00024c0001137983 */ /* 0x000ee80000300800 */
[----:B---3--:R-:W-:Y:S04]  /*41530*/  STL.64 [R1+0x1520], R18 ;  /* 0x0015201201007387 */ /* 0x008fe80000100a00 */
[----:B--2---:R2:W-:Y:S04]  /*41540*/  STL.64 [R1+0x1518], R16 ;  /* 0x0015181001007387 */ /* 0x0045e80000100a00 */
[----:B------:R-:W3:Y:S04]  /*41550*/  LDL.LU R12, [R1+0x230] ;  /* 0x00023000010c7983 */ /* 0x000ee80000300800 */
[----:B------:R-:W3:Y:S04]  /*41560*/  LDL.LU R13, [R1+0x234] ;  /* 0x00023400010d7983 */ /* 0x000ee80000300800 */
[----:B------:R-:W4:Y:S04]  /*41570*/  LDL.LU R14, [R1+0x238] ;  /* 0x00023800010e7983 */ /* 0x000f280000300800 */
[----:B------:R-:W4:Y:S04]  /*41580*/  LDL.LU R15, [R1+0x23c] ;  /* 0x00023c00010f7983 */ /* 0x000f280000300800 */
[----:B----4-:R-:W-:Y:S04]  /*41590*/  STL.64 [R1+0x1530], R14 ;  /* 0x0015300e01007387 */ /* 0x010fe80000100a00 */
[----:B---3--:R3:W-:Y:S04]  /*415a0*/  STL.64 [R1+0x1528], R12 ;  /* 0x0015280c01007387 */ /* 0x0087e80000100a00 */
[----:B0-----:R-:W4:Y:S04]  /*415b0*/  LDL.LU R8, [R1+0x220] ;  /* 0x0002200001087983 */ /* 0x001f280000300800 */
[----:B------:R-:W4:Y:S04]  /*415c0*/  LDL.LU R9, [R1+0x224] ;  /* 0x0002240001097983 */ /* 0x000f280000300800 */
[----:B-1----:R-:W2:Y:S04]  /*415d0*/  LDL.LU R10, [R1+0x228] ;  /* 0x00022800010a7983 */ /* 0x002ea80000300800 */
[----:B------:R-:W2:Y:S04]  /*415e0*/  LDL.LU R11, [R1+0x22c] ;  /* 0x00022c00010b7983 */ /* 0x000ea80000300800 */
[----:B--2---:R-:W-:Y:S04]  /*415f0*/  STL.64 [R1+0x1540], R10 ;  /* 0x0015400a01007387 */ /* 0x004fe80000100a00 */
[----:B----4-:R0:W-:Y:S04]  /*41600*/  STL.64 [R1+0x1538], R8 ;  /* 0x0015380801007387 */ /* 0x0101e80000100a00 */
[----:B------:R-:W2:Y:S04]  /*41610*/  LDL.LU R16, [R1+0x1b0] ;  /* 0x0001b00001107983 */ /* 0x000ea80000300800 */
[----:B------:R-:W2:Y:S04]  /*41620*/  LDL.LU R17, [R1+0x1b4] ;  /* 0x0001b40001117983 */ /* 0x000ea80000300800 */
[----:B------:R-:W4:Y:S04]  /*41630*/  LDL.LU R18, [R1+0x1b8] ;  /* 0x0001b80001127983 */ /* 0x000f280000300800 */
[----:B------:R-:W4:Y:S04]  /*41640*/  LDL.LU R19, [R1+0x1bc] ;  /* 0x0001bc0001137983 */ /* 0x000f280000300800 */
[----:B----4-:R-:W-:Y:S04]  /*41650*/  STL.64 [R1+0x1550], R18 ;  /* 0x0015501201007387 */ /* 0x010fe80000100a00 */
[----:B--2---:R-:W-:Y:S04]  /*41660*/  STL.64 [R1+0x1548], R16 ;  /* 0x0015481001007387 */ /* 0x004fe80000100a00 */
[----:B---3--:R-:W2:Y:S04]  /*41670*/  LDL.LU R12, [R1+0x190] ;  /* 0x00019000010c7983 */ /* 0x008ea80000300800 */
[----:B------:R-:W2:Y:S04]  /*41680*/  LDL.LU R13, [R1+0x194] ;  /* 0x00019400010d7983 */ /* 0x000ea80000300800 */
[----:B------:R-:W3:Y:S04]  /*41690*/  LDL.LU R14, [R1+0x198] ;  /* 0x00019800010e7983 */ /* 0x000ee80000300800 */
[----:B------:R-:W3:Y:S04]  /*416a0*/  LDL.LU R15, [R1+0x19c] ;  /* 0x00019c00010f7983 */ /* 0x000ee80000300800 */
[----:B---3--:R-:W-:Y:S04]  /*416b0*/  STL.64 [R1+0x1560], R14 ;  /* 0x0015600e01007387 */ /* 0x008fe80000100a00 */
[----:B--2---:R1:W-:Y:S04]  /*416c0*/  STL.64 [R1+0x1558], R12 ;  /* 0x0015580c01007387 */ /* 0x0043e80000100a00 */
[----:B0-----:R-:W2:Y:S04]  /*416d0*/  LDL.LU R8, [R1+0x170] ;  /* 0x0001700001087983 */ /* 0x001ea80000300800 */
[----:B------:R-:W2:Y:S04]  /*416e0*/  LDL.LU R9, [R1+0x174] ;  /* 0x0001740001097983 */ /* 0x000ea80000300800 */
[----:B------:R-:W3:Y:S04]  /*416f0*/  LDL.LU R10, [R1+0x178] ;  /* 0x00017800010a7983 */ /* 0x000ee80000300800 */
[----:B------:R-:W3:Y:S04]  /*41700*/  LDL.LU R11, [R1+0x17c] ;  /* 0x00017c00010b7983 */ /* 0x000ee80000300800 */
[----:B---3--:R-:W-:Y:S04]  /*41710*/  STL.64 [R1+0x1570], R10 ;  /* 0x0015700a01007387 */ /* 0x008fe80000100a00 */
[----:B--2---:R0:W-:Y:S04]  /*41720*/  STL.64 [R1+0x1568], R8 ;  /* 0x0015680801007387 */ /* 0x0041e80000100a00 */
[----:B-1----:R-:W2:Y:S04]  /*41730*/  LDL.LU R12, [R1+0x100] ;  /* 0x00010000010c7983 */ /* 0x002ea80000300800 */
        /* <DEDUP_REMOVED lines=10> */
[----:B--2---:R-:W-:Y:S04]  /*417e0*/  STL.64 [R1+0x1588], R8 ;  /* 0x0015880801007387 */ /* 0x004fe80000100a00 */
        /* <DEDUP_REMOVED lines=24> */
[----:B------:R-:W0:Y:S04]  /*41970*/  LDS.128 R12, [R0+0x2000] ;  /* 0x00200000000c7984 */ /* 0x000e280000000c00 */
[----:B------:R-:W2:Y:S04]  /*41980*/  LDL.LU R8, [R1+0xd0] ;  /* 0x0000d00001087983 */ /* 0x000ea80000300800 */
[----:B------:R-:W2:Y:S04]  /*41990*/  LDL.LU R9, [R1+0xd4] ;  /* 0x0000d40001097983 */ /* 0x000ea80000300800 */
[----:B------:R-:W2:Y:S04]  /*419a0*/  LDL.LU R10, [R1+0xd8] ;  /* 0x0000d800010a7983 */ /* 0x000ea80000300800 */
[----:B------:R-:W2:Y:S04]  /*419b0*/  LDL.LU R11, [R1+0xdc] ;  /* 0x0000dc00010b7983 */ /* 0x000ea80000300800 */
[----:B------:R-:W3:Y:S04]  /*419c0*/  LDL.LU R16, [R1+0x110] ;  /* 0x0001100001107983 */ /* 0x000ee80000300800 */
[----:B------:R-:W3:Y:S04]  /*419d0*/  LDL.LU R17, [R1+0x114] ;  /* 0x0001140001117983 */ /* 0x000ee80000300800 */
[----:B------:R-:W3:Y:S04]  /*419e0*/  LDL.LU R18, [R1+0x118] ;  /* 0x0001180001127983 */ /* 0x000ee80000300800 */
[----:B------:R-:W3:Y:S04]  /*419f0*/  LDL.LU R19, [R1+0x11c] ;  /* 0x00011c0001137983 */ /* 0x000ee80000300800 */
[----:B------:R-:W4:Y:S04]  /*41a00*/  LDL.LU R24, [R1+0x1f0] ;  /* 0x0001f00001187983 */ /* 0x000f280000300800 */
[----:B------:R-:W4:Y:S04]  /*41a10*/  LDL.LU R25, [R1+0x1f4] ;  /* 0x0001f40001197983 */ /* 0x000f280000300800 */
[----:B------:R-:W4:Y:S04]  /*41a20*/  LDL.LU R26, [R1+0x1f8] ;  /* 0x0001f800011a7983 */ /* 0x000f280000300800 */
[----:B------:R-:W4:Y:S04]  /*41a30*/  LDL.LU R27, [R1+0x1fc] ;  /* 0x0001fc00011b7983 */ /* 0x000f280000300800 */
[----:B------:R-:W2:Y:S04]  /*41a40*/  LDL.LU R20, [R1+0x250] ;  /* 0x0002500001147983 */ /* 0x000ea80000300800 */
[----:B------:R-:W2:Y:S04]  /*41a50*/  LDL.LU R21, [R1+0x254] ;  /* 0x0002540001157983 */ /* 0x000ea80000300800 */
[----:B------:R-:W2:Y:S04]  /*41a60*/  LDL.LU R22, [R1+0x258] ;  /* 0x0002580001167983 */ /* 0x000ea80000300800 */
[----:B------:R-:W2:Y:S04]  /*41a70*/  LDL.LU R23, [R1+0x25c] ;  /* 0x00025c0001177983 */ /* 0x000ea80000300800 */
[----:B0-----:R-:W-:Y:S04]  /*41a80*/  STL.64 [R1+0x80], R12 ;  /* 0x0000800c01007387 */ /* 0x001fe80000100a00 */
[----:B------:R-:W-:Y:S04]  /*41a90*/  STL.64 [R1+0x88], R14 ;  /* 0x0000880e01007387 */ /* 0x000fe80000100a00 */
[----:B------:R-:W0:Y:S04]  /*41aa0*/  LDS.128 R12, [R0+0x3000] ;  /* 0x00300000000c7984 */ /* 0x000e280000000c00 */
[----:B0-----:R-:W-:Y:S04]  /*41ab0*/  STL.64 [R1+0x140], R12 ;  /* 0x0001400c01007387 */ /* 0x001fe80000100a00 */
[----:B------:R-:W-:Y:S04]  /*41ac0*/  STL.64 [R1+0x148], R14 ;  /* 0x0001480e01007387 */ /* 0x000fe80000100a00 */
[----:B------:R-:W0:Y:S04]  /*41ad0*/  LDS.128 R12, [R29] ;  /* 0x000000001d0c7984 */ /* 0x000e280000000c00 */
[----:B0-----:R-:W-:Y:S04]  /*41ae0*/  STL.64 [R1+0x10], R12 ;  /* 0x0000100c01007387 */ /* 0x001fe80000100a00 */
[----:B------:R-:W-:Y:S04]  /*41af0*/  STL.64 [R1+0x18], R14 ;  /* 0x0000180e01007387 */ /* 0x000fe80000100a00 */
[----:B------:R-:W0:Y:S04]  /*41b00*/  LDS.128 R12, [R29+0x1000] ;  /* 0x001000001d0c7984 */ /* 0x000e280000000c00 */
        /* <DEDUP_REMOVED lines=30> */
[----:B------:R-:W-:Y:S06]  /*41cf0*/  BAR.SYNC.DEFER_BLOCKING 0x0 ;  /* 0x0000000000007b1d */ /* 0x000fec0000010000 */
[----:B0-----:R-:W-:Y:S04]  /*41d00*/  STL.64 [R1+0x180], R12 ;  /* 0x0001800c01007387 */ /* 0x001fe80000100a00 */
[----:B------:R0:W-:Y:S04]  /*41d10*/  STL.64 [R1+0x188], R14 ;  /* 0x0001880e01007387 */ /* 0x0001e80000100a00 */
[----:B0-----:R-:W2:Y:S04]  /*41d20*/  LDL.LU.64 R14, [R1+0x15d0] ;  /* 0x0015d000010e7983 */ /* 0x001ea80000300a00 */
[----:B------:R-:W2:Y:S04]  /*41d30*/  LDL.LU.64 R12, [R1+0x15c8] ;  /* 0x0015c800010c7983 */ /* 0x000ea80000300a00 */
[----:B--2---:R0:W-:Y:S04]  /*41d40*/  STS.128 [R2], R12 ;  /* 0x0000000c02007388 */ /* 0x0041e80000000c00 */
        /* <DEDUP_REMOVED lines=8> */
[----:B------:R0:W-:Y:S04]  /*41dd0*/  STS.128 [R2+0x280], R8 ;  /* 0x0002800802007388 */ /* 0x0001e80000000c00 */
[----:B0-----:R-:W3:Y:S04]  /*41de0*/  LDL.LU.64 R10, [R1+0x1590] ;  /* 0x00159000010a7983 */ /* 0x001ee80000300a00 */
[----:B------:R-:W3:Y:S04]  /*41df0*/  LDL.LU.64 R8, [R1+0x1588] ;  /* 0x0015880001087983 */ /* 0x000ee80000300a00 */
[----:B--2---:R0:W-:Y:S04]  /*41e00*/  STS.128 [R2+0x400], R12 ;  /* 0x0004000c02007388 */ /* 0x0041e80000000c00 */
[----:B0-----:R-:W2:Y:S04]  /*41e10*/  LDL.LU.64 R14, [R1+0x1580] ;  /* 0x00158000010e7983 */ /* 0x001ea80000300a00 */
[----:B------:R-:W2:Y:S04]  /*41e20*/  LDL.LU.64 R12, [R1+0x1578] ;  /* 0x00157800010c7983 */ /* 0x000ea80000300a00 */
[----:B---3--:R0:W-:Y:S04]  /*41e30*/  STS.128 [R2+0x480], R8 ;  /* 0x0004800802007388 */ /* 0x0081e80000000c00 */
[----:B------:R-:W-:Y:S04]  /*41e40*/  STS.128 [R2+0x680], R16 ;  /* 0x0006801002007388 */ /* 0x000fe80000000c00 */
[----:B0-----:R-:W3:Y:S04]  /*41e50*/  LDL.LU.64 R10, [R1+0x1570] ;  /* 0x00157000010a7983 */ /* 0x001ee80000300a00 */
[----:B------:R-:W3:Y:S04]  /*41e60*/  LDL.LU.64 R8, [R1+0x1568] ;  /* 0x0015680001087983 */ /* 0x000ee80000300a00 */
[----:B--2---:R0:W-:Y:S04]  /*41e70*/  STS.128 [R2+0x600], R12 ;  /* 0x0006000c02007388 */ /* 0x0041e80000000c00 */
[----:B0-----:R-:W2:Y:S04]  /*41e80*/  LDL.LU.64 R14, [R1+0x1560] ;  /* 0x00156000010e7983 */ /* 0x001ea80000300a00 */
[----:B------:R-:W2:Y:S04]  /*41e90*/  LDL.LU.64 R12, [R1+0x1558] ;  /* 0x00155800010c7983 */ /* 0x000ea80000300a00 */
[----:B------:R-:W4:Y:S04]  /*41ea0*/  LDL.LU.64 R18, [R1+0x1550] ;  /* 0x0015500001127983 */ /* 0x000f280000300a00 */
[----:B------:R-:W4:Y:S04]  /*41eb0*/  LDL.LU.64 R16, [R1+0x1548] ;  /* 0x0015480001107983 */ /* 0x000f280000300a00 */
[----:B---3--:R0:W-:Y:S04]  /*41ec0*/  STS.128 [R2+0x800], R8 ;  /* 0x0008000802007388 */ /* 0x0081e80000000c00 */
[----:B0-----:R-:W3:Y:S04]  /*41ed0*/  LDL.LU.64 R10, [R1+0x1540] ;  /* 0x00154000010a7983 */ /* 0x001ee80000300a00 */
[----:B------:R-:W3:Y:S04]  /*41ee0*/  LDL.LU.64 R8, [R1+0x1538] ;  /* 0x0015380001087983 */ /* 0x000ee80000300a00 */
[----:B--2---:R0:W-:Y:S04]  /*41ef0*/  STS.128 [R2+0x880], R12 ;  /* 0x0008800c02007388 */ /* 0x0041e80000000c00 */
[----:B----4-:R1:W-:Y:S04]  /*41f00*/  STS.128 [R2+0xa00], R16 ;  /* 0x000a001002007388 */ /* 0x0103e80000000c00 */
[----:B0-----:R-:W2:Y:S04]  /*41f10*/  LDL.LU.64 R14, [R1+0x1530] ;  /* 0x00153000010e7983 */ /* 0x001ea80000300a00 */
[----:B------:R-:W2:Y:S04]  /*41f20*/  LDL.LU.64 R12, [R1+0x1528] ;  /* 0x00152800010c7983 */ /* 0x000ea80000300a00 */
[----:B-1----:R-:W4:Y:S04]  /*41f30*/  LDL.LU.64 R18, [R1+0x1520] ;  /* 0x0015200001127983 */ /* 0x002f280000300a00 */
[----:B------:R-:W4:Y:S04]  /*41f40*/  LDL.LU.64 R16, [R1+0x1518] ;  /* 0x0015180001107983 */ /* 0x000f280000300a00 */
[----:B------:R-:W-:Y:S04]  /*41f50*/  STS.128 [R2+0xa80], R24 ;  /* 0x000a801802007388 */ /* 0x000fe80000000c00 */
[----:B---3--:R-:W-:Y:S04]  /*41f60*/  STS.128 [R2+0xc00], R8 ;  /* 0x000c000802007388 */ /* 0x008fe80000000c00 */
[----:B------:R-:W-:Y:S04]  /*41f70*/  STS.128 [R2+0xe80], R20 ;  /* 0x000e801402007388 */ /* 0x000fe80000000c00 */
[----:B--2---:R-:W-:Y:S04]  /*41f80*/  STS.128 [R2+0xc80], R12 ;  /* 0x000c800c02007388 */ /* 0x004fe80000000c00 */
[----:B----4-:R0:W-:Y:S04]  /*41f90*/  STS.128 [R2+0xe00], R16 ;  /* 0x000e001002007388 */ /* 0x0101e80000000c00 */
[----:B------:R-:W-:Y:S06]  /*41fa0*/  BAR.SYNC.DEFER_BLOCKING 0x0 ;  /* 0x0000000000007b1d */ /* 0x000fec0000010000 */
[----:B0-----:R-:W2:Y:S04]  /*41fb0*/  LDL.LU R16, [R1+0x430] ;  /* 0x0004300001107983 */ /* 0x001ea80000300800 */
[----:B------:R-:W0:Y:S04]  /*41fc0*/  LDS.128 R12, [R0] ;  /* 0x00000000000c7984 */ /* 0x000e280000000c00 */
[----:B------:R-:W1:Y:S04]  /*41fd0*/  LDS.128 R8, [R0+0x1000] ;  /* 0x0010000000087984 */ /* 0x000e680000000c00 */
[----:B0-----:R0:W-:Y:S04]  /*41fe0*/  STL.64 [R1+0xa0], R12 ;  /* 0x0000a00c01007387 */ /* 0x0011e80000100a00 */
[----:B------:R3:W-:Y:S04]  /*41ff0*/  STL.64 [R1+0xa8], R14 ;  /* 0x0000a80e01007387 */ /* 0x0007e80000100a00 */
[----:B-1----:R1:W-:Y:S04]  /*42000*/  STL.64 [R1+0xe0], R8 ;  /* 0x0000e00801007387 */ /* 0x0023e80000100a00 */
[----:B------:R4:W-:Y:S04]  /*42010*/  STL.64 [R1+0xe8], R10 ;  /* 0x0000e80a01007387 */ /* 0x0009e80000100a00 */
[----:B------:R-:W2:Y:S04]  /*42020*/  LDL.LU R17, [R1+0x434] ;  /* 0x0004340001117983 */ /* 0x000ea80000300800 */
[----:B------:R-:W2:Y:S04]  /*42030*/  LDL.LU R18, [R1+0x438] ;  /* 0x0004380001127983 */ /* 0x000ea80000300800 */
[----:B------:R-:W2:Y:S04]  /*42040*/  LDL.LU R19, [R1+0x43c] ;  /* 0x00043c0001137983 */ /* 0x000ea80000300800 */
[----:B--2---:R-:W-:Y:S04]  /*42050*/  STL.64 [R1+0x1460], R18 ;  /* 0x0014601201007387 */ /* 0x004fe80000100a00 */
[----:B------:R2:W-:Y:S04]  /*42060*/  STL.64 [R1+0x1458], R16 ;  /* 0x0014581001007387 */ /* 0x0005e80000100a00 */
[----:B0-----:R-:W2:Y:S04]  /*42070*/  LDL.LU R12, [R1+0x420] ;  /* 0x00042000010c7983 */ /* 0x001ea80000300800 */
[----:B------:R-:W2:Y:S04]  /*42080*/  LDL.LU R13, [R1+0x424] ;  /* 0x00042400010d7983 */ /* 0x000ea80000300800 */
[----:B---3--:R-:W3:Y:S04]  /*42090*/  LDL.LU R14, [R1+0x428] ;  /* 0x00042800010e7983 */ /* 0x008ee80000300800 */
[----:B------:R-:W3:Y:S04]  /*420a0*/  LDL.LU R15, [R1+0x42c] ;  /* 0x00042c00010f7983 */ /* 0x000ee80000300800 */
[----:B---3--:R-:W-:Y:S04]  /*420b0*/  STL.64 [R1+0x1470], R14 ;  /* 0x0014700e01007387 */ /* 0x008fe80000100a00 */
[----:B--2---:R0:W-:Y:S04]  /*420c0*/  STL.64 [R1+0x1468], R12 ;  /* 0x0014680c01007387 */ /* 0x0041e80000100a00 */
[----:B-1----:R-:W2:Y:S04]  /*420d0*/  LDL.LU R8, [R1+0x410] ;  /* 0x0004100001087983 */ /* 0x002ea80000300800 */
[----:B------:R-:W2:Y:S04]  /*420e0*/  LDL.LU R9, [R1+0x414] ;  /* 0x0004140001097983 */ /* 0x000ea80000300800 */
[----:B----4-:R-:W3:Y:S04]  /*420f0*/  LDL.LU R10, [R1+0x418] ;  /* 0x00041800010a7983 */ /* 0x010ee80000300800 */
[----:B------:R-:W3:Y:S04]  /*42100*/  LDL.LU R11, [R1+0x41c] ;  /* 0x00041c00010b7983 */ /* 0x000ee80000300800 */
[----:B---3--:R-:W-:Y:S04]  /*42110*/  STL.64 [R1+0x1480], R10 ;  /* 0x0014800a01007387 */ /* 0x008fe80000100a00 */
[----:B--2---:R1:W-:Y:S04]  /*42120*/  STL.64 [R1+0x1478], R8 ;  /* 0x0014780801007387 */ /* 0x0043e80000100a00 */
[----:B------:R-:W2:Y:S04]  /*42130*/  LDL.LU R16, [R1+0x3e0] ;  /* 0x0003e00001107983 */ /* 0x000ea80000300800 */
[----:B------:R-:W2:Y:S04]  /*42140*/  LDL.LU R17, [R1+0x3e4] ;  /* 0x0003e40001117983 */ /* 0x000ea80000300800 */
[----:B------:R-:W3:Y:S04]  /*42150*/  LDL.LU R18, [R1+0x3e8] ;  /* 0x0003e80001127983 */ /* 0x000ee80000300800 */
[----:B------:R-:W3:Y:S04]  /*42160*/  LDL.LU R19, [R1+0x3ec] ;  /* 0x0003ec0001137983 */ /* 0x000ee80000300800 */
[----:B---3--:R-:W-:Y:S04]  /*42170*/  STL.64 [R1+0x1490], R18 ;  /* 0x0014901201007387 */ /* 0x008fe80000100a00 */
[----:B--2---:R-:W-:Y:S04]  /*42180*/  STL.64 [R1+0x1488], R16 ;  /* 0x0014881001007387 */ /* 0x004fe80000100a00 */
        /* <DEDUP_REMOVED lines=146> */
[----:B----4-:R-:W-:Y:S04]  /*42ab0*/  STS.128 [R2+0xe00], R16 ;  /* 0x000e001002007388 */ /* 0x010fe80000000c00 */
[----:B------:R-:W-:Y:S06]  /*42ac0*/  BAR.SYNC.DEFER_BLOCKING 0x0 ;  /* 0x0000000000007b1d */ /* 0x000fec0000010000 */
[----:B------:R-:W0:Y:S04]  /*42ad0*/  LDS.128 R8, [R0] ;  /* 0x0000000000087984 */ /* 0x000e280000000c00 */
[----:B------:R-:W1:Y:S04]  /*42ae0*/  LDS.128 R16, [R0+0x1000] ;  /* 0x0010000000107984 */ /* 0x000e680000000c00 */
[----:B------:R-:W2:Y:S04]  /*42af0*/  LDS.128 R12, [R0+0x2000] ;  /* 0x00200000000c7984 */ /* 0x000ea80000000c00 */
[----:B0-----:R-:W-:Y:S04]  /*42b00*/  STL.64 [R1+0x240], R8 ;  /* 0x0002400801007387 */ /* 0x001fe80000100a00 */
[----:B------:R-:W-:Y:S04]  /*42b10*/  STL.64 [R1+0x248], R10 ;  /* 0x0002480a01007387 */ /* 0x000fe80000100a00 */
[----:B------:R-:W0:Y:S04]  /*42b20*/  LDS.128 R8, [R0+0x3000] ;  /* 0x0030000000087984 */ /* 0x000e280000000c00 */
[----:B-1----:R-:W-:Y:S04]  /*42b30*/  STL.64 [R1+0x280], R16 ;  /* 0x0002801001007387 */ /* 0x002fe80000100a00 */
[----:B------:R-:W-:Y:S04]  /*42b40*/  STL.64 [R1+0x288], R18 ;  /* 0x0002881201007387 */ /* 0x000fe80000100a00 */
[----:B------:R-:W-:Y:S04]  /*42b50*/  STL [R1+0x1384], R0 ;  /* 0x0013840001007387 */ /* 0x000fe80000100800 */
[----:B--2---:R-:W-:Y:S04]  /*42b60*/  STL.64 [R1+0x290], R12 ;  /* 0x0002900c01007387 */ /* 0x004fe80000100a00 */
[----:B------:R-:W-:Y:S04]  /*42b70*/  STL.64 [R1+0x298], R14 ;  /* 0x0002980e01007387 */ /* 0x000fe80000100a00 */
[----:B------:R-:W1:Y:S04]  /*42b80*/  LDS.128 R12, [R29] ;  /* 0x000000001d0c7984 */ /* 0x000e680000000c00 */
[----:B------:R-:W-:Y:S04]  /*42b90*/  LDS.128 R16, [R3] ;  /* 0x0000000003107984 */ /* 0x000fe80000000c00 */
[----:B0-----:R-:W-:Y:S04]  /*42ba0*/  STL.64 [R1+0x270], R8 ;  /* 0x0002700801007387 */ /* 0x001fe80000100a00 */
[----:B------:R-:W-:Y:S04]  /*42bb0*/  STL.64 [R1+0x278], R10 ;  /* 0x0002780a01007387 */ /* 0x000fe80000100a00 */
[----:B------:R-:W0:Y:S04]  /*42bc0*/  LDS.128 R8, [R29+0x1000] ;  /* 0x001000001d087984 */ /* 0x000e280000000c00 */
[----:B------:R-:W2:Y:S04]  /*42bd0*/  LDL.LU R24, [R1+0x450] ;  /* 0x0004500001187983 */ /* 0x000ea80000300800 */
[----:B-1----:R-:W-:Y:S04]  /*42be0*/  STL.64 [R1+0x250], R12 ;  /* 0x0002500c01007387 */ /* 0x002fe80000100a00 */
[----:B------:R-:W-:Y:S04]  /*42bf0*/  STL.64 [R1+0x258], R14 ;  /* 0x0002580e01007387 */ /* 0x000fe80000100a00 */
[----:B------:R-:W-:Y:S04]  /*42c00*/  LDS.128 R12, [R4] ;  /* 0x00000000040c7984 */ /* 0x000fe80000000c00 */
[----:B0-----:R-:W-:Y:S04]  /*42c10*/  STL.64 [R1+0x260], R8 ;  /* 0x0002600801007387 */ /* 0x001fe80000100a00 */
[----:B------:R-:W-:Y:S04]  /*42c20*/  STL.64 [R1+0x268], R10 ;  /* 0x0002680a01007387 */ /* 0x000fe80000100a00 */
[----:B------:R-:W0:Y:S04]  /*42c30*/  LDS.128 R8, [R29+0x2000] ;  /* 0x002000001d087984 */ /* 0x000e280000000c00 */
[----:B------:R-:W2:Y:S04]  /*42c40*/  LDL.LU R25, [R1+0x454] ;  /* 0x0004540001197983 */ /* 0x000ea80000300800 */
[----:B------:R-:W2:Y:S04]  /*42c50*/  LDL.LU R26, [R1+0x458] ;  /* 0x00045800011a7983 */ /* 0x000ea80000300800 */
[----:B------:R-:W2:Y:S04]  /*42c60*/  LDL.LU R27, [R1+0x45c] ;  /* 0x00045c00011b7983 */ /* 0x000ea80000300800 */
[----:B------:R-:W3:Y:S04]  /*42c70*/  LDL.LU R20, [R1+0x460] ;  /* 0x0004600001147983 */ /* 0x000ee80000300800 */
[----:B------:R-:W3:Y:S04]  /*42c80*/  LDL.LU R21, [R1+0x464] ;  /* 0x0004640001157983 */ /* 0x000ee80000300800 */
[----:B------:R-:W3:Y:S04]  /*42c90*/  LDL.LU R22, [R1+0x468] ;  /* 0x0004680001167983 */ /* 0x000ee80000300800 */
[----:B------:R-:W3:Y:S04]  /*42ca0*/  LDL.LU R23, [R1+0x46c] ;  /* 0x00046c0001177983 */ /* 0x000ee80000300800 */
[----:B0-----:R-:W-:Y:S01]  /*42cb0*/  STL.64 [R1+0x230], R8 ;  /* 0x0002300801007387 */ /* 0x001fe20000100a00 */
[----:B------:R-:W-:-:S03]  /*42cc0*/  IMAD.MOV.U32 R0, RZ, RZ, R11 ;  /* 0x000000ffff007224 */ /* 0x000fc600078e000b */
[----:B------:R-:W-:Y:S04]  /*42cd0*/  STL [R1+0x238], R10 ;  /* 0x0002380a01007387 */ /* 0x000fe80000100800 */
[----:B------:R-:W0:Y:S04]  /*42ce0*/  LDS.128 R8, [R29+0x3000] ;  /* 0x003000001d087984 */ /* 0x000e280000000c00 */
[----:B------:R-:W-:Y:S04]  /*42cf0*/  STL [R1+0x1388], R0 ;  /* 0x0013880001007387 */ /* 0x000fe80000100800 */
[----:B------:R-:W-:Y:S04]  /*42d00*/  STL [R1+0x138c], R29 ;  /* 0x00138c1d01007387 */ /* 0x000fe80000100800 */
[----:B0-----:R-:W-:Y:S04]  /*42d10*/  STL.64 [R1+0x220], R8 ;  /* 0x0002200801007387 */ /* 0x001fe80000100a00 */
[----:B------:R-:W-:Y:S04]  /*42d20*/  STL.64 [R1+0x228], R10 ;  /* 0x0002280a01007387 */ /* 0x000fe80000100a00 */
[----:B------:R-:W0:Y:S04]  /*42d30*/  LDS.128 R8, [R4+0x1000] ;  /* 0x0010000004087984 */ /* 0x000e280000000c00 */
[----:B0-----:R-:W-:Y:S01]  /*42d40*/  STL.64 [R1+0x200], R8 ;  /* 0x0002000801007387 */ /* 0x001fe20000100a00 */
[----:B------:R-:W-:-:S03]  /*42d50*/  IMAD.MOV.U32 R0, RZ, RZ, R11 ;  /* 0x000000ffff007224 */ /* 0x000fc600078e000b */
[----:B------:R-:W-:Y:S04]  /*42d60*/  STL.64 [R1+0x210], R12 ;  /* 0x0002100c01007387 */ /* 0x000fe80000100a00 */
[----:B------:R-:W-:Y:S04]  /*42d70*/  STL.64 [R1+0x218], R14 ;  /* 0x0002180e01007387 */ /* 0x000fe80000100a00 */
[----:B------:R-:W-:Y:S04]  /*42d80*/  STL [R1+0x208], R10 ;  /* 0x0002080a01007387 */ /* 0x000fe80000100800 */
[----:B------:R-:W0:Y:S04]  /*42d90*/  LDS.128 R8, [R4+0x2000] ;  /* 0x0020000004087984 */ /* 0x000e280000000c00 */
[----:B------:R-:W1:Y:S04]  /*42da0*/  LDS.128 R4, [R4+0x3000] ;  /* 0x0030000004047984 */ /* 0x000e680000000c00 */
[----:B------:R-:W4:Y:S04]  /*42db0*/  LDS.128 R12, [R3+0x1000] ;  /* 0x00100000030c7984 */ /* 0x000f280000000c00 */
[----:B------:R-:W-:Y:S04]  /*42dc0*/  STL [R1+0x1390], R0 ;  /* 0x0013900001007387 */ /* 0x000fe80000100800 */
[----:B0-----:R-:W-:Y:S04]  /*42dd0*/  STL [R1+0x1394], R11 ;  /* 0x0013940b01007387 */ /* 0x001fe80000100800 */
[----:B------:R-:W-:Y:S04]  /*42de0*/  STL.64 [R1+0x13a0], R18 ;  /* 0x0013a01201007387 */ /* 0x000fe80000100a00 */
[----:B-1----:R-:W-:Y:S04]  /*42df0*/  STL.64 [R1+0x2a0], R4 ;  /* 0x0002a00401007387 */ /* 0x002fe80000100a00 */
[----:B------:R-:W-:Y:S04]  /*42e00*/  STL.64 [R1+0x2a8], R6 ;  /* 0x0002a80601007387 */ /* 0x000fe80000100a00 */
[----:B------:R-:W-:Y:S04]  /*42e10*/  STL.64 [R1+0x1398], R16 ;  /* 0x0013981001007387 */ /* 0x000fe80000100a00 */
[----:B----4-:R-:W-:Y:S04]  /*42e20*/  STL.64 [R1+0x13b0], R14 ;  /* 0x0013b00e01007387 */ /* 0x010fe80000100a00 */
[----:B------:R-:W-:Y:S04]  /*42e30*/  STL.64 [R1+0x13a8], R12 ;  /* 0x0013a80c01007387 */ /* 0x000fe80000100a00 */
[----:B------:R-:W0:Y:S04]  /*42e40*/  LDS.128 R12, [R3+0x3000] ;  /* 0x00300000030c7984 */ /* 0x000e280000000c00 */
[----:B------:R-:W1:Y:S04]  /*42e50*/  LDS.128 R4, [R3+0x2000] ;  /* 0x0020000003047984 */ /* 0x000e680000000c00 */
[----:B------:R-:W-:Y:S01]  /*42e60*/  BAR.SYNC.DEFER_BLOCKING 0x0 ;  /* 0x0000000000007b1d */ /* 0x000fe20000010000 */
[----:B0-----:R-:W-:-:S02]  /*42e70*/  IMAD.MOV.U32 R0, RZ, RZ, R13 ;  /* 0x000000ffff007224 */ /* 0x001fc400078e000d */
[----:B------:R-:W-:-:S03]  /*42e80*/  IMAD.MOV.U32 R11, RZ, RZ, R12 ;  /* 0x000000ffff0b7224 */ /* 0x000fc600078e000c */
[----:B-1----:R-:W-:Y:S04]  /*42e90*/  STL.64 [R1+0x13c8], R6 ;  /* 0x0013c80601007387 */ /* 0x002fe80000100a00 */
[----:B------:R-:W-:Y:S04]  /*42ea0*/  STL.64 [R1+0x13c0], R4 ;  /* 0x0013c00401007387 */ /* 0x000fe80000100a00 */
[----:B------:R0:W-:Y:S04]  /*42eb0*/  STL [R1+0x2bc], R15 ;  /* 0x0002bc0f01007387 */ /* 0x0001e80000100800 */
[----:B------:R-:W-:Y:S01]  /*42ec0*/  STL [R1+0x1410], R0 ;  /* 0x0014100001007387 */ /* 0x000fe20000100800 */
[----:B------:R-:W-:-:S03]  /*42ed0*/  IMAD.MOV.U32 R29, RZ, RZ, R14 ;  /* 0x000000ffff1d7224 */ /* 0x000fc600078e000e */
[----:B------:R-:W-:Y:S04]  /*42ee0*/  STL.64 [R1+0x13d8], R10 ;  /* 0x0013d80a01007387 */ /* 0x000fe80000100a00 */
[----:B------:R-:W-:Y:S04]  /*42ef0*/  STL.64 [R1+0x13d0], R8 ;  /* 0x0013d00801007387 */ /* 0x000fe80000100a00 */
[----:B------:R-:W4:Y:S04]  /*42f00*/  LDL.LU R12, [R1+0x5f0] ;  /* 0x0005f000010c7983 */ /* 0x000f280000300800 */
[----:B------:R-:W4:Y:S04]  /*42f10*/  LDL.LU R13, [R1+0x5f4] ;  /* 0x0005f400010d7983 */ /* 0x000f280000300800 */
[----:B------:R-:W2:Y:S04]  /*42f20*/  LDL.LU R14, [R1+0x5f8] ;  /* 0x0005f800010e7983 */ /* 0x000ea80000300800 */
[----:B0-----:R-:W2:Y:S04]  /*42f30*/  LDL.LU R15, [R1+0x5fc] ;  /* 0x0005fc00010f7983 */ /* 0x001ea80000300800 */
[----:B--2---:R-:W-:Y:S04]  /*42f40*/  STL.64 [R1+0x13e8], R14 ;  /* 0x0013e80e01007387 */ /* 0x004fe80000100a00 */
[----:B----4-:R0:W-:Y:S04]  /*42f50*/  STL.64 [R1+0x13e0], R12 ;  /* 0x0013e00c01007387 */ /* 0x0101e80000100a00 */
[----:B------:R-:W2:Y:S04]  /*42f60*/  LDL.LU R4, [R1+0x5d0] ;  /* 0x0005d00001047983 */ /* 0x000ea80000300800 */
        /* <DEDUP_REMOVED lines=9> */
[----:B---3--:R0:W-:Y:S04]  /*43000*/  STS.128 [R2+0x80], R20 ;  /* 0x0000801402007388 */ /* 0x0081e80000000c00 */
[----:B----4-:R-:W-:Y:S04]  /*43010*/  STL.64 [R1+0x1408], R14 ;  /* 0x0014080e01007387 */ /* 0x010fe80000100a00 */
[----:B--2---:R-:W-:Y:S04]  /*43020*/  STL.64 [R1+0x1400], R12 ;  /* 0x0014000c01007387 */ /* 0x004fe80000100a00 */
[----:B-1----:R-:W2:Y:S04]  /*43030*/  LDL.LU R4, [R1+0x510] ;  /* 0x0005100001047983 */ /* 0x002ea80000300800 */
[----:B------:R-:W2:Y:S04]  /*43040*/  LDL.LU R5, [R1+0x514] ;  /* 0x0005140001057983 */ /* 0x000ea80000300800 */
[----:B------:R-:W3:Y:S04]  /*43050*/  LDL.LU R6, [R1+0x518] ;  /* 0x0005180001067983 */ /* 0x000ee80000300800 */
[----:B------:R-:W3:Y:S04]  /*43060*/  LDL.LU R7, [R1+0x51c] ;  /* 0x00051c0001077983 */ /* 0x000ee80000300800 */
[----:B0-----:R-:W4:Y:S04]  /*43070*/  LDL.LU R20, [R1+0x4c0] ;  /* 0x0004c00001147983 */ /* 0x001f280000300800 */
[----:B------:R-:W4:Y:S04]  /*43080*/  LDL.LU R21, [R1+0x4c4] ;  /* 0x0004c40001157983 */ /* 0x000f280000300800 */
[----:B------:R-:W2:Y:S04]  /*43090*/  LDL.LU R22, [R1+0x4c8] ;  /* 0x0004c80001167983 */ /* 0x000ea80000300800 */
[----:B------:R-:W2:Y:S04]  /*430a0*/  LDL.LU R23, [R1+0x4cc] ;  /* 0x0004cc0001177983 */ /* 0x000ea80000300800 */
[----:B--2---:R-:W-:Y:S04]  /*430b0*/  STL.64 [R1+0x1440], R22 ;  /* 0x0014401601007387 */ /* 0x004fe80000100a00 */
[----:B----4-:R0:W-:Y:S04]  /*430c0*/  STL.64 [R1+0x1438], R20 ;  /* 0x0014381401007387 */ /* 0x0101e80000100a00 */
        /* <DEDUP_REMOVED lines=8> */
[----:B------:R-:W2:Y:S04]  /*43150*/  LDL.LU R22, [R1+0x478] ;  /* 0x0004780001167983 */ /* 0x000ea80000300800 */
[----:B------:R-:W2:Y:S04]  /*43160*/  LDL.LU R23, [R1+0x47c] ;  /* 0x00047c0001177983 */ /* 0x000ea80000300800 */
[----:B---3--:R-:W-:Y:S04]  /*43170*/  STL.64 [R1+0x1420], R6 ;  /* 0x0014200601007387 */ /* 0x008fe80000100a00 */
[----:B------:R-:W-:Y:S04]  /*43180*/  STL.64 [R1+0x1418], R4 ;  /* 0x0014180401007387 */ /* 0x000fe80000100a00 */
[----:B------:R-:W3:Y:S04]  /*43190*/  LDL.LU R12, [R1+0x500] ;  /* 0x00050000010c7983 */ /* 0x000ee80000300800 */
[----:B------:R-:W3:Y:S04]  /*431a0*/  LDL.LU R13, [R1+0x504] ;  /* 0x00050400010d7983 */ /* 0x000ee80000300800 */
[----:B------:R-:W4:Y:S04]  /*431b0*/  LDL.LU R14, [R1+0x508] ;  /* 0x00050800010e7983 */ /* 0x000f280000300800 */
[----:B------:R-:W4:Y:S04]  /*431c0*/  LDL.LU R15, [R1+0x50c] ;  /* 0x00050c00010f7983 */ /* 0x000f280000300800 */
[----:B------:R-:W-:Y:S04]  /*431d0*/  STS.128 [R2], R24 ;  /* 0x0000001802007388 */ /* 0x000fe80000000c00 */
[----:B--2---:R-:W-:Y:S04]  /*431e0*/  STS.128 [R2+0x200], R20 ;  /* 0x0002001402007388 */ /* 0x004fe80000000c00 */
[----:B----4-:R-:W-:Y:S04]  /*431f0*/  STL.64 [R1+0x1430], R14 ;  /* 0x0014300e01007387 */ /* 0x010fe80000100a00 */
[----:B---3--:R0:W-:Y:S04]  /*43200*/  STL.64 [R1+0x1428], R12 ;  /* 0x0014280c01007387 */ /* 0x0081e80000100a00 */
[----:B0-----:R-:W2:Y:S04]  /*43210*/  LDL.LU R12, [R1+0x4d0] ;  /* 0x0004d000010c7983 */ /* 0x001ea80000300800 */
        /* <DEDUP_REMOVED lines=20> */
[----:B------:R-:W2:Y:S04]  /*43360*/  LDL.LU.64 R22, [R1+0x1450] ;  /* 0x0014500001167983 */ /* 0x000ea80000300a00 */
[----:B------:R-:W2:Y:S04]  /*43370*/  LDL.LU.64 R20, [R1+0x1448] ;  /* 0x0014480001147983 */ /* 0x000ea80000300a00 */
[----:B--2---:R0:W-:Y:S04]  /*43380*/  STS.128 [R2+0x280], R20 ;  /* 0x0002801402007388 */ /* 0x0041e80000000c00 */
[----:B0-----:R-:W2:Y:S04]  /*43390*/  LDL.LU.64 R22, [R1+0x1440] ;  /* 0x0014400001167983 */ /* 0x001ea80000300a00 */
[----:B------:R-:W2:Y:S01]  /*433a0*/  LDL.LU.64 R20, [R1+0x1438] ;  /* 0x0014380001147983 */ /* 0x000ea20000300a00 */
[----:B----4-:R-:W-:-:S03]  /*433b0*/  ISETP.GE.AND P0, PT, R0, c[0x0][0x178], PT ;  /* 0x00005e0000007a0c */ /* 0x010fc60003f06270 */
[----:B------:R-:W-:Y:S04]  /*433c0*/  STS.128 [R2+0x480], R12 ;  /* 0x0004800c02007388 */ /* 0x000fe80000000c00 */
[----:B---3--:R-:W-:Y:S04]  /*433d0*/  STS.128 [R2+0x600], R4 ;  /* 0x0006000402007388 */ /* 0x008fe80000000c00 */
[----:B--2---:R0:W-:Y:S02]  /*433e0*/  STS.128 [R2+0x400], R20 ;  /* 0x0004001402007388 */ /* 0x0041e40000000c00 */
[----:B0-----:R-:W-:-:S04]  /*433f0*/  IADD3 R20, R28, 0x2, RZ ;  /* 0x000000021c147810 */ /* 0x001fc80007ffe0ff */
[----:B------:R-:W-:Y:S02]  /*43400*/  ISETP.LT.AND P4, PT, R20, c[0x0][0x17c], !P0 ;  /* 0x00005f0014007a0c */ /* 0x000fe40004781270 */
[----:B------:R-:W-:-:S04]  /*43410*/  IADD3 R20, R28, 0x4, RZ ;  /* 0x000000041c147810 */ /* 0x000fc80007ffe0ff */
[----:B------:R-:W-:Y:S02]  /*43420*/  ISETP.LT.AND P2, PT, R20, c[0x0][0x17c], !P0 ;  /* 0x00005f0014007a0c */ /* 0x000fe40004741270 */
[----:B------:R-:W2:Y:S04]  /*43430*/  LDL.LU R20, [R1+0x520] ;  /* 0x0005200001147983 */ /* 0x000ea80000300800 */
[----:B------:R-:W2:Y:S04]  /*43440*/  LDL.LU R21, [R1+0x524] ;  /* 0x0005240001157983 */ /* 0x000ea80000300800 */
[----:B------:R-:W2:Y:S04]  /*43450*/  LDL.LU R22, [R1+0x528] ;  /* 0x0005280001167983 */ /* 0x000ea80000300800 */
[----:B------:R-:W2:Y:S04]  /*43460*/  LDL.LU R23, [R1+0x52c] ;  /* 0x00052c0001177983 */ /* 0x000ea80000300800 */
[----:B------:R-:W3:Y:S04]  /*43470*/  LDL.LU.64 R14, [R1+0x1430] ;  /* 0x00143000010e7983 */ /* 0x000ee80000300a00 */
[----:B------:R-:W3:Y:S04]  /*43480*/  LDL.LU.64 R12, [R1+0x1428] ;  /* 0x00142800010c7983 */ /* 0x000ee80000300a00 */
[----:B------:R-:W4:Y:S04]  /*43490*/  LDL.LU.64 R6, [R1+0x1420] ;  /* 0x0014200001067983 */ /* 0x000f280000300a00 */
[----:B------:R-:W4:Y:S01]  /*434a0*/  LDL.LU.64 R4, [R1+0x1418] ;  /* 0x0014180001047983 */ /* 0x000f220000300a00 */
[----:B------:R-:W-:-:S04]  /*434b0*/  IADD3 R3, R28, 0x1, RZ ;  /* 0x000000011c037810 */ /* 0x000fc80007ffe0ff */
[----:B------:R-:W-:Y:S02]  /*434c0*/  ISETP.LT.AND P5, PT, R3, c[0x0][0x17c], !P0 ;  /* 0x00005f0003007a0c */ /* 0x000fe400047a1270 */
[----:B------:R-:W-:-:S04]  /*434d0*/  IADD3 R3, R28, 0x3, RZ ;  /* 0x000000031c037810 */ /* 0x000fc80007ffe0ff */
[----:B------:R-:W-:Y:S01]  /*434e0*/  ISETP.LT.AND P3, PT, R3, c[0x0][0x17c], !P0 ;  /* 0x00005f0003007a0c */ /* 0x000fe20004761270 */
[----:B------:R-:W-:Y:S02]  /*434f0*/  IMAD R3, R0, c[0x0][0x194], RZ ;  /* 0x0000650000037a24 */ /* 0x000fe400078e02ff */
[----:B------:R-:W2:Y:S04]  /*43500*/  LDL.LU R0, [R1+0x1410] ;  /* 0x0014100001007983 */ /* 0x000ea80000300800 */
[----:B---3--:R0:W-:Y:S04]  /*43510*/  STS.128 [R2+0x680], R12 ;  /* 0x0006800c02007388 */ /* 0x0081e80000000c00 */
[----:B0-----:R-:W3:Y:S04]  /*43520*/  LDL.LU.64 R14, [R1+0x1408] ;  /* 0x00140800010e7983 */ /* 0x001ee80000300a00 */
[----:B------:R-:W3:Y:S04]  /*43530*/  LDL.LU.64 R12, [R1+0x1400] ;  /* 0x00140000010c7983 */ /* 0x000ee80000300a00 */
[----:B----4-:R0:W-:Y:S04]  /*43540*/  STS.128 [R2+0x800], R4 ;  /* 0x0008000402007388 */ /* 0x0101e80000000c00 */
[----:B0-----:R-:W4:Y:S04]  /*43550*/  LDL.LU.64 R6, [R1+0x13f8] ;  /* 0x0013f80001067983 */ /* 0x001f280000300a00 */
[----:B------:R-:W4:Y:S04]  /*43560*/  LDL.LU.64 R4, [R1+0x13f0] ;  /* 0x0013f00001047983 */ /* 0x000f280000300a00 */
[----:B------:R-:W-:Y:S04]  /*43570*/  STS.128 [R2+0xa80], R8 ;  /* 0x000a800802007388 */ /* 0x000fe80000000c00 */
[----:B------:R-:W-:Y:S04]  /*43580*/  STS.128 [R2+0xc80], R24 ;  /* 0x000c801802007388 */ /* 0x000fe80000000c00 */
[----:B---3--:R0:W-:Y:S04]  /*43590*/  STS.128 [R2+0xa00], R12 ;  /* 0x000a000c02007388 */ /* 0x0081e80000000c00 */
[----:B0-----:R-:W3:Y:S04]  /*435a0*/  LDL.LU.64 R14, [R1+0x13e8] ;  /* 0x0013e800010e7983 */ /* 0x001ee80000300a00 */
[----:B------:R-:W3:Y:S04]  /*435b0*/  LDL.LU.64 R12, [R1+0x13e0] ;  /* 0x0013e000010c7983 */ /* 0x000ee80000300a00 */
[----:B------:R-:W3:Y:S04]  /*435c0*/  LDL.LU.64 R10, [R1+0x13d8] ;  /* 0x0013d800010a7983 */ /* 0x000ee80000300a00 */
[----:B------:R-:W3:Y:S04]  /*435d0*/  LDL.LU.64 R8, [R1+0x13d0] ;  /* 0x0013d00001087983 */ /* 0x000ee80000300a00 */
[----:B----4-:R0:W-:Y:S04]  /*435e0*/  STS.128 [R2+0xc00], R4 ;  /* 0x000c000402007388 */ /* 0x0101e80000000c00 */
[----:B0-----:R-:W4:Y:S04]  /*435f0*/  LDL.LU.64 R6, [R1+0x13c8] ;  /* 0x0013c80001067983 */ /* 0x001f280000300a00 */
[----:B------:R-:W4:Y:S04]  /*43600*/  LDL.LU.64 R4, [R1+0x13c0] ;  /* 0x0013c00001047983 */ /* 0x000f280000300a00 */
[----:B------:R-:W4:Y:S04]  /*43610*/  LDL.LU.64 R26, [R1+0x13b8] ;  /* 0x0013b800011a7983 */ /* 0x000f280000300a00 */
[----:B--2---:R0:W-:Y:S04]  /*43620*/  STS.128 [R2+0x880], R20 ;  /* 0x0008801402007388 */ /* 0x0041e80000000c00 */
[----:B------:R-:W-:Y:S01]  /*43630*/  STS.128 [R2+0xe80], R16 ;  /* 0x000e801002007388 */ /* 0x000fe20000000c00 */
[C---:B------:R-:W-:Y:S01]  /*43640*/  ISETP.LT.AND P1, PT, R28.reuse, c[0x0][0x17c], !P0 ;  /* 0x00005f001c007a0c */ /* 0x040fe20004721270 */
[----:B0-----:R-:W-:Y:S01]  /*43650*/  IMAD R21, R28, c[0x0][0x198], RZ ;  /* 0x000066001c157a24 */ /* 0x001fe200078e02ff */
[----:B------:R-:W-:-:S04]  /*43660*/  LEA R20, P6, R3, c[0x0][0x170], 0x1 ;  /* 0x00005c0003147a11 */ /* 0x000fc800078c08ff */
[----:B------:R-:W-:Y:S02]  /*43670*/  LEA.HI.X.SX32 R3, R3, c[0x0][0x174], 0x1, P6 ;  /* 0x00005d0003037a11 */ /* 0x000fe400030f0eff */
[CC--:B------:R-:W-:Y:S02]  /*43680*/  LEA R22, P6, R21.reuse, R20.reuse, 0x1 ;  /* 0x0000001415167211 */ /* 0x0c0fe400078c08ff */
[C---:B------:R-:W-:Y:S02]  /*43690*/  IADD3 R25, R21.reuse, c[0x0][0x198], RZ ;  /* 0x0000660015197a10 */ /* 0x040fe40007ffe0ff */
[----:B------:R-:W-:Y:S02]  /*436a0*/  LEA.HI.X.SX32 R23, R21, R3, 0x1, P6 ;  /* 0x0000000315177211 */ /* 0x000fe400030f0eff */
[C---:B------:R-:W-:Y:S02]  /*436b0*/  LEA R24, P6, R25.reuse, R20, 0x1 ;  /* 0x0000001419187211 */ /* 0x040fe400078c08ff */
[----:B------:R-:W-:-:S02]  /*436c0*/  IADD3 R21, R25, c[0x0][0x198], RZ ;  /* 0x0000660019157a10 */ /* 0x000fc40007ffe0ff */
[----:B------:R-:W-:Y:S01]  /*436d0*/  LEA.HI.X.SX32 R25, R25, R3, 0x1, P6 ;  /* 0x0000000319197211 */ /* 0x000fe200030f0eff */
[----:B---3--:R0:W-:Y:S04]  /*436e0*/  STS.128 [R2+0xe00], R12 ;  /* 0x000e000c02007388 */ /* 0x0081e80000000c00 */
[----:B------:R-:W-:Y:S06]  /*436f0*/  BAR.SYNC.DEFER_BLOCKING 0x0 ;  /* 0x0000000000007b1d */ /* 0x000fec0000010000 */
[----:B0-----:R-:W2:Y:S04]  /*43700*/  LDL.LU.64 R14, [R1+0x13b0] ;  /* 0x0013b000010e7983 */ /* 0x001ea80000300a00 */
[----:B------:R-:W3:Y:S04]  /*43710*/  LDL.LU.64 R12, [R1+0x13a8] ;  /* 0x0013a800010c7983 */ /* 0x000ee80000300a00 */
[----:B------:R-:W2:Y:S04]  /*43720*/  LDL.LU.64 R18, [R1+0x13a0] ;  /* 0x0013a00001127983 */ /* 0x000ea80000300a00 */
[----:B------:R-:W2:Y:S04]  /*43730*/  LDL.LU.64 R16, [R1+0x1398] ;  /* 0x0013980001107983 */ /* 0x000ea80000300a00 */
[----:B----4-:R0:W-:Y:S01]  /*43740*/  @P1 STG.E.U16 [R22.64], R27 ;  /* 0x0000001b16001986 */ /* 0x0101e2000c101506 */
[----:B------:R-:W-:-:S05]  /*43750*/  PRMT R26, R27, 0x7632, R26 ;  /* 0x000076321b1a7816 */ /* 0x000fca000000001a */
[----:B------:R1:W-:Y:S01]  /*43760*/  @P5 STG.E.U16 [R24.64], R26 ;  /* 0x0000001a18005986 */ /* 0x0003e2000c101506 */
[----:B0-----:R-:W-:-:S04]  /*43770*/  IADD3 R27, R28, 0x6, RZ ;  /* 0x000000061c1b7810 */ /* 0x001fc80007ffe0ff */
[----:B------:R-:W-:Y:S02]  /*43780*/  ISETP.LT.AND P5, PT, R27, c[0x0][0x17c], !P0 ;  /* 0x00005f001b007a0c */ /* 0x000fe400047a1270 */
[----:B------:R-:W4:Y:S01]  /*43790*/  LDL.LU R27, [R1+0x10] ;  /* 0x00001000011b7983 */ /* 0x000f220000300800 */
[----:B------:R-:W-:Y:S02]  /*437a0*/  IADD3 R2, R28, 0x5, RZ ;  /* 0x000000051c027810 */ /* 0x000fe40007ffe0ff */
[C---:B------:R-:W-:Y:S02]  /*437b0*/  LEA R22, P6, R21.reuse, R20, 0x1 ;  /* 0x0000001415167211 */ /* 0x040fe400078c08ff */
[----:B------:R-:W-:Y:S02]  /*437c0*/  ISETP.LT.AND P1, PT, R2, c[0x0][0x17c], !P0 ;  /* 0x00005f0002007a0c */ /* 0x000fe40004721270 */
[C---:B------:R-:W-:Y:S02]  /*437d0*/  IADD3 R2, R21.reuse, c[0x0][0x198], RZ ;  /* 0x0000660015027a10 */ /* 0x040fe40007ffe0ff */
[----:B------:R-:W-:-:S02]  /*437e0*/  LEA.HI.X.SX32 R23, R21, R3, 0x1, P6 ;  /* 0x0000000315177211 */ /* 0x000fc400030f0eff */
[----:B-1----:R-:W-:Y:S02]  /*437f0*/  IADD3 R25, R28, 0x7, RZ ;  /* 0x000000071c197810 */ /* 0x002fe40007ffe0ff */
[C---:B------:R-:W-:Y:S01]  /*43800*/  LEA R24, P6, R2.reuse, R20, 0x1 ;  /* 0x0000001402187211 */ /* 0x040fe200078c08ff */
[----:B----4-:R0:W-:Y:S01]  /*43810*/  @P4 STG.E.U16 [R22.64], R27 ;  /* 0x0000001b16004986 */ /* 0x0101e2000c101506 */
[----:B------:R-:W-:Y:S02]  /*43820*/  ISETP.LT.AND P4, PT, R25, c[0x0][0x17c], !P0 ;  /* 0x00005f0019007a0c */ /* 0x000fe40004781270 */
[----:B------:R-:W-:Y:S02]  /*43830*/  LEA.HI.X.SX32 R25, R2, R3, 0x1, P6 ;  /* 0x0000000302197211 */ /* 0x000fe400030f0eff */
[----:B------:R-:W-:Y:S02]  /*43840*/  PRMT R26, R27, 0x7632, R26 ;  /* 0x000076321b1a7816 */ /* 0x000fe4000000001a */
[----:B0-----:R-:W-:-:S03]  /*43850*/  IADD3 R27, R28, 0x8, RZ ;  /* 0x000000081c1b7810 */ /* 0x001fc60007ffe0ff */
[----:B------:R0:W-:Y:S01]  /*43860*/  @P3 STG.E.U16 [R24.64], R26 ;  /* 0x0000001a18003986 */ /* 0x0001e2000c101506 */
[----:B------:R-:W-:-:S03]  /*43870*/  ISETP.LT.AND P3, PT, R27, c[0x0][0x17c], !P0 ;  /* 0x00005f001b007a0c */ /* 0x000fc60004761270 */
[----:B------:R-:W4:Y:S01]  /*43880*/  LDL.LU R27, [R1+0x20] ;  /* 0x00002000011b7983 */ /* 0x000f220000300800 */
[----:B------:R-:W-:-:S04]  /*43890*/  IADD3 R21, R2, c[0x0][0x198], RZ ;  /* 0x0000660002157a10 */ /* 0x000fc80007ffe0ff */
[CC--:B------:R-:W-:Y:S02]  /*438a0*/  LEA R22, P6, R21.reuse, R20.reuse, 0x1 ;  /* 0x0000001415167211 */ /* 0x0c0fe400078c08ff */
[C---:B------:R-:W-:Y:S02]  /*438b0*/  IADD3 R2, R21.reuse, c[0x0][0x198], RZ ;  /* 0x0000660015027a10 */ /* 0x040fe40007ffe0ff */
[----:B------:R-:W-:Y:S02]  /*438c0*/  LEA.HI.X.SX32 R23, R21, R3, 0x1, P6 ;  /* 0x0000000315177211 */ /* 0x000fe400030f0eff */
[----:B0-----:R-:W-:Y:S02]  /*438d0*/  IADD3 R25, R28, 0x9, RZ ;  /* 0x000000091c197810 */ /* 0x001fe40007ffe0ff */
[----:B------:R-:W-:Y:S01]  /*438e0*/  LEA R24, P6, R2, R20, 0x1 ;  /* 0x0000001402187211 */ /* 0x000fe200078c08ff */
[----:B----4-:R0:W-:Y:S01]  /*438f0*/  @P2 STG.E.U16 [R22.64], R27 ;  /* 0x0000001b16002986 */ /* 0x0101e2000c101506 */
[----:B------:R-:W-:-:S02]  /*43900*/  ISETP.LT.AND P2, PT, R25, c[0x0][0x17c], !P0 ;  /* 0x00005f0019007a0c */ /* 0x000fc40004741270 */
        /* <DEDUP_REMOVED lines=1789> */
[C---:B------:R-:W-:Y:S02]  /*4a8e0*/  LEA R24, P6, R2.reuse, R20, 0x1 ;  /* 0x0000001402187211 */ /* 0x040fe400078c08ff */
[----:B------:R-:W-:Y:S01]  /*4a8f0*/  IADD3 R21, R2, c[0x0][0x198], RZ ;  /* 0x0000660002157a10 */ /* 0x000fe20007ffe0ff */
[----:B----4-:R0:W-:Y:S01]  /*4a900*/  @P1 STG.E.U16 [R22.64], R27 ;  /* 0x0000001b16001986 */ /* 0x0101e2000c101506 */
[----:B------:R-:W-:-:S02]  /*4a910*/  ISETP.LT.AND P1, PT, R25, c[0x0][0x17c], !P0 ;  /* 0x00005f0019007a0c */ /* 0x000fc40004721270 */
[-C--:B------:R-:W-:Y:S02]  /*4a920*/  LEA.HI.X.SX32 R25, R2, R3.reuse, 0x1, P6 ;  /* 0x0000000302197211 */ /* 0x080fe400030f0eff */
[----:B------:R-:W-:Y:S02]  /*4a930*/  PRMT R26, R27, 0x7632, R26 ;  /* 0x000076321b1a7816 */ /* 0x000fe4000000001a */
[C---:B------:R-:W-:Y:S02]  /*4a940*/  IADD3 R2, R21.reuse, c[0x0][0x198], RZ ;  /* 0x0000660015027a10 */ /* 0x040fe40007ffe0ff */
[C---:B0-----:R-:W-:Y:S01]  /*4a950*/  LEA R22, P6, R21.reuse, R20, 0x1 ;  /* 0x0000001415167211 */ /* 0x041fe200078c08ff */
[----:B------:R0:W-:Y:S03]  /*4a960*/  @P5 STG.E.U16 [R24.64], R26 ;  /* 0x0000001a18005986 */ /* 0x0001e6000c101506 */
[----:B------:R-:W-:-:S02]  /*4a970*/  LEA.HI.X.SX32 R23, R21, R3, 0x1, P6 ;  /* 0x0000000315177211 */ /* 0x000fc400030f0eff */
[----:B------:R-:W-:-:S03]  /*4a980*/  IADD3 R27, R28, 0x10a, RZ ;  /* 0x0000010a1c1b7810 */ /* 0x000fc60007ffe0ff */
[----:B--2---:R1:W-:Y:S01]  /*4a990*/  @P4 STG.E.U16 [R22.64], R16 ;  /* 0x0000001016004986 */ /* 0x0043e2000c101506 */
[----:B0-----:R-:W-:Y:S02]  /*4a9a0*/  IADD3 R25, R28, 0x10b, RZ ;  /* 0x0000010b1c197810 */ /* 0x001fe40007ffe0ff */
[C---:B------:R-:W-:Y:S02]  /*4a9b0*/  LEA R24, P6, R2.reuse, R20, 0x1 ;  /* 0x0000001402187211 */ /* 0x040fe400078c08ff */
[----:B------:R-:W-:Y:S02]  /*4a9c0*/  ISETP.LT.AND P4, PT, R25, c[0x0][0x17c], !P0 ;  /* 0x00005f0019007a0c */ /* 0x000fe40004781270 */
[----:B------:R-:W-:Y:S02]  /*4a9d0*/  LEA.HI.X.SX32 R25, R2, R3, 0x1, P6 ;  /* 0x0000000302197211 */ /* 0x000fe400030f0eff */
[----:B-1----:R-:W-:Y:S02]  /*4a9e0*/  PRMT R16, R16, 0x7632, R16 ;  /* 0x0000763210107816 */ /* 0x002fe40000000010 */
[----:B------:R-:W-:-:S02]  /*4a9f0*/  IADD3 R26, R28, 0x10c, RZ ;  /* 0x0000010c1c1a7810 */ /* 0x000fc40007ffe0ff */
[----:B------:R-:W-:Y:S01]  /*4aa00*/  ISETP.LT.AND P5, PT, R27, c[0x0][0x17c], !P0 ;  /* 0x00005f001b007a0c */ /* 0x000fe200047a1270 */
[----:B------:R0:W-:Y:S01]  /*4aa10*/  @P3 STG.E.U16 [R24.64], R16 ;  /* 0x0000001018003986 */ /* 0x0001e2000c101506 */
[----:B------:R-:W-:-:S03]  /*4aa20*/  ISETP.LT.AND P3, PT, R26, c[0x0][0x17c], !P0 ;  /* 0x00005f001a007a0c */ /* 0x000fc60004761270 */
[----:B------:R-:W2:Y:S04]  /*4aa30*/  LDL.LU R27, [R1+0x200] ;  /* 0x00020000011b7983 */ /* 0x000ea80000300800 */
[----:B------:R-:W4:Y:S01]  /*4aa40*/  LDL.LU R26, [R1+0x280] ;  /* 0x00028000011a7983 */ /* 0x000f220000300800 */
[----:B------:R-:W-:-:S04]  /*4aa50*/  IADD3 R21, R2, c[0x0][0x198], RZ ;  /* 0x0000660002157a10 */ /* 0x000fc80007ffe0ff */
[CC--:B------:R-:W-:Y:S02]  /*4aa60*/  LEA R22, P6, R21.reuse, R20.reuse, 0x1 ;  /* 0x0000001415167211 */ /* 0x0c0fe400078c08ff */
[C---:B------:R-:W-:Y:S02]  /*4aa70*/  IADD3 R2, R21.reuse, c[0x0][0x198], RZ ;  /* 0x0000660015027a10 */ /* 0x040fe40007ffe0ff */
[----:B------:R-:W-:Y:S02]  /*4aa80*/  LEA.HI.X.SX32 R23, R21, R3, 0x1, P6 ;  /* 0x0000000315177211 */ /* 0x000fe400030f0eff */
[----:B------:R-:W-:Y:S02]  /*4aa90*/  IADD3 R21, R28, 0x10d, RZ ;  /* 0x0000010d1c157810 */ /* 0x000fe40007ffe0ff */
[----:B0-----:R-:W-:-:S04]  /*4aaa0*/  LEA R24, P6, R2, R20, 0x1 ;  /* 0x0000001402187211 */ /* 0x001fc800078c08ff */
[----:B------:R-:W-:Y:S01]  /*4aab0*/  LEA.HI.X.SX32 R25, R2, R3, 0x1, P6 ;  /* 0x0000000302197211 */ /* 0x000fe200030f0eff */
[----:B----4-:R0:W-:Y:S01]  /*4aac0*/  @P2 STG.E.U16 [R22.64], R26 ;  /* 0x0000001a16002986 */ /* 0x0101e2000c101506 */
[----:B------:R-:W-:Y:S02]  /*4aad0*/  ISETP.LT.AND P2, PT, R21, c[0x0][0x17c], !P0 ;  /* 0x00005f0015007a0c */ /* 0x000fe40004741270 */
[----:B------:R-:W-:-:S05]  /*4aae0*/  PRMT R21, R26, 0x7632, R21 ;  /* 0x000076321a157816 */ /* 0x000fca0000000015 */
[----:B------:R1:W-:Y:S01]  /*4aaf0*/  @P1 STG.E.U16 [R24.64], R21 ;  /* 0x0000001518001986 */ /* 0x0003e2000c101506 */
[----:B0-----:R-:W-:-:S04]  /*4ab00*/  IADD3 R26, R28, 0x10e, RZ ;  /* 0x0000010e1c1a7810 */ /* 0x001fc80007ffe0ff */
[----:B------:R-:W-:Y:S02]  /*4ab10*/  ISETP.LT.AND P1, PT, R26, c[0x0][0x17c], !P0 ;  /* 0x00005f001a007a0c */ /* 0x000fe40004721270 */
[----:B------:R-:W4:Y:S01]  /*4ab20*/  LDL.LU R26, [R1+0x260] ;  /* 0x00026000011a7983 */ /* 0x000f220000300800 */
[----:B------:R-:W-:-:S04]  /*4ab30*/  IADD3 R16, R2, c[0x0][0x198], RZ ;  /* 0x0000660002107a10 */ /* 0x000fc80007ffe0ff */
[CC--:B------:R-:W-:Y:S02]  /*4ab40*/  LEA R22, P6, R16.reuse, R20.reuse, 0x1 ;  /* 0x0000001410167211 */ /* 0x0c0fe400078c08ff */
[C---:B------:R-:W-:Y:S02]  /*4ab50*/  IADD3 R2, R16.reuse, c[0x0][0x198], RZ ;  /* 0x0000660010027a10 */ /* 0x040fe40007ffe0ff */
[----:B------:R-:W-:Y:S02]  /*4ab60*/  LEA.HI.X.SX32 R23, R16, R3, 0x1, P6 ;  /* 0x0000000310177211 */ /* 0x000fe400030f0eff */
[----:B-1----:R-:W-:Y:S02]  /*4ab70*/  IADD3 R21, R28, 0x10f, RZ ;  /* 0x0000010f1c157810 */ /* 0x002fe40007ffe0ff */
[C---:B------:R-:W-:Y:S02]  /*4ab80*/  LEA R24, P6, R2.reuse, R20, 0x1 ;  /* 0x0000001402187211 */ /* 0x040fe400078c08ff */
[----:B------:R-:W-:-:S02]  /*4ab90*/  IADD3 R16, R2, c[0x0][0x198], RZ ;  /* 0x0000660002107a10 */ /* 0x000fc40007ffe0ff */
[----:B------:R-:W-:Y:S02]  /*4aba0*/  LEA.HI.X.SX32 R25, R2, R3, 0x1, P6 ;  /* 0x0000000302197211 */ /* 0x000fe400030f0eff */
[----:B------:R-:W-:Y:S01]  /*4abb0*/  IADD3 R2, R16, c[0x0][0x198], RZ ;  /* 0x0000660010027a10 */ /* 0x000fe20007ffe0ff */
[----:B----4-:R0:W-:Y:S01]  /*4abc0*/  @P5 STG.E.U16 [R22.64], R26 ;  /* 0x0000001a16005986 */ /* 0x0101e2000c101506 */
[----:B------:R-:W-:Y:S02]  /*4abd0*/  ISETP.LT.AND P5, PT, R21, c[0x0][0x17c], !P0 ;  /* 0x00005f0015007a0c */ /* 0x000fe400047a1270 */
[----:B------:R-:W-:Y:S02]  /*4abe0*/  PRMT R21, R26, 0x7632, R21 ;  /* 0x000076321a157816 */ /* 0x000fe40000000015 */
[----:B0-----:R-:W-:-:S03]  /*4abf0*/  LEA R22, P6, R16, R20, 0x1 ;  /* 0x0000001410167211 */ /* 0x001fc600078c08ff */
[----:B------:R0:W-:Y:S01]  /*4ac00*/  @P4 STG.E.U16 [R24.64], R21 ;  /* 0x0000001518004986 */ /* 0x0001e2000c101506 */
[----:B------:R-:W-:Y:S02]  /*4ac10*/  LEA.HI.X.SX32 R23, R16, R3, 0x1, P6 ;  /* 0x0000000310177211 */ /* 0x000fe400030f0eff */
[----:B------:R-:W-:-:S03]  /*4ac20*/  IADD3 R26, R28, 0x110, RZ ;  /* 0x000001101c1a7810 */ /* 0x000fc60007ffe0ff */
[----:B--2---:R1:W-:Y:S01]  /*4ac30*/  @P3 STG.E.U16 [R22.64], R27 ;  /* 0x0000001b16003986 */ /* 0x0043e2000c101506 */
[----:B0-----:R-:W-:Y:S02]  /*4ac40*/  IADD3 R21, R28, 0x111, RZ ;  /* 0x000001111c157810 */ /* 0x001fe40007ffe0ff */
[----:B------:R-:W-:Y:S02]  /*4ac50*/  LEA R24, P6, R2, R20, 0x1 ;  /* 0x0000001402187211 */ /* 0x000fe400078c08ff */
[----:B------:R-:W-:Y:S02]  /*4ac60*/  ISETP.LT.AND P3, PT, R21, c[0x0][0x17c], !P0 ;  /* 0x00005f0015007a0c */ /* 0x000fe40004761270 */
[----:B------:R-:W-:Y:S02]  /*4ac70*/  ISETP.LT.AND P4, PT, R26, c[0x0][0x17c], !P0 ;  /* 0x00005f001a007a0c */ /* 0x000fe40004781270 */
[----:B------:R-:W-:Y:S02]  /*4ac80*/  LEA.HI.X.SX32 R25, R2, R3, 0x1, P6 ;  /* 0x0000000302197211 */ /* 0x000fe400030f0eff */
[----:B------:R-:W-:-:S02]  /*4ac90*/  PRMT R21, R27, 0x7632, R21 ;  /* 0x000076321b157816 */ /* 0x000fc40000000015 */
[----:B------:R-:W-:Y:S01]  /*4aca0*/  IADD3 R26, R28, 0x112, RZ ;  /* 0x000001121c1a7810 */ /* 0x000fe20007ffe0ff */
[----:B-1----:R-:W2:Y:S04]  /*4acb0*/  LDL.LU R27, [R1+0x230] ;  /* 0x00023000011b7983 */ /* 0x002ea80000300800 */
[----:B------:R0:W-:Y:S01]  /*4acc0*/  @P2 STG.E.U16 [R24.64], R21 ;  /* 0x0000001518002986 */ /* 0x0001e2000c101506 */
[----:B------:R-:W-:-:S03]  /*4acd0*/  ISETP.LT.AND P2, PT, R26, c[0x0][0x17c], !P0 ;  /* 0x00005f001a007a0c */ /* 0x000fc60004741270 */
[----:B------:R-:W4:Y:S01]  /*4ace0*/  LDL.LU R26, [R1+0x290] ;  /* 0x00029000011a7983 */ /* 0x000f220000300800 */
[----:B------:R-:W-:-:S04]  /*4acf0*/  IADD3 R16, R2, c[0x0][0x198], RZ ;  /* 0x0000660002107a10 */ /* 0x000fc80007ffe0ff */
[CC--:B------:R-:W-:Y:S02]  /*4ad00*/  LEA R22, P6, R16.reuse, R20.reuse, 0x1 ;  /* 0x0000001410167211 */ /* 0x0c0fe400078c08ff */
[C---:B------:R-:W-:Y:S02]  /*4ad10*/  IADD3 R2, R16.reuse, c[0x0][0x198], RZ ;  /* 0x0000660010027a10 */ /* 0x040fe40007ffe0ff */
[-C--:B------:R-:W-:Y:S02]  /*4ad20*/  LEA.HI.X.SX32 R23, R16, R3.reuse, 0x1, P6 ;  /* 0x0000000310177211 */ /* 0x080fe400030f0eff */
[C---:B0-----:R-:W-:Y:S02]  /*4ad30*/  LEA R24, P6, R2.reuse, R20, 0x1 ;  /* 0x0000001402187211 */ /* 0x041fe400078c08ff */
[C---:B------:R-:W-:Y:S01]  /*4ad40*/  IADD3 R16, R2.reuse, c[0x0][0x198], RZ ;  /* 0x0000660002107a10 */ /* 0x040fe20007ffe0ff */
[----:B---3--:R0:W-:Y:S01]  /*4ad50*/  @P1 STG.E.U16 [R22.64], R12 ;  /* 0x0000000c16001986 */ /* 0x0081e2000c101506 */
[----:B------:R-:W-:-:S02]  /*4ad60*/  LEA.HI.X.SX32 R25, R2, R3, 0x1, P6 ;  /* 0x0000000302197211 */ /* 0x000fc400030f0eff */
[----:B------:R-:W-:Y:S02]  /*4ad70*/  IADD3 R2, R16, c[0x0][0x198], RZ ;  /* 0x0000660010027a10 */ /* 0x000fe40007ffe0ff */
[----:B0-----:R-:W-:Y:S02]  /*4ad80*/  PRMT R12, R12, 0x7632, R12 ;  /* 0x000076320c0c7816 */ /* 0x001fe4000000000c */
[----:B------:R-:W-:-:S03]  /*4ad90*/  LEA R22, P6, R16, R20, 0x1 ;  /* 0x0000001410167211 */ /* 0x000fc600078c08ff */
[----:B------:R0:W-:Y:S01]  /*4ada0*/  @P5 STG.E.U16 [R24.64], R12 ;  /* 0x0000000c18005986 */ /* 0x0001e2000c101506 */
[-C--:B------:R-:W-:Y:S02]  /*4adb0*/  LEA.HI.X.SX32 R23, R16, R3.reuse, 0x1, P6 ;  /* 0x0000000310177211 */ /* 0x080fe400030f0eff */
[C---:B------:R-:W-:Y:S02]  /*4adc0*/  IADD3 R16, R28.reuse, 0x115, RZ ;  /* 0x000001151c107810 */ /* 0x040fe40007ffe0ff */
[----:B------:R-:W-:Y:S02]  /*4add0*/  IADD3 R21, R28, 0x113, RZ ;  /* 0x000001131c157810 */ /* 0x000fe40007ffe0ff */
[C---:B0-----:R-:W-:Y:S02]  /*4ade0*/  LEA R24, P6, R2.reuse, R20, 0x1 ;  /* 0x0000001402187211 */ /* 0x041fe400078c08ff */
[C---:B------:R-:W-:Y:S02]  /*4adf0*/  IADD3 R12, R2.reuse, c[0x0][0x198], RZ ;  /* 0x00006600020c7a10 */ /* 0x040fe40007ffe0ff */
[----:B------:R-:W-:-:S02]  /*4ae00*/  LEA.HI.X.SX32 R25, R2, R3, 0x1, P6 ;  /* 0x0000000302197211 */ /* 0x000fc400030f0eff */
[----:B------:R-:W-:Y:S02]  /*4ae10*/  ISETP.LT.AND P1, PT, R21, c[0x0][0x17c], !P0 ;  /* 0x00005f0015007a0c */ /* 0x000fe40004721270 */
[----:B------:R-:W-:Y:S02]  /*4ae20*/  IADD3 R21, R28, 0x114, RZ ;  /* 0x000001141c157810 */ /* 0x000fe40007ffe0ff */
[----:B------:R-:W-:Y:S02]  /*4ae30*/  IADD3 R2, R12, c[0x0][0x198], RZ ;  /* 0x000066000c027a10 */ /* 0x000fe40007ffe0ff */
[----:B------:R-:W-:Y:S02]  /*4ae40*/  ISETP.LT.AND P5, PT, R21, c[0x0][0x17c], !P0 ;  /* 0x00005f0015007a0c */ /* 0x000fe400047a1270 */
[----:B------:R-:W-:Y:S01]  /*4ae50*/  IADD3 R21, R28, 0x116, RZ ;  /* 0x000001161c157810 */ /* 0x000fe20007ffe0ff */
[----:B----4-:R0:W-:Y:S01]  /*4ae60*/  @P4 STG.E.U16 [R22.64], R26 ;  /* 0x0000001a16004986 */ /* 0x0101e2000c101506 */
[----:B------:R-:W-:-:S02]  /*4ae70*/  ISETP.LT.AND P4, PT, R16, c[0x0][0x17c], !P0 ;  /* 0x00005f0010007a0c */ /* 0x000fc40004781270 */
[----:B------:R-:W-:Y:S02]  /*4ae80*/  PRMT R16, R26, 0x7632, R16 ;  /* 0x000076321a107816 */ /* 0x000fe40000000010 */
[----:B0-----:R-:W-:-:S03]  /*4ae90*/  LEA R22, P6, R12, R20, 0x1 ;  /* 0x000000140c167211 */ /* 0x001fc600078c08ff */
[----:B------:R0:W-:Y:S01]  /*4aea0*/  @P3 STG.E.U16 [R24.64], R16 ;  /* 0x0000001018003986 */ /* 0x0001e2000c101506 */
[----:B------:R-:W-:-:S03]  /*4aeb0*/  LEA.HI.X.SX32 R23, R12, R3, 0x1, P6 ;  /* 0x000000030c177211 */ /* 0x000fc600030f0eff */
[----:B------:R-:W3:Y:S01]  /*4aec0*/  LDL.LU R26, [R1+0x220] ;  /* 0x00022000011a7983 */ /* 0x000ee20000300800 */
[----:B------:R-:W-:-:S03]  /*4aed0*/  ISETP.LT.AND P3, PT, R21, c[0x0][0x17c], !P0 ;  /* 0x00005f0015007a0c */ /* 0x000fc60004761270 */
[----:B--2---:R1:W-:Y:S01]  /*4aee0*/  @P2 STG.E.U16 [R22.64], R27 ;  /* 0x0000001b16002986 */ /* 0x0043e2000c101506 */
[----:B0-----:R-:W-:Y:S02]  /*4aef0*/  IADD3 R16, R28, 0x117, RZ ;  /* 0x000001171c107810 */ /* 0x001fe40007ffe0ff */
[----:B------:R-:W-:Y:S02]  /*4af00*/  LEA R24, P6, R2, R20, 0x1 ;  /* 0x0000001402187211 */ /* 0x000fe400078c08ff */
[----:B------:R-:W-:Y:S02]  /*4af10*/  ISETP.LT.AND P2, PT, R16, c[0x0][0x17c], !P0 ;  /* 0x00005f0010007a0c */ /* 0x000fe40004741270 */
[----:B------:R-:W-:Y:S02]  /*4af20*/  LEA.HI.X.SX32 R25, R2, R3, 0x1, P6 ;  /* 0x0000000302197211 */ /* 0x000fe400030f0eff */
[----:B------:R-:W-:Y:S02]  /*4af30*/  PRMT R16, R27, 0x7632, R16 ;  /* 0x000076321b107816 */ /* 0x000fe40000000010 */
        /* <DEDUP_REMOVED lines=11> */
[----:B------:R0:W-:Y:S01]  /*4aff0*/  @P5 STG.E.U16 [R22.64], R8 ;  /* 0x0000000816005986 */ /* 0x0001e2000c101506 */
[----:B------:R-:W-:-:S02]  /*4b000*/  LEA.HI.X.SX32 R25, R2, R3, 0x1, P6 ;  /* 0x0000000302197211 */ /* 0x000fc400030f0eff */
[----:B------:R-:W-:Y:S02]  /*4b010*/  IADD3 R2, R12, c[0x0][0x198], RZ ;  /* 0x000066000c027a10 */ /* 0x000fe40007ffe0ff */
[----:B0-----:R-:W-:Y:S02]  /*4b020*/  PRMT R8, R8, 0x7632, R8 ;  /* 0x0000763208087816 */ /* 0x001fe40000000008 */
[----:B------:R-:W-:-:S03]  /*4b030*/  LEA R22, P6, R12, R20, 0x1 ;  /* 0x000000140c167211 */ /* 0x000fc600078c08ff */
[----:B------:R0:W-:Y:S01]  /*4b040*/  @P4 STG.E.U16 [R24.64], R8 ;  /* 0x0000000818004986 */ /* 0x0001e2000c101506 */
[----:B------:R-:W-:Y:S02]  /*4b050*/  LEA.HI.X.SX32 R23, R12, R3, 0x1, P6 ;  /* 0x000000030c177211 */ /* 0x000fe400030f0eff */
[----:B------:R-:W-:-:S03]  /*4b060*/  IADD3 R16, R28, 0x119, RZ ;  /* 0x000001191c107810 */ /* 0x000fc60007ffe0ff */
[----:B------:R1:W-:Y:S01]  /*4b070*/  @P3 STG.E.U16 [R22.64], R4 ;  /* 0x0000000416003986 */ /* 0x0003e2000c101506 */
[CC--:B0-----:R-:W-:Y:S02]  /*4b080*/  LEA R24, P6, R2.reuse, R20.reuse, 0x1 ;  /* 0x0000001402187211 */ /* 0x0c1fe400078c08ff */
[C---:B------:R-:W-:Y:S02]  /*4b090*/  IADD3 R8, R2.reuse, c[0x0][0x198], RZ ;  /* 0x0000660002087a10 */ /* 0x040fe40007ffe0ff */
[----:B------:R-:W-:Y:S02]  /*4b0a0*/  LEA.HI.X.SX32 R25, R2, R3, 0x1, P6 ;  /* 0x0000000302197211 */ /* 0x000fe400030f0eff */
[----:B-1----:R-:W-:Y:S02]  /*4b0b0*/  PRMT R4, R4, 0x7632, R4 ;  /* 0x0000763204047816 */ /* 0x002fe40000000004 */
[----:B------:R-:W-:Y:S02]  /*4b0c0*/  LEA R22, P6, R8, R20, 0x1 ;  /* 0x0000001408167211 */ /* 0x000fe400078c08ff */
[----:B------:R-:W-:-:S02]  /*4b0d0*/  ISETP.LT.AND P5, PT, R16, c[0x0][0x17c], !P0 ;  /* 0x00005f0010007a0c */ /* 0x000fc400047a1270 */
[----:B------:R-:W-:Y:S02]  /*4b0e0*/  IADD3 R2, R8, c[0x0][0x198], RZ ;  /* 0x0000660008027a10 */ /* 0x000fe40007ffe0ff */
[----:B------:R-:W-:Y:S01]  /*4b0f0*/  IADD3 R16, R28, 0x11a, RZ ;  /* 0x0000011a1c107810 */ /* 0x000fe20007ffe0ff */
[----:B------:R0:W-:Y:S01]  /*4b100*/  @P2 STG.E.U16 [R24.64], R4 ;  /* 0x0000000418002986 */ /* 0x0001e2000c101506 */
[----:B------:R-:W-:Y:S02]  /*4b110*/  LEA.HI.X.SX32 R23, R8, R3, 0x1, P6 ;  /* 0x0000000308177211 */ /* 0x000fe400030f0eff */
[----:B------:R-:W-:Y:S02]  /*4b120*/  IADD3 R8, R28, 0x11d, RZ ;  /* 0x0000011d1c087810 */ /* 0x000fe40007ffe0ff */
[----:B------:R-:W-:Y:S02]  /*4b130*/  ISETP.LT.AND P4, PT, R16, c[0x0][0x17c], !P0 ;  /* 0x00005f0010007a0c */ /* 0x000fe40004781270 */
[----:B------:R-:W-:-:S02]  /*4b140*/  IADD3 R12, R28, 0x11b, RZ ;  /* 0x0000011b1c0c7810 */ /* 0x000fc40007ffe0ff */
[C---:B0-----:R-:W-:Y:S02]  /*4b150*/  LEA R24, P6, R2.reuse, R20, 0x1 ;  /* 0x0000001402187211 */ /* 0x041fe400078c08ff */
[C---:B------:R-:W-:Y:S02]  /*4b160*/  IADD3 R4, R2.reuse, c[0x0][0x198], RZ ;  /* 0x0000660002047a10 */ /* 0x040fe40007ffe0ff */
[----:B------:R-:W-:Y:S02]  /*4b170*/  LEA.HI.X.SX32 R25, R2, R3, 0x1, P6 ;  /* 0x0000000302197211 */ /* 0x000fe400030f0eff */
[----:B------:R-:W-:Y:S02]  /*4b180*/  ISETP.LT.AND P3, PT, R12, c[0x0][0x17c], !P0 ;  /* 0x00005f000c007a0c */ /* 0x000fe40004761270 */
[----:B------:R-:W-:Y:S02]  /*4b190*/  IADD3 R2, R4, c[0x0][0x198], RZ ;  /* 0x0000660004027a10 */ /* 0x000fe40007ffe0ff */
[----:B------:R-:W-:-:S04]  /*4b1a0*/  IADD3 R12, R28, 0x11c, RZ ;  /* 0x0000011c1c0c7810 */ /* 0x000fc80007ffe0ff */
[----:B------:R-:W-:Y:S02]  /*4b1b0*/  ISETP.LT.AND P2, PT, R12, c[0x0][0x17c], !P0 ;  /* 0x00005f000c007a0c */ /* 0x000fe40004741270 */
[----:B------:R-:W-:Y:S01]  /*4b1c0*/  IADD3 R12, R28, 0x11e, RZ ;  /* 0x0000011e1c0c7810 */ /* 0x000fe20007ffe0ff */
[----:B----4-:R0:W-:Y:S01]  /*4b1d0*/  @P1 STG.E.U16 [R22.64], R21 ;  /* 0x0000001516001986 */ /* 0x0101e2000c101506 */
[----:B------:R-:W-:Y:S02]  /*4b1e0*/  ISETP.LT.AND P1, PT, R8, c[0x0][0x17c], !P0 ;  /* 0x00005f0008007a0c */ /* 0x000fe40004721270 */
[----:B------:R-:W-:Y:S02]  /*4b1f0*/  PRMT R8, R21, 0x7632, R8 ;  /* 0x0000763215087816 */ /* 0x000fe40000000008 */
[----:B0-----:R-:W-:-:S03]  /*4b200*/  LEA R22, P6, R4, R20, 0x1 ;  /* 0x0000001404167211 */ /* 0x001fc600078c08ff */
[----:B------:R0:W-:Y:S01]  /*4b210*/  @P5 STG.E.U16 [R24.64], R8 ;  /* 0x0000000818005986 */ /* 0x0001e2000c101506 */
[----:B------:R-:W-:-:S03]  /*4b220*/  LEA.HI.X.SX32 R23, R4, R3, 0x1, P6 ;  /* 0x0000000304177211 */ /* 0x000fc600030f0eff */
[----:B------:R-:W4:Y:S01]  /*4b230*/  LDL.LU R21, [R1+0x244] ;  /* 0x0002440001157983 */ /* 0x000f220000300800 */
[----:B------:R-:W-:-:S03]  /*4b240*/  IADD3 R4, R2, c[0x0][0x198], RZ ;  /* 0x0000660002047a10 */ /* 0x000fc60007ffe0ff */
[----:B---3--:R1:W-:Y:S01]  /*4b250*/  @P4 STG.E.U16 [R22.64], R26 ;  /* 0x0000001a16004986 */ /* 0x0083e2000c101506 */
[----:B0-----:R-:W-:Y:S02]  /*4b260*/  IADD3 R8, R28, 0x11f, RZ ;  /* 0x0000011f1c087810 */ /* 0x001fe40007ffe0ff */
[-C--:B------:R-:W-:Y:S02]  /*4b270*/  LEA R24, P6, R2, R20.reuse, 0x1 ;  /* 0x0000001402187211 */ /* 0x080fe400078c08ff */
[----:B------:R-:W-:Y:S02]  /*4b280*/  ISETP.LT.AND P4, PT, R8, c[0x0][0x17c], !P0 ;  /* 0x00005f0008007a0c */ /* 0x000fe40004781270 */
[----:B------:R-:W-:Y:S02]  /*4b290*/  LEA.HI.X.SX32 R25, R2, R3, 0x1, P6 ;  /* 0x0000000302197211 */ /* 0x000fe400030f0eff */
[----:B------:R-:W-:Y:S02]  /*4b2a0*/  PRMT R8, R26, 0x7632, R8 ;  /* 0x000076321a087816 */ /* 0x000fe40000000008 */
[C---:B-1----:R-:W-:Y:S01]  /*4b2b0*/  LEA R22, P6, R4.reuse, R20, 0x1 ;  /* 0x0000001404167211 */ /* 0x042fe200078c08ff */
[----:B------:R-:W3:Y:S01]  /*4b2c0*/  LDL.LU R26, [R1+0x254] ;  /* 0x00025400011a7983 */ /* 0x000ee20000300800 */
[----:B------:R-:W-:-:S02]  /*4b2d0*/  IADD3 R2, R4, c[0x0][0x198], RZ ;  /* 0x0000660004027a10 */ /* 0x000fc40007ffe0ff */
[----:B------:R-:W-:Y:S01]  /*4b2e0*/  LEA.HI.X.SX32 R23, R4, R3, 0x1, P6 ;  /* 0x0000000304177211 */ /* 0x000fe200030f0eff */
[----:B------:R0:W-:Y:S01]  /*4b2f0*/  @P3 STG.E.U16 [R24.64], R8 ;  /* 0x0000000818003986 */ /* 0x0001e2000c101506 */
[----:B------:R-:W-:Y:S02]  /*4b300*/  ISETP.LT.AND P5, PT, R12, c[0x0][0x17c], !P0 ;  /* 0x00005f000c007a0c */ /* 0x000fe400047a1270 */
[----:B------:R-:W-:Y:S01]  /*4b310*/  IADD3 R4, R2, c[0x0][0x198], RZ ;  /* 0x0000660002047a10 */ /* 0x000fe20007ffe0ff */
[----:B--2---:R1:W-:Y:S01]  /*4b320*/  @P2 STG.E.U16 [R22.64], R27 ;  /* 0x0000001b16002986 */ /* 0x0043e2000c101506 */
[----:B0-----:R-:W-:Y:S02]  /*4b330*/  IADD3 R8, R28, 0x121, RZ ;  /* 0x000001211c087810 */ /* 0x001fe40007ffe0ff */
[----:B------:R-:W-:Y:S02]  /*4b340*/  LEA R24, P6, R2, R20, 0x1 ;  /* 0x0000001402187211 */ /* 0x000fe400078c08ff */
[----:B------:R-:W-:-:S02]  /*4b350*/  ISETP.LT.AND P2, PT, R8, c[0x0][0x17c], !P0 ;  /* 0x00005f0008007a0c */ /* 0x000fc40004741270 */
[----:B------:R-:W-:Y:S02]  /*4b360*/  LEA.HI.X.SX32 R25, R2, R3, 0x1, P6 ;  /* 0x0000000302197211 */ /* 0x000fe400030f0eff */
[----:B------:R-:W-:Y:S02]  /*4b370*/  PRMT R8, R27, 0x7632, R8 ;  /* 0x000076321b087816 */ /* 0x000fe40000000008 */
[----:B-1----:R-:W-:-:S03]  /*4b380*/  LEA R22, P6, R4, R20, 0x1 ;  /* 0x0000001404167211 */ /* 0x002fc600078c08ff */
[----:B------:R0:W-:Y:S01]  /*4b390*/  @P1 STG.E.U16 [R24.64], R8 ;  /* 0x0000000818001986 */ /* 0x0001e2000c101506 */
[----:B------:R-:W-:-:S05]  /*4b3a0*/  LEA.HI.X.SX32 R23, R4, R3, 0x1, P6 ;  /* 0x0000000304177211 */ /* 0x000fca00030f0eff */
[----:B------:R1:W-:Y:S01]  /*4b3b0*/  @P5 STG.E.U16 [R22.64], R11 ;  /* 0x0000000b16005986 */ /* 0x0003e2000c101506 */
[----:B0-----:R-:W-:-:S04]  /*4b3c0*/  IADD3 R8, R28, 0x123, RZ ;  /* 0x000001231c087810 */ /* 0x001fc80007ffe0ff */
[----:B------:R-:W-:Y:S02]  /*4b3d0*/  ISETP.LT.AND P5, PT, R8, c[0x0][0x17c], !P0 ;  /* 0x00005f0008007a0c */ /* 0x000fe400047a1270 */
[----:B------:R-:W-:Y:S02]  /*4b3e0*/  PRMT R8, R11, 0x7632, R8 ;  /* 0x000076320b087816 */ /* 0x000fe40000000008 */
[----:B-1----:R-:W2:Y:S04]  /*4b3f0*/  LDL.LU R11, [R1+0x1394] ;  /* 0x00139400010b7983 */ /* 0x002ea80000300800 */
[----:B------:R-:W2:Y:S01]  /*4b400*/  LDL.LU R27, [R1+0x214] ;  /* 0x00021400011b7983 */ /* 0x000ea20000300800 */
[----:B------:R-:W-:Y:S02]  /*4b410*/  IADD3 R2, R4, c[0x0][0x198], RZ ;  /* 0x0000660004027a10 */ /* 0x000fe40007ffe0ff */
[----:B------:R-:W-:-:S02]  /*4b420*/  IADD3 R12, R28, 0x120, RZ ;  /* 0x000001201c0c7810 */ /* 0x000fc40007ffe0ff */
[-C--:B------:R-:W-:Y:S02]  /*4b430*/  LEA R24, P6, R2, R20.reuse, 0x1 ;  /* 0x0000001402187211 */ /* 0x080fe400078c08ff */
[----:B------:R-:W-:Y:S02]  /*4b440*/  ISETP.LT.AND P3, PT, R12, c[0x0][0x17c], !P0 ;  /* 0x00005f000c007a0c */ /* 0x000fe40004761270 */
[C---:B------:R-:W-:Y:S02]  /*4b450*/  IADD3 R4, R2.reuse, c[0x0][0x198], RZ ;  /* 0x0000660002047a10 */ /* 0x040fe40007ffe0ff */
[----:B------:R-:W-:Y:S02]  /*4b460*/  LEA.HI.X.SX32 R25, R2, R3, 0x1, P6 ;  /* 0x0000000302197211 */ /* 0x000fe400030f0eff */
[C---:B------:R-:W-:Y:S02]  /*4b470*/  LEA R22, P6, R4.reuse, R20, 0x1 ;  /* 0x0000001404167211 */ /* 0x040fe400078c08ff */
[----:B------:R-:W-:-:S02]  /*4b480*/  IADD3 R2, R4, c[0x0][0x198], RZ ;  /* 0x0000660004027a10 */ /* 0x000fc40007ffe0ff */
[----:B------:R-:W-:Y:S01]  /*4b490*/  IADD3 R12, R28, 0x122, RZ ;  /* 0x000001221c0c7810 */ /* 0x000fe20007ffe0ff */
[----:B------:R0:W-:Y:S01]  /*4b4a0*/  @P4 STG.E.U16 [R24.64], R8 ;  /* 0x0000000818004986 */ /* 0x0001e2000c101506 */
[----:B------:R-:W-:Y:S02]  /*4b4b0*/  LEA.HI.X.SX32 R23, R4, R3, 0x1, P6 ;  /* 0x0000000304177211 */ /* 0x000fe400030f0eff */
[----:B------:R-:W-:Y:S02]  /*4b4c0*/  ISETP.LT.AND P1, PT, R12, c[0x0][0x17c], !P0 ;  /* 0x00005f000c007a0c */ /* 0x000fe40004721270 */
[----:B------:R-:W-:Y:S02]  /*4b4d0*/  IADD3 R4, R2, c[0x0][0x198], RZ ;  /* 0x0000660002047a10 */ /* 0x000fe40007ffe0ff */
[----:B0-----:R-:W-:Y:S02]  /*4b4e0*/  IADD3 R8, R28, 0x125, RZ ;  /* 0x000001251c087810 */ /* 0x001fe40007ffe0ff */
[----:B------:R-:W-:-:S04]  /*4b4f0*/  LEA R24, P6, R2, R20, 0x1 ;  /* 0x0000001402187211 */ /* 0x000fc800078c08ff */
[----:B------:R-:W-:Y:S02]  /*4b500*/  LEA.HI.X.SX32 R25, R2, R3, 0x1, P6 ;  /* 0x0000000302197211 */ /* 0x000fe400030f0eff */
[----:B------:R-:W-:Y:S02]  /*4b510*/  IADD3 R2, R4, c[0x0][0x198], RZ ;  /* 0x0000660004027a10 */ /* 0x000fe40007ffe0ff */
[----:B------:R-:W-:-:S04]  /*4b520*/  IADD3 R12, R28, 0x124, RZ ;  /* 0x000001241c0c7810 */ /* 0x000fc80007ffe0ff */
[----:B------:R-:W-:Y:S01]  /*4b530*/  ISETP.LT.AND P4, PT, R12, c[0x0][0x17c], !P0 ;  /* 0x00005f000c007a0c */ /* 0x000fe20004781270 */
[----:B----4-:R0:W-:Y:S01]  /*4b540*/  @P3 STG.E.U16 [R22.64], R21 ;  /* 0x0000001516003986 */ /* 0x0101e2000c101506 */
[----:B------:R-:W-:Y:S02]  /*4b550*/  ISETP.LT.AND P3, PT, R8, c[0x0][0x17c], !P0 ;  /* 0x00005f0008007a0c */ /* 0x000fe40004761270 */
[----:B------:R-:W-:Y:S02]  /*4b560*/  PRMT R8, R21, 0x7632, R8 ;  /* 0x0000763215087816 */ /* 0x000fe40000000008 */
[C---:B0-----:R-:W-:Y:S01]  /*4b570*/  LEA R22, P6, R4.reuse, R20, 0x1 ;  /* 0x0000001404167211 */ /* 0x041fe200078c08ff */
[----:B------:R-:W4:Y:S03]  /*4b580*/  LDL.LU R21, [R1+0x284] ;  /* 0x0002840001157983 */ /* 0x000f260000300800 */
[----:B------:R-:W-:Y:S01]  /*4b590*/  LEA.HI.X.SX32 R23, R4, R3, 0x1, P6 ;  /* 0x0000000304177211 */ /* 0x000fe200030f0eff */
[----:B------:R0:W-:Y:S01]  /*4b5a0*/  @P2 STG.E.U16 [R24.64], R8 ;  /* 0x0000000818002986 */ /* 0x0001e2000c101506 */
[----:B------:R-:W-:-:S03]  /*4b5b0*/  IADD3 R4, R2, c[0x0][0x198], RZ ;  /* 0x0000660002047a10 */ /* 0x000fc60007ffe0ff */
[----:B---3--:R1:W-:Y:S01]  /*4b5c0*/  @P1 STG.E.U16 [R22.64], R26 ;  /* 0x0000001a16001986 */ /* 0x0083e2000c101506 */
[----:B0-----:R-:W-:Y:S02]  /*4b5d0*/  IADD3 R8, R28, 0x127, RZ ;  /* 0x000001271c087810 */ /* 0x001fe40007ffe0ff */
[----:B------:R-:W-:Y:S02]  /*4b5e0*/  LEA R24, P6, R2, R20, 0x1 ;  /* 0x0000001402187211 */ /* 0x000fe400078c08ff */
[----:B------:R-:W-:Y:S02]  /*4b5f0*/  ISETP.LT.AND P1, PT, R8, c[0x0][0x17c], !P0 ;  /* 0x00005f0008007a0c */ /* 0x000fe40004721270 */
[----:B------:R-:W-:Y:S02]  /*4b600*/  PRMT R8, R26, 0x7632, R8 ;  /* 0x000076321a087816 */ /* 0x000fe40000000008 */
[----:B-1----:R-:W3:Y:S01]  /*4b610*/  LDL.LU R26, [R1+0x264] ;  /* 0x00026400011a7983 */ /* 0x002ee20000300800 */
[----:B------:R-:W-:-:S02]  /*4b620*/  LEA.HI.X.SX32 R25, R2, R3, 0x1, P6 ;  /* 0x0000000302197211 */ /* 0x000fc400030f0eff */
[----:B------:R-:W-:-:S03]  /*4b630*/  LEA R22, P6, R4, R20, 0x1 ;  /* 0x0000001404167211 */ /* 0x000fc600078c08ff */
[----:B------:R0:W-:Y:S01]  /*4b640*/  @P5 STG.E.U16 [R24.64], R8 ;  /* 0x0000000818005986 */ /* 0x0001e2000c101506 */
[----:B------:R-:W-:Y:S02]  /*4b650*/  LEA.HI.X.SX32 R23, R4, R3, 0x1, P6 ;  /* 0x0000000304177211 */ /* 0x000fe400030f0eff */
[----:B0-----:R-:W-:-:S03]  /*4b660*/  IADD3 R8, R28, 0x129, RZ ;  /* 0x000001291c087810 */ /* 0x001fc60007ffe0ff */
[----:B--2---:R0:W-:Y:S01]  /*4b670*/  @P4 STG.E.U16 [R22.64], R27 ;  /* 0x0000001b16004986 */ /* 0x0041e2000c101506 */
[----:B------:R-:W-:Y:S02]  /*4b680*/  ISETP.LT.AND P4, PT, R8, c[0x0][0x17c], !P0 ;  /* 0x00005f0008007a0c */ /* 0x000fe40004781270 */
[----:B------:R-:W-:Y:S02]  /*4b690*/  PRMT R8, R27, 0x7632, R8 ;  /* 0x000076321b087816 */ /* 0x000fe40000000008 */
[----:B0-----:R-:W2:Y:S01]  /*4b6a0*/  LDL.LU R27, [R1+0x204] ;  /* 0x00020400011b7983 */ /* 0x001ea20000300800 */
[----:B------:R-:W-:Y:S02]  /*4b6b0*/  IADD3 R2, R4, c[0x0][0x198], RZ ;  /* 0x0000660004027a10 */ /* 0x000fe40007ffe0ff */
[----:B------:R-:W-:Y:S02]  /*4b6c0*/  IADD3 R12, R28, 0x126, RZ ;  /* 0x000001261c0c7810 */ /* 0x000fe40007ffe0ff */
[----:B------:R-:W-:-:S02]  /*4b6d0*/  LEA R24, P6, R2, R20, 0x1 ;  /* 0x0000001402187211 */ /* 0x000fc400078c08ff */
[----:B------:R-:W-:Y:S02]  /*4b6e0*/  ISETP.LT.AND P2, PT, R12, c[0x0][0x17c], !P0 ;  /* 0x00005f000c007a0c */ /* 0x000fe40004741270 */
[C---:B------:R-:W-:Y:S02]  /*4b6f0*/  IADD3 R4, R2.reuse, c[0x0][0x198], RZ ;  /* 0x0000660002047a10 */ /* 0x040fe40007ffe0ff */
[-C--:B------:R-:W-:Y:S02]  /*4b700*/  LEA.HI.X.SX32 R25, R2, R3.reuse, 0x1, P6 ;  /* 0x0000000302197211 */ /* 0x080fe400030f0eff */
[C---:B------:R-:W-:Y:S02]  /*4b710*/  LEA R22, P6, R4.reuse, R20, 0x1 ;  /* 0x0000001404167211 */ /* 0x040fe400078c08ff */
[----:B------:R-:W-:Y:S02]  /*4b720*/  IADD3 R2, R4, c[0x0][0x198], RZ ;  /* 0x0000660004027a10 */ /* 0x000fe40007ffe0ff */
[----:B------:R-:W-:Y:S01]  /*4b730*/  IADD3 R12, R28, 0x128, RZ ;  /* 0x000001281c0c7810 */ /* 0x000fe20007ffe0ff */
[----:B------:R0:W-:Y:S01]  /*4b740*/  @P3 STG.E.U16 [R24.64], R8 ;  /* 0x0000000818003986 */ /* 0x0001e2000c101506 */
[----:B------:R-:W-:-:S02]  /*4b750*/  LEA.HI.X.SX32 R23, R4, R3, 0x1, P6 ;  /* 0x0000000304177211 */ /* 0x000fc400030f0eff */
[----:B------:R-:W-:Y:S02]  /*4b760*/  ISETP.LT.AND P5, PT, R12, c[0x0][0x17c], !P0 ;  /* 0x00005f000c007a0c */ /* 0x000fe400047a1270 */
[----:B------:R-:W-:Y:S01]  /*4b770*/  IADD3 R4, R2, c[0x0][0x198], RZ ;  /* 0x0000660002047a10 */ /* 0x000fe20007ffe0ff */
[----:B------:R1:W-:Y:S01]  /*4b780*/  @P2 STG.E.U16 [R22.64], R17 ;  /* 0x0000001116002986 */ /* 0x0003e2000c101506 */
[----:B0-----:R-:W-:Y:S02]  /*4b790*/  IADD3 R8, R28, 0x12b, RZ ;  /* 0x0000012b1c087810 */ /* 0x001fe40007ffe0ff */
[----:B------:R-:W-:Y:S02]  /*4b7a0*/  LEA R24, P6, R2, R20, 0x1 ;  /* 0x0000001402187211 */ /* 0x000fe400078c08ff */
[----:B------:R-:W-:Y:S02]  /*4b7b0*/  ISETP.LT.AND P2, PT, R8, c[0x0][0x17c], !P0 ;  /* 0x00005f0008007a0c */ /* 0x000fe40004741270 */
[----:B------:R-:W-:-:S02]  /*4b7c0*/  LEA.HI.X.SX32 R25, R2, R3, 0x1, P6 ;  /* 0x0000000302197211 */ /* 0x000fc400030f0eff */
[----:B------:R-:W-:Y:S02]  /*4b7d0*/  PRMT R8, R17, 0x7632, R8 ;  /* 0x0000763211087816 */ /* 0x000fe40000000008 */
[CC--:B------:R-:W-:Y:S02]  /*4b7e0*/  LEA R16, P6, R4.reuse, R20.reuse, 0x1 ;  /* 0x0000001404107211 */ /* 0x0c0fe400078c08ff */
[----:B------:R-:W-:Y:S02]  /*4b7f0*/  IADD3 R2, R4, c[0x0][0x198], RZ ;  /* 0x0000660004027a10 */ /* 0x000fe40007ffe0ff */
[----:B------:R-:W-:Y:S01]  /*4b800*/  IADD3 R12, R28, 0x12a, RZ ;  /* 0x0000012a1c0c7810 */ /* 0x000fe20007ffe0ff */
[----:B------:R0:W-:Y:S01]  /*4b810*/  @P1 STG.E.U16 [R24.64], R8 ;  /* 0x0000000818001986 */ /* 0x0001e2000c101506 */
[----:B-1----:R-:W-:Y:S02]  /*4b820*/  LEA.HI.X.SX32 R17, R4, R3, 0x1, P6 ;  /* 0x0000000304117211 */ /* 0x002fe400030f0eff */
[----:B------:R-:W-:-:S02]  /*4b830*/  LEA R22, P6, R2, R20, 0x1 ;  /* 0x0000001402167211 */ /* 0x000fc400078c08ff */
[----:B------:R-:W-:Y:S02]  /*4b840*/  ISETP.LT.AND P3, PT, R12, c[0x0][0x17c], !P0 ;  /* 0x00005f000c007a0c */ /* 0x000fe40004761270 */
[----:B------:R-:W-:Y:S02]  /*4b850*/  IADD3 R4, R2, c[0x0][0x198], RZ ;  /* 0x0000660002047a10 */ /* 0x000fe40007ffe0ff */
[----:B0-----:R-:W-:Y:S02]  /*4b860*/  IADD3 R8, R28, 0x12d, RZ ;  /* 0x0000012d1c087810 */ /* 0x001fe40007ffe0ff */
[----:B------:R-:W-:Y:S02]  /*4b870*/  LEA.HI.X.SX32 R23, R2, R3, 0x1, P6 ;  /* 0x0000000302177211 */ /* 0x000fe400030f0eff */
[----:B------:R-:W-:Y:S02]  /*4b880*/  IADD3 R2, R4, c[0x0][0x198], RZ ;  /* 0x0000660004027a10 */ /* 0x000fe40007ffe0ff */
[----:B------:R-:W-:-:S04]  /*4b890*/  IADD3 R12, R28, 0x12c, RZ ;  /* 0x0000012c1c0c7810 */ /* 0x000fc80007ffe0ff */
[----:B------:R-:W-:Y:S01]  /*4b8a0*/  ISETP.LT.AND P1, PT, R12, c[0x0][0x17c], !P0 ;  /* 0x00005f000c007a0c */ /* 0x000fe20004721270 */
[----:B----4-:R0:W-:Y:S01]  /*4b8b0*/  @P5 STG.E.U16 [R16.64], R21 ;  /* 0x0000001510005986 */ /* 0x0101e2000c101506 */
[----:B------:R-:W-:Y:S02]  /*4b8c0*/  ISETP.LT.AND P5, PT, R8, c[0x0][0x17c], !P0 ;  /* 0x00005f0008007a0c */ /* 0x000fe400047a1270 */
[----:B------:R-:W-:Y:S02]  /*4b8d0*/  PRMT R8, R21, 0x7632, R8 ;  /* 0x0000763215087816 */ /* 0x000fe40000000008 */
[----:B0-----:R-:W-:-:S03]  /*4b8e0*/  LEA R16, P6, R4, R20, 0x1 ;  /* 0x0000001404107211 */ /* 0x001fc600078c08ff */
[----:B------:R0:W-:Y:S01]  /*4b8f0*/  @P4 STG.E.U16 [R22.64], R8 ;  /* 0x0000000816004986 */ /* 0x0001e2000c101506 */
[----:B------:R-:W-:Y:S02]  /*4b900*/  LEA.HI.X.SX32 R17, R4, R3, 0x1, P6 ;  /* 0x0000000304117211 */ /* 0x000fe400030f0eff */
[----:B------:R-:W-:Y:S02]  /*4b910*/  IADD3 R4, R2, c[0x0][0x198], RZ ;  /* 0x0000660002047a10 */ /* 0x000fe40007ffe0ff */
[----:B0-----:R-:W-:Y:S01]  /*4b920*/  IADD3 R8, R28, 0x12f, RZ ;  /* 0x0000012f1c087810 */ /* 0x001fe20007ffe0ff */
[----:B---3--:R0:W-:Y:S01]  /*4b930*/  @P3 STG.E.U16 [R16.64], R26 ;  /* 0x0000001a10003986 */ /* 0x0081e2000c101506 */
[----:B------:R-:W-:Y:S02]  /*4b940*/  LEA R22, P6, R2, R20, 0x1 ;  /* 0x0000001402167211 */ /* 0x000fe400078c08ff */
[----:B------:R-:W-:Y:S02]  /*4b950*/  ISETP.LT.AND P3, PT, R8, c[0x0][0x17c], !P0 ;  /* 0x00005f0008007a0c */ /* 0x000fe40004761270 */
[----:B------:R-:W-:-:S02]  /*4b960*/  PRMT R8, R26, 0x7632, R8 ;  /* 0x000076321a087816 */ /* 0x000fc40000000008 */
[----:B------:R-:W-:Y:S01]  /*4b970*/  LEA.HI.X.SX32 R23, R2, R3, 0x1, P6 ;  /* 0x0000000302177211 */ /* 0x000fe200030f0eff */
[----:B0-----:R-:W3:Y:S01]  /*4b980*/  LDL.LU R26, [R1+0x294] ;  /* 0x00029400011a7983 */ /* 0x001ee20000300800 */
        /* <DEDUP_REMOVED lines=9> */
[----:B------:R-:W-:Y:S01]  /*4ba20*/  IADD3 R12, R28, 0x12e, RZ ;  /* 0x0000012e1c0c7810 */ /* 0x000fe20007ffe0ff */
[----:B------:R-:W4:Y:S01]  /*4ba30*/  LDL.LU R25, [R1+0x274] ;  /* 0x0002740001197983 */ /* 0x000f220000300800 */
[----:B------:R-:W-:-:S02]  /*4ba40*/  LEA R22, P6, R2, R20, 0x1 ;  /* 0x0000001402167211 */ /* 0x000fc400078c08ff */
[----:B------:R-:W-:Y:S02]  /*4ba50*/  ISETP.LT.AND P4, PT, R12, c[0x0][0x17c], !P0 ;  /* 0x00005f000c007a0c */ /* 0x000fe40004781270 */
[C---:B------:R-:W-:Y:S02]  /*4ba60*/  IADD3 R4, R2.reuse, c[0x0][0x198], RZ ;  /* 0x0000660002047a10 */ /* 0x040fe40007ffe0ff */
[-C--:B------:R-:W-:Y:S02]  /*4ba70*/  LEA.HI.X.SX32 R23, R2, R3.reuse, 0x1, P6 ;  /* 0x0000000302177211 */ /* 0x080fe400030f0eff */
[----:B------:R-:W-:Y:S02]  /*4ba80*/  LEA R16, P6, R4, R20, 0x1 ;  /* 0x0000001404107211 */ /* 0x000fe400078c08ff */
[----:B------:R-:W-:Y:S02]  /*4ba90*/  IADD3 R12, R28, 0x130, RZ ;  /* 0x000001301c0c7810 */ /* 0x000fe40007ffe0ff */
[C---:B------:R-:W-:Y:S01]  /*4baa0*/  IADD3 R2, R4.reuse, c[0x0][0x198], RZ ;  /* 0x0000660004027a10 */ /* 0x040fe20007ffe0ff */
[----:B------:R0:W-:Y:S01]  /*4bab0*/  @P5 STG.E.U16 [R22.64], R8 ;  /* 0x0000000816005986 */ /* 0x0001e2000c101506 */
[----:B------:R-:W-:-:S02]  /*4bac0*/  LEA.HI.X.SX32 R17, R4, R3, 0x1, P6 ;  /* 0x0000000304117211 */ /* 0x000fc400030f0eff */
[----:B------:R-:W-:Y:S02]  /*4bad0*/  ISETP.LT.AND P2, PT, R12, c[0x0][0x17c], !P0 ;  /* 0x00005f000c007a0c */ /* 0x000fe40004741270 */
[----:B------:R-:W-:Y:S02]  /*4bae0*/  IADD3 R12, R28, 0x132, RZ ;  /* 0x000001321c0c7810 */ /* 0x000fe40007ffe0ff */
[----:B------:R-:W-:Y:S01]  /*4baf0*/  IADD3 R4, R2, c[0x0][0x198], RZ ;  /* 0x0000660002047a10 */ /* 0x000fe20007ffe0ff */
[----:B------:R1:W-:Y:S01]  /*4bb00*/  @P4 STG.E.U16 [R16.64], R13 ;  /* 0x0000000d10004986 */ /* 0x0003e2000c101506 */
[----:B0-----:R-:W-:Y:S02]  /*4bb10*/  IADD3 R8, R28, 0x133, RZ ;  /* 0x000001331c087810 */ /* 0x001fe40007ffe0ff */
[----:B------:R-:W-:Y:S02]  /*4bb20*/  LEA R22, P6, R2, R20, 0x1 ;  /* 0x0000001402167211 */ /* 0x000fe400078c08ff */
[----:B------:R-:W-:-:S02]  /*4bb30*/  ISETP.LT.AND P5, PT, R12, c[0x0][0x17c], !P0 ;  /* 0x00005f000c007a0c */ /* 0x000fc400047a1270 */
[----:B------:R-:W-:Y:S02]  /*4bb40*/  ISETP.LT.AND P4, PT, R8, c[0x0][0x17c], !P0 ;  /* 0x00005f0008007a0c */ /* 0x000fe40004781270 */
[-C--:B------:R-:W-:Y:S02]  /*4bb50*/  LEA.HI.X.SX32 R23, R2, R3.reuse, 0x1, P6 ;  /* 0x0000000302177211 */ /* 0x080fe400030f0eff */
[----:B------:R-:W-:Y:S02]  /*4bb60*/  PRMT R8, R13, 0x7632, R8 ;  /* 0x000076320d087816 */ /* 0x000fe40000000008 */
[----:B------:R-:W-:Y:S02]  /*4bb70*/  LEA R12, P6, R4, R20, 0x1 ;  /* 0x00000014040c7211 */ /* 0x000fe400078c08ff */
[----:B-1----:R-:W-:Y:S01]  /*4bb80*/  IADD3 R16, R28, 0x134, RZ ;  /* 0x000001341c107810 */ /* 0x002fe20007ffe0ff */
[----:B------:R0:W-:Y:S01]  /*4bb90*/  @P3 STG.E.U16 [R22.64], R8 ;  /* 0x0000000816003986 */ /* 0x0001e2000c101506 */
[----:B------:R-:W-:-:S02]  /*4bba0*/  LEA.HI.X.SX32 R13, R4, R3, 0x1, P6 ;  /* 0x00000003040d7211 */ /* 0x000fc400030f0eff */
[----:B------:R-:W-:Y:S02]  /*4bbb0*/  IADD3 R2, R4, c[0x0][0x198], RZ ;  /* 0x0000660004027a10 */ /* 0x000fe40007ffe0ff */
[----:B------:R-:W-:Y:S02]  /*4bbc0*/  ISETP.LT.AND P3, PT, R16, c[0x0][0x17c], !P0 ;  /* 0x00005f0010007a0c */ /* 0x000fe40004761270 */
[----:B------:R-:W-:Y:S02]  /*4bbd0*/  LEA R16, P6, R2, R20, 0x1 ;  /* 0x0000001402107211 */ /* 0x000fe400078c08ff */
[----:B0-----:R-:W-:Y:S02]  /*4bbe0*/  IADD3 R8, R28, 0x135, RZ ;  /* 0x000001351c087810 */ /* 0x001fe40007ffe0ff */
[C---:B------:R-:W-:Y:S02]  /*4bbf0*/  IADD3 R4, R2.reuse, c[0x0][0x198], RZ ;  /* 0x0000660002047a10 */ /* 0x040fe40007ffe0ff */
[----:B------:R-:W-:Y:S01]  /*4bc00*/  LEA.HI.X.SX32 R17, R2, R3, 0x1, P6 ;  /* 0x0000000302117211 */ /* 0x000fe200030f0eff */
[----:B---3--:R0:W-:Y:S01]  /*4bc10*/  @P2 STG.E.U16 [R12.64], R26 ;  /* 0x0000001a0c002986 */ /* 0x0081e2000c101506 */
[----:B------:R-:W-:-:S02]  /*4bc20*/  ISETP.LT.AND P2, PT, R8, c[0x0][0x17c], !P0 ;  /* 0x00005f0008007a0c */ /* 0x000fc40004741270 */
[----:B------:R-:W-:Y:S02]  /*4bc30*/  PRMT R8, R26, 0x7632, R8 ;  /* 0x000076321a087816 */ /* 0x000fe40000000008 */
        /* <DEDUP_REMOVED lines=9> */
[----:B------:R-:W-:-:S04]  /*4bcd0*/  IADD3 R2, R4, c[0x0][0x198], RZ ;  /* 0x0000660004027a10 */ /* 0x000fc80007ffe0ff */
[CC--:B------:R-:W-:Y:S02]  /*4bce0*/  LEA R16, P6, R2.reuse, R20.reuse, 0x1 ;  /* 0x0000001402107211 */ /* 0x0c0fe400078c08ff */
        /* <DEDUP_REMOVED lines=14> */
[C---:B------:R-:W-:Y:S02]  /*4bdd0*/  LEA R8, P6, R4.reuse, R20, 0x1 ;  /* 0x0000001404087211 */ /* 0x040fe400078c08ff */
[----:B-1----:R-:W-:Y:S02]  /*4bde0*/  PRMT R12, R9, 0x7632, R12 ;  /* 0x00007632090c7816 */ /* 0x002fe4000000000c */
[C---:B------:R-:W-:Y:S02]  /*4bdf0*/  LEA.HI.X.SX32 R9, R4.reuse, R3, 0x1, P6 ;  /* 0x0000000304097211 */ /* 0x040fe400030f0eff */
[----:B------:R-:W-:Y:S02]  /*4be00*/  IADD3 R2, R4, c[0x0][0x198], RZ ;  /* 0x0000660004027a10 */ /* 0x000fe40007ffe0ff */
[C---:B------:R-:W-:Y:S01]  /*4be10*/  IADD3 R21, R28.reuse, 0x138, RZ ;  /* 0x000001381c157810 */ /* 0x040fe20007ffe0ff */
[----:B------:R0:W-:Y:S01]  /*4be20*/  @P2 STG.E.U16 [R16.64], R12 ;  /* 0x0000000c10002986 */ /* 0x0001e2000c101506 */
[----:B------:R-:W-:-:S02]  /*4be30*/  IADD3 R13, R28, 0x13a, RZ ;  /* 0x0000013a1c0d7810 */ /* 0x000fc40007ffe0ff */
[----:B------:R-:W-:Y:S01]  /*4be40*/  IADD3 R4, R28, 0x13b, RZ ;  /* 0x0000013b1c047810 */ /* 0x000fe20007ffe0ff */
[----:B------:R1:W-:Y:S01]  /*4be50*/  @P1 STG.E.U16 [R8.64], R5 ;  /* 0x0000000508001986 */ /* 0x0003e2000c101506 */
[----:B------:R-:W-:Y:S02]  /*4be60*/  ISETP.LT.AND P4, PT, R21, c[0x0][0x17c], !P0 ;  /* 0x00005f0015007a0c */ /* 0x000fe40004781270 */
[----:B------:R-:W-:Y:S02]  /*4be70*/  ISETP.LT.AND P2, PT, R13, c[0x0][0x17c], !P0 ;  /* 0x00005f000d007a0c */ /* 0x000fe40004741270 */
[C---:B0-----:R-:W-:Y:S02]  /*4be80*/  LEA R12, P6, R2.reuse, R20, 0x1 ;  /* 0x00000014020c7211 */ /* 0x041fe400078c08ff */
[----:B-1----:R-:W-:Y:S02]  /*4be90*/  IADD3 R8, R2, c[0x0][0x198], RZ ;  /* 0x0000660002087a10 */ /* 0x002fe40007ffe0ff */
[----:B------:R-:W-:-:S02]  /*4bea0*/  ISETP.LT.AND P1, PT, R4, c[0x0][0x17c], !P0 ;  /* 0x00005f0004007a0c */ /* 0x000fc40004721270 */
[-C--:B------:R-:W-:Y:S02]  /*4beb0*/  LEA.HI.X.SX32 R13, R2, R3.reuse, 0x1, P6 ;  /* 0x00000003020d7211 */ /* 0x080fe400030f0eff */
[CC--:B------:R-:W-:Y:S02]  /*4bec0*/  LEA R4, P6, R8.reuse, R20.reuse, 0x1 ;  /* 0x0000001408047211 */ /* 0x0c0fe400078c08ff */
[----:B------:R-:W-:Y:S02]  /*4bed0*/  PRMT R9, R5, 0x7632, R9 ;  /* 0x0000763205097816 */ /* 0x000fe40000000009 */
[C---:B------:R-:W-:Y:S02]  /*4bee0*/  LEA.HI.X.SX32 R5, R8.reuse, R3, 0x1, P6 ;  /* 0x0000000308057211 */ /* 0x040fe400030f0eff */
[----:B------:R-:W-:Y:S01]  /*4bef0*/  IADD3 R2, R8, c[0x0][0x198], RZ ;  /* 0x0000660008027a10 */ /* 0x000fe20007ffe0ff */
[----:B------:R0:W-:Y:S03]  /*4bf00*/  @P5 STG.E.U16 [R12.64], R9 ;  /* 0x000000090c005986 */ /* 0x0001e6000c101506 */
[----:B------:R-:W-:Y:S01]  /*4bf10*/  LEA R8, P6, R2, R20, 0x1 ;  /* 0x0000001402087211 */ /* 0x000fe200078c08ff */
[----:B----4-:R1:W-:Y:S01]  /*4bf20*/  @P4 STG.E.U16 [R4.64], R25 ;  /* 0x0000001904004986 */ /* 0x0103e2000c101506 */
[----:B0-----:R-:W-:-:S02]  /*4bf30*/  IADD3 R9, R28, 0x13d, RZ ;  /* 0x0000013d1c097810 */ /* 0x001fc40007ffe0ff */
[C---:B-1----:R-:W-:Y:S02]  /*4bf40*/  IADD3 R5, R2.reuse, c[0x0][0x198], RZ ;  /* 0x0000660002057a10 */ /* 0x042fe40007ffe0ff */
[----:B------:R-:W-:Y:S02]  /*4bf50*/  ISETP.LT.AND P4, PT, R9, c[0x0][0x17c], !P0 ;  /* 0x00005f0009007a0c */ /* 0x000fe40004781270 */
[-C--:B------:R-:W-:Y:S02]  /*4bf60*/  LEA.HI.X.SX32 R9, R2, R3.reuse, 0x1, P6 ;  /* 0x0000000302097211 */ /* 0x080fe400030f0eff */
[----:B------:R-:W-:Y:S02]  /*4bf70*/  LEA R4, P6, R5, R20, 0x1 ;  /* 0x0000001405047211 */ /* 0x000fe400078c08ff */
[----:B------:R-:W-:Y:S02]  /*4bf80*/  PRMT R12, R25, 0x7632, R12 ;  /* 0x00007632190c7816 */ /* 0x000fe4000000000c */
[C---:B------:R-:W-:Y:S01]  /*4bf90*/  IADD3 R2, R5.reuse, c[0x0][0x198], RZ ;  /* 0x0000660005027a10 */ /* 0x040fe20007ffe0ff */
[----:B------:R-:W4:Y:S01]  /*4bfa0*/  LDL.LU R25, [R1+0x248] ;  /* 0x0002480001197983 */ /* 0x000f220000300800 */
[----:B------:R-:W-:-:S02]  /*4bfb0*/  LEA.HI.X.SX32 R5, R5, R3, 0x1, P6 ;  /* 0x0000000305057211 */ /* 0x000fc400030f0eff */
[----:B------:R-:W-:Y:S01]  /*4bfc0*/  IADD3 R16, R28, 0x13c, RZ ;  /* 0x0000013c1c107810 */ /* 0x000fe20007ffe0ff */
[----:B------:R0:W-:Y:S03]  /*4bfd0*/  @P3 STG.E.U16 [R8.64], R12 ;  /* 0x0000000c08003986 */ /* 0x0001e6000c101506 */
[----:B------:R-:W-:Y:S02]  /*4bfe0*/  ISETP.LT.AND P5, PT, R16, c[0x0][0x17c], !P0 ;  /* 0x00005f0010007a0c */ /* 0x000fe400047a1270 */
[----:B0-----:R-:W-:Y:S02]  /*4bff0*/  IADD3 R9, R28, 0x13f, RZ ;  /* 0x0000013f1c097810 */ /* 0x001fe40007ffe0ff */
[----:B------:R-:W-:Y:S02]  /*4c000*/  LEA R8, P6, R2, R20, 0x1 ;  /* 0x0000001402087211 */ /* 0x000fe400078c08ff */
[----:B------:R-:W-:-:S04]  /*4c010*/  IADD3 R13, R28, 0x13e, RZ ;  /* 0x0000013e1c0d7810 */ /* 0x000fc80007ffe0ff */
[----:B------:R-:W-:Y:S01]  /*4c020*/  ISETP.LT.AND P3, PT, R13, c[0x0][0x17c], !P0 ;  /* 0x00005f000d007a0c */ /* 0x000fe20004761270 */
[----:B---3--:R0:W-:Y:S01]  /*4c030*/  @P2 STG.E.U16 [R4.64], R26 ;  /* 0x0000001a04002986 */ /* 0x0081e2000c101506 */
[----:B------:R-:W-:Y:S02]  /*4c040*/  ISETP.LT.AND P2, PT, R9, c[0x0][0x17c], !P0 ;  /* 0x00005f0009007a0c */ /* 0x000fe40004741270 */
[----:B------:R-:W-:Y:S02]  /*4c050*/  LEA.HI.X.SX32 R9, R2, R3, 0x1, P6 ;  /* 0x0000000302097211 */ /* 0x000fe400030f0eff */
[----:B------:R-:W-:Y:S02]  /*4c060*/  PRMT R12, R26, 0x7632, R12 ;  /* 0x000076321a0c7816 */ /* 0x000fe4000000000c */
[----:B0-----:R-:W-:Y:S01]  /*4c070*/  IADD3 R5, R2, c[0x0][0x198], RZ ;  /* 0x0000660002057a10 */ /* 0x001fe20007ffe0ff */
[----:B------:R-:W3:Y:S03]  /*4c080*/  LDL.LU R26, [R1+0x258] ;  /* 0x00025800011a7983 */ /* 0x000ee60000300800 */
[----:B------:R-:W-:-:S02]  /*4c090*/  LEA R4, P6, R5, R20, 0x1 ;  /* 0x0000001405047211 */ /* 0x000fc400078c08ff */
[C---:B------:R-:W-:Y:S02]  /*4c0a0*/  IADD3 R2, R5.reuse, c[0x0][0x198], RZ ;  /* 0x0000660005027a10 */ /* 0x040fe40007ffe0ff */
[-C--:B------:R-:W-:Y:S01]  /*4c0b0*/  LEA.HI.X.SX32 R5, R5, R3.reuse, 0x1, P6 ;  /* 0x0000000305057211 */ /* 0x080fe200030f0eff */
[----:B------:R0:W-:Y:S02]  /*4c0c0*/  @P1 STG.E.U16 [R8.64], R12 ;  /* 0x0000000c08001986 */ /* 0x0001e4000c101506 */
[----:B0-----:R-:W-:Y:S02]  /*4c0d0*/  IADD3 R9, R28, 0x141, RZ ;  /* 0x000001411c097810 */ /* 0x001fe40007ffe0ff */
[C---:B------:R-:W-:Y:S01]  /*4c0e0*/  LEA R8, P6, R2.reuse, R20, 0x1 ;  /* 0x0000001402087211 */ /* 0x040fe200078c08ff */
[----:B--2---:R0:W-:Y:S01]  /*4c0f0*/  @P5 STG.E.U16 [R4.64], R27 ;  /* 0x0000001b04005986 */ /* 0x0041e2000c101506 */
[----:B------:R-:W-:Y:S02]  /*4c100*/  ISETP.LT.AND P5, PT, R9, c[0x0][0x17c], !P0 ;  /* 0x00005f0009007a0c */ /* 0x000fe400047a1270 */
[----:B------:R-:W-:-:S02]  /*4c110*/  LEA.HI.X.SX32 R9, R2, R3, 0x1, P6 ;  /* 0x0000000302097211 */ /* 0x000fc400030f0eff */
[----:B------:R-:W-:Y:S02]  /*4c120*/  PRMT R12, R27, 0x7632, R12 ;  /* 0x000076321b0c7816 */ /* 0x000fe4000000000c */
[----:B0-----:R-:W-:-:S04]  /*4c130*/  IADD3 R5, R2, c[0x0][0x198], RZ ;  /* 0x0000660002057a10 */ /* 0x001fc80007ffe0ff */
[C---:B------:R-:W-:Y:S02]  /*4c140*/  LEA R4, P6, R5.reuse, R20, 0x1 ;  /* 0x0000001405047211 */ /* 0x040fe400078c08ff */
[C---:B------:R-:W-:Y:S02]  /*4c150*/  IADD3 R2, R5.reuse, c[0x0][0x198], RZ ;  /* 0x0000660005027a10 */ /* 0x040fe40007ffe0ff */
[----:B------:R-:W-:Y:S01]  /*4c160*/  LEA.HI.X.SX32 R5, R5, R3, 0x1, P6 ;  /* 0x0000000305057211 */ /* 0x000fe200030f0eff */
[----:B------:R0:W-:Y:S04]  /*4c170*/  @P4 STG.E.U16 [R8.64], R12 ;  /* 0x0000000c08004986 */ /* 0x0001e8000c101506 */
[----:B------:R1:W-:Y:S01]  /*4c180*/  @P3 STG.E.U16 [R4.64], R0 ;  /* 0x0000000004003986 */ /* 0x0003e2000c101506 */
[----:B0-----:R-:W-:-:S03]  /*4c190*/  PRMT R12, R0, 0x7632, R12 ;  /* 0x00007632000c7816 */ /* 0x001fc6000000000c */
[----:B-1----:R-:W2:Y:S04]  /*4c1a0*/  LDL.LU R0, [R1+0x1390] ;  /* 0x0013900001007983 */ /* 0x002ea80000300800 */
[----:B------:R-:W2:Y:S01]  /*4c1b0*/  LDL.LU R27, [R1+0x218] ;  /* 0x00021800011b7983 */ /* 0x000ea20000300800 */
[C---:B------:R-:W-:Y:S02]  /*4c1c0*/  IADD3 R13, R28.reuse, 0x140, RZ ;  /* 0x000001401c0d7810 */ /* 0x040fe40007ffe0ff */
[----:B------:R-:W-:Y:S02]  /*4c1d0*/  IADD3 R9, R28, 0x143, RZ ;  /* 0x000001431c097810 */ /* 0x000fe40007ffe0ff */
[----:B------:R-:W-:Y:S02]  /*4c1e0*/  LEA R8, P6, R2, R20, 0x1 ;  /* 0x0000001402087211 */ /* 0x000fe400078c08ff */
[----:B------:R-:W-:-:S02]  /*4c1f0*/  ISETP.LT.AND P1, PT, R13, c[0x0][0x17c], !P0 ;  /* 0x00005f000d007a0c */ /* 0x000fc40004721270 */
[C---:B------:R-:W-:Y:S02]  /*4c200*/  IADD3 R5, R2.reuse, c[0x0][0x198], RZ ;  /* 0x0000660002057a10 */ /* 0x040fe40007ffe0ff */
[----:B------:R-:W-:Y:S02]  /*4c210*/  ISETP.LT.AND P3, PT, R9, c[0x0][0x17c], !P0 ;  /* 0x00005f0009007a0c */ /* 0x000fe40004761270 */
[-C--:B------:R-:W-:Y:S02]  /*4c220*/  LEA.HI.X.SX32 R9, R2, R3.reuse, 0x1, P6 ;  /* 0x0000000302097211 */ /* 0x080fe400030f0eff */
[C---:B------:R-:W-:Y:S02]  /*4c230*/  LEA R4, P6, R5.reuse, R20, 0x1 ;  /* 0x0000001405047211 */ /* 0x040fe400078c08ff */
[C---:B------:R-:W-:Y:S02]  /*4c240*/  IADD3 R2, R5.reuse, c[0x0][0x198], RZ ;  /* 0x0000660005027a10 */ /* 0x040fe40007ffe0ff */
[----:B------:R-:W-:Y:S01]  /*4c250*/  LEA.HI.X.SX32 R5, R5, R3, 0x1, P6 ;  /* 0x0000000305057211 */ /* 0x000fe200030f0eff */
[----:B------:R0:W-:Y:S01]  /*4c260*/  @P2 STG.E.U16 [R8.64], R12 ;  /* 0x0000000c08002986 */ /* 0x0001e2000c101506 */
[----:B------:R-:W-:-:S04]  /*4c270*/  IADD3 R13, R28, 0x142, RZ ;  /* 0x000001421c0d7810 */ /* 0x000fc80007ffe0ff */
[----:B------:R-:W-:Y:S02]  /*4c280*/  ISETP.LT.AND P4, PT, R13, c[0x0][0x17c], !P0 ;  /* 0x00005f000d007a0c */ /* 0x000fe40004781270 */
[----:B0-----:R-:W-:Y:S02]  /*4c290*/  IADD3 R9, R28, 0x145, RZ ;  /* 0x000001451c097810 */ /* 0x001fe40007ffe0ff */
[----:B------:R-:W-:Y:S02]  /*4c2a0*/  LEA R8, P6, R2, R20, 0x1 ;  /* 0x0000001402087211 */ /* 0x000fe400078c08ff */
[----:B------:R-:W-:-:S04]  /*4c2b0*/  IADD3 R13, R28, 0x144, RZ ;  /* 0x000001441c0d7810 */ /* 0x000fc80007ffe0ff */
[----:B------:R-:W-:Y:S01]  /*4c2c0*/  ISETP.LT.AND P2, PT, R13, c[0x0][0x17c], !P0 ;  /* 0x00005f000d007a0c */ /* 0x000fe20004741270 */
[----:B----4-:R0:W-:Y:S01]  /*4c2d0*/  @P1 STG.E.U16 [R4.64], R25 ;  /* 0x0000001904001986 */ /* 0x0101e2000c101506 */
[----:B------:R-:W-:Y:S02]  /*4c2e0*/  PRMT R12, R25, 0x7632, R12 ;  /* 0x00007632190c7816 */ /* 0x000fe4000000000c */
[----:B------:R-:W-:Y:S02]  /*4c2f0*/  ISETP.LT.AND P1, PT, R9, c[0x0][0x17c], !P0 ;  /* 0x00005f0009007a0c */ /* 0x000fe40004721270 */
[C---:B------:R-:W-:Y:S02]  /*4c300*/  LEA.HI.X.SX32 R9, R2.reuse, R3, 0x1, P6 ;  /* 0x0000000302097211 */ /* 0x040fe400030f0eff */
[----:B0-----:R-:W-:Y:S01]  /*4c310*/  IADD3 R5, R2, c[0x0][0x198], RZ ;  /* 0x0000660002057a10 */ /* 0x001fe20007ffe0ff */
[----:B------:R-:W4:Y:S03]  /*4c320*/  LDL.LU R25, [R1+0x288] ;  /* 0x0002880001197983 */ /* 0x000f260000300800 */
[----:B------:R-:W-:-:S02]  /*4c330*/  LEA R4, P6, R5, R20, 0x1 ;  /* 0x0000001405047211 */ /* 0x000fc400078c08ff */
[C---:B------:R-:W-:Y:S02]  /*4c340*/  IADD3 R2, R5.reuse, c[0x0][0x198], RZ ;  /* 0x0000660005027a10 */ /* 0x040fe40007ffe0ff */
[----:B------:R-:W-:Y:S01]  /*4c350*/  LEA.HI.X.SX32 R5, R5, R3, 0x1, P6 ;  /* 0x0000000305057211 */ /* 0x000fe200030f0eff */
[----:B------:R0:W-:Y:S02]  /*4c360*/  @P5 STG.E.U16 [R8.64], R12 ;  /* 0x0000000c08005986 */ /* 0x0001e4000c101506 */
[----:B0-----:R-:W-:Y:S02]  /*4c370*/  IADD3 R9, R28, 0x147, RZ ;  /* 0x000001471c097810 */ /* 0x001fe40007ffe0ff */
[----:B------:R-:W-:Y:S01]  /*4c380*/  LEA R8, P6, R2, R20, 0x1 ;  /* 0x0000001402087211 */ /* 0x000fe200078c08ff */
[----:B---3--:R0:W-:Y:S01]  /*4c390*/  @P4 STG.E.U16 [R4.64], R26 ;  /* 0x0000001a04004986 */ /* 0x0081e2000c101506 */
[----:B------:R-:W-:Y:S02]  /*4c3a0*/  PRMT R12, R26, 0x7632, R12 ;  /* 0x000076321a0c7816 */ /* 0x000fe4000000000c */
[----:B------:R-:W-:-:S02]  /*4c3b0*/  ISETP.LT.AND P4, PT, R9, c[0x0][0x17c], !P0 ;  /* 0x00005f0009007a0c */ /* 0x000fc40004781270 */
[CC--:B------:R-:W-:Y:S02]  /*4c3c0*/  LEA.HI.X.SX32 R9, R2.reuse, R3.reuse, 0x1, P6 ;  /* 0x0000000302097211 */ /* 0x0c0fe400030f0eff */
[----:B0-----:R-:W-:Y:S01]  /*4c3d0*/  IADD3 R5, R2, c[0x0][0x198], RZ ;  /* 0x0000660002057a10 */ /* 0x001fe20007ffe0ff */
[----:B------:R-:W3:Y:S03]  /*4c3e0*/  LDL.LU R26, [R1+0x268] ;  /* 0x00026800011a7983 */ /* 0x000ee60000300800 */
[C---:B------:R-:W-:Y:S02]  /*4c3f0*/  LEA R4, P6, R5.reuse, R20, 0x1 ;  /* 0x0000001405047211 */ /* 0x040fe400078c08ff */
[C---:B------:R-:W-:Y:S02]  /*4c400*/  IADD3 R2, R5.reuse, c[0x0][0x198], RZ ;  /* 0x0000660005027a10 */ /* 0x040fe40007ffe0ff */
[----:B------:R-:W-:Y:S01]  /*4c410*/  LEA.HI.X.SX32 R5, R5, R3, 0x1, P6 ;  /* 0x0000000305057211 */ /* 0x000fe200030f0eff */
[----:B------:R0:W-:Y:S04]  /*4c420*/  @P3 STG.E.U16 [R8.64], R12 ;  /* 0x0000000c08003986 */ /* 0x0001e8000c101506 */
[----:B--2---:R1:W-:Y:S01]  /*4c430*/  @P2 STG.E.U16 [R4.64], R27 ;  /* 0x0000001b04002986 */ /* 0x0043e2000c101506 */
[----:B0-----:R-:W-:-:S03]  /*4c440*/  PRMT R12, R27, 0x7632, R12 ;  /* 0x000076321b0c7816 */ /* 0x001fc6000000000c */
[----:B-1----:R-:W2:Y:S01]  /*4c450*/  LDL.LU R27, [R1+0x208] ;  /* 0x00020800011b7983 */ /* 0x002ea20000300800 */
[C---:B------:R-:W-:Y:S02]  /*4c460*/  IADD3 R13, R28.reuse, 0x146, RZ ;  /* 0x000001461c0d7810 */ /* 0x040fe40007ffe0ff */
[----:B------:R-:W-:Y:S02]  /*4c470*/  IADD3 R9, R28, 0x149, RZ ;  /* 0x000001491c097810 */ /* 0x000fe40007ffe0ff */
[C---:B------:R-:W-:Y:S02]  /*4c480*/  LEA R8, P6, R2.reuse, R20, 0x1 ;  /* 0x0000001402087211 */ /* 0x040fe400078c08ff */
[----:B------:R-:W-:Y:S02]  /*4c490*/  ISETP.LT.AND P5, PT, R13, c[0x0][0x17c], !P0 ;  /* 0x00005f000d007a0c */ /* 0x000fe400047a1270 */
[----:B------:R-:W-:Y:S02]  /*4c4a0*/  IADD3 R5, R2, c[0x0][0x198], RZ ;  /* 0x0000660002057a10 */ /* 0x000fe40007ffe0ff */
[----:B------:R-:W-:-:S02]  /*4c4b0*/  ISETP.LT.AND P2, PT, R9, c[0x0][0x17c], !P0 ;  /* 0x00005f0009007a0c */ /* 0x000fc40004741270 */
[-C--:B------:R-:W-:Y:S02]  /*4c4c0*/  LEA.HI.X.SX32 R9, R2, R3.reuse, 0x1, P6 ;  /* 0x0000000302097211 */ /* 0x080fe400030f0eff */
[C---:B------:R-:W-:Y:S02]  /*4c4d0*/  LEA R4, P6, R5.reuse, R20, 0x1 ;  /* 0x0000001405047211 */ /* 0x040fe400078c08ff */
[C---:B------:R-:W-:Y:S02]  /*4c4e0*/  IADD3 R2, R5.reuse, c[0x0][0x198], RZ ;  /* 0x0000660005027a10 */ /* 0x040fe40007ffe0ff */
[----:B------:R-:W-:Y:S01]  /*4c4f0*/  LEA.HI.X.SX32 R5, R5, R3, 0x1, P6 ;  /* 0x0000000305057211 */ /* 0x000fe200030f0eff */
[----:B------:R0:W-:Y:S01]  /*4c500*/  @P1 STG.E.U16 [R8.64], R12 ;  /* 0x0000000c08001986 */ /* 0x0001e2000c101506 */
[----:B------:R-:W-:-:S03]  /*4c510*/  IADD3 R13, R28, 0x148, RZ ;  /* 0x000001481c0d7810 */ /* 0x000fc60007ffe0ff */
[----:B------:R1:W-:Y:S01]  /*4c520*/  @P5 STG.E.U16 [R4.64], R18 ;  /* 0x0000001204005986 */ /* 0x0003e2000c101506 */
[----:B------:R-:W-:Y:S02]  /*4c530*/  ISETP.LT.AND P3, PT, R13, c[0x0][0x17c], !P0 ;  /* 0x00005f000d007a0c */ /* 0x000fe40004761270 */
[----:B0-----:R-:W-:Y:S02]  /*4c540*/  IADD3 R9, R28, 0x14b, RZ ;  /* 0x0000014b1c097810 */ /* 0x001fe40007ffe0ff */
[C---:B------:R-:W-:Y:S02]  /*4c550*/  LEA R8, P6, R2.reuse, R20, 0x1 ;  /* 0x0000001402087211 */ /* 0x040fe400078c08ff */
[C---:B-1----:R-:W-:Y:S02]  /*4c560*/  IADD3 R5, R2.reuse, c[0x0][0x198], RZ ;  /* 0x0000660002057a10 */ /* 0x042fe40007ffe0ff */
[----:B------:R-:W-:Y:S02]  /*4c570*/  ISETP.LT.AND P5, PT, R9, c[0x0][0x17c], !P0 ;  /* 0x00005f0009007a0c */ /* 0x000fe400047a1270 */
[----:B------:R-:W-:-:S02]  /*4c580*/  LEA.HI.X.SX32 R9, R2, R3, 0x1, P6 ;  /* 0x0000000302097211 */ /* 0x000fc400030f0eff */
[C---:B------:R-:W-:Y:S02]  /*4c590*/  LEA R4, P6, R5.reuse, R20, 0x1 ;  /* 0x0000001405047211 */ /* 0x040fe400078c08ff */
[----:B------:R-:W-:Y:S02]  /*4c5a0*/  PRMT R18, R18, 0x7632, R18 ;  /* 0x0000763212127816 */ /* 0x000fe40000000012 */
[C---:B------:R-:W-:Y:S02]  /*4c5b0*/  IADD3 R2, R5.reuse, c[0x0][0x198], RZ ;  /* 0x0000660005027a10 */ /* 0x040fe40007ffe0ff */
[----:B------:R-:W-:Y:S01]  /*4c5c0*/  LEA.HI.X.SX32 R5, R5, R3, 0x1, P6 ;  /* 0x0000000305057211 */ /* 0x000fe200030f0eff */
[----:B------:R0:W-:Y:S01]  /*4c5d0*/  @P4 STG.E.U16 [R8.64], R18 ;  /* 0x0000001208004986 */ /* 0x0001e2000c101506 */
[C---:B------:R-:W-:Y:S02]  /*4c5e0*/  IADD3 R13, R28.reuse, 0x14a, RZ ;  /* 0x0000014a1c0d7810 */ /* 0x040fe40007ffe0ff */
[----:B------:R-:W-:-:S02]  /*4c5f0*/  IADD3 R12, R28, 0x14c, RZ ;  /* 0x0000014c1c0c7810 */ /* 0x000fc40007ffe0ff */
[----:B------:R-:W-:Y:S02]  /*4c600*/  ISETP.LT.AND P1, PT, R13, c[0x0][0x17c], !P0 ;  /* 0x00005f000d007a0c */ /* 0x000fe40004721270 */
[----:B0-----:R-:W-:Y:S01]  /*4c610*/  IADD3 R9, R28, 0x14d, RZ ;  /* 0x0000014d1c097810 */ /* 0x001fe20007ffe0ff */
[----:B----4-:R0:W-:Y:S01]  /*4c620*/  @P3 STG.E.U16 [R4.64], R25 ;  /* 0x0000001904003986 */ /* 0x0101e2000c101506 */
[C---:B------:R-:W-:Y:S02]  /*4c630*/  LEA R8, P6, R2.reuse, R20, 0x1 ;  /* 0x0000001402087211 */ /* 0x040fe400078c08ff */
[----:B------:R-:W-:Y:S02]  /*4c640*/  ISETP.LT.AND P3, PT, R9, c[0x0][0x17c], !P0 ;  /* 0x00005f0009007a0c */ /* 0x000fe40004761270 */
[----:B------:R-:W-:Y:S02]  /*4c650*/  LEA.HI.X.SX32 R9, R2, R3, 0x1, P6 ;  /* 0x0000000302097211 */ /* 0x000fe400030f0eff */
[----:B------:R-:W-:-:S02]  /*4c660*/  ISETP.LT.AND P4, PT, R12, c[0x0][0x17c], !P0 ;  /* 0x00005f000c007a0c */ /* 0x000fc40004781270 */
[----:B0-----:R-:W-:Y:S02]  /*4c670*/  IADD3 R5, R2, c[0x0][0x198], RZ ;  /* 0x0000660002057a10 */ /* 0x001fe40007ffe0ff */
[----:B------:R-:W-:Y:S02]  /*4c680*/  PRMT R12, R25, 0x7632, R12 ;  /* 0x00007632190c7816 */ /* 0x000fe4000000000c */
[C---:B------:R-:W-:Y:S02]  /*4c690*/  LEA R4, P6, R5.reuse, R20, 0x1 ;  /* 0x0000001405047211 */ /* 0x040fe400078c08ff */
[C---:B------:R-:W-:Y:S02]  /*4c6a0*/  IADD3 R2, R5.reuse, c[0x0][0x198], RZ ;  /* 0x0000660005027a10 */ /* 0x040fe40007ffe0ff */
[----:B------:R-:W-:Y:S01]  /*4c6b0*/  LEA.HI.X.SX32 R5, R5, R3, 0x1, P6 ;  /* 0x0000000305057211 */ /* 0x000fe200030f0eff */
[----:B------:R0:W-:Y:S02]  /*4c6c0*/  @P2 STG.E.U16 [R8.64], R12 ;  /* 0x0000000c08002986 */ /* 0x0001e4000c101506 */
[----:B0-----:R-:W-:-:S02]  /*4c6d0*/  IADD3 R9, R28, 0x14f, RZ ;  /* 0x0000014f1c097810 */ /* 0x001fc40007ffe0ff */
[-C--:B------:R-:W-:Y:S01]  /*4c6e0*/  LEA R8, P6, R2, R20.reuse, 0x1 ;  /* 0x0000001402087211 */ /* 0x080fe200078c08ff */
[----:B---3--:R0:W-:Y:S01]  /*4c6f0*/  @P1 STG.E.U16 [R4.64], R26 ;  /* 0x0000001a04001986 */ /* 0x0081e2000c101506 */
[----:B------:R-:W-:Y:S02]  /*4c700*/  PRMT R12, R26, 0x7632, R12 ;  /* 0x000076321a0c7816 */ /* 0x000fe4000000000c */
[----:B------:R-:W-:Y:S02]  /*4c710*/  ISETP.LT.AND P1, PT, R9, c[0x0][0x17c], !P0 ;  /* 0x00005f0009007a0c */ /* 0x000fe40004721270 */
[C---:B------:R-:W-:Y:S02]  /*4c720*/  LEA.HI.X.SX32 R9, R2.reuse, R3, 0x1, P6 ;  /* 0x0000000302097211 */ /* 0x040fe400030f0eff */
[----:B0-----:R-:W-:Y:S01]  /*4c730*/  IADD3 R5, R2, c[0x0][0x198], RZ ;  /* 0x0000660002057a10 */ /* 0x001fe20007ffe0ff */
[----:B------:R-:W3:Y:S03]  /*4c740*/  LDL.LU R26, [R1+0x298] ;  /* 0x00029800011a7983 */ /* 0x000ee60000300800 */
[----:B------:R-:W-:-:S02]  /*4c750*/  LEA R4, P6, R5, R20, 0x1 ;  /* 0x0000001405047211 */ /* 0x000fc400078c08ff */
[C---:B------:R-:W-:Y:S02]  /*4c760*/  IADD3 R2, R5.reuse, c[0x0][0x198], RZ ;  /* 0x0000660005027a10 */ /* 0x040fe40007ffe0ff */
[----:B------:R-:W-:Y:S01]  /*4c770*/  LEA.HI.X.SX32 R5, R5, R3, 0x1, P6 ;  /* 0x0000000305057211 */ /* 0x000fe200030f0eff */
[----:B------:R0:W-:Y:S04]  /*4c780*/  @P5 STG.E.U16 [R8.64], R12 ;  /* 0x0000000c08005986 */ /* 0x0001e8000c101506 */
[----:B--2---:R1:W-:Y:S01]  /*4c790*/  @P4 STG.E.U16 [R4.64], R27 ;  /* 0x0000001b04004986 */ /* 0x0043e2000c101506 */
[----:B0-----:R-:W-:-:S03]  /*4c7a0*/  PRMT R12, R27, 0x7632, R12 ;  /* 0x000076321b0c7816 */ /* 0x001fc6000000000c */
[----:B-1----:R-:W2:Y:S01]  /*4c7b0*/  LDL.LU R27, [R1+0x238] ;  /* 0x00023800011b7983 */ /* 0x002ea20000300800 */
[C---:B------:R-:W-:Y:S02]  /*4c7c0*/  IADD3 R13, R28.reuse, 0x14e, RZ ;  /* 0x0000014e1c0d7810 */ /* 0x040fe40007ffe0ff */
[----:B------:R-:W-:Y:S01]  /*4c7d0*/  IADD3 R9, R28, 0x151, RZ ;  /* 0x000001511c097810 */ /* 0x000fe20007ffe0ff */
[----:B------:R-:W4:Y:S01]  /*4c7e0*/  LDL.LU R25, [R1+0x278] ;  /* 0x0002780001197983 */ /* 0x000f220000300800 */
        /* <DEDUP_REMOVED lines=20> */
[C---:B------:R-:W-:Y:S02]  /*4c930*/  IADD3 R12, R28.reuse, 0x154, RZ ;  /* 0x000001541c0c7810 */ /* 0x040fe40007ffe0ff */
[----:B------:R-:W-:Y:S01]  /*4c940*/  LEA.HI.X.SX32 R5, R5, R3, 0x1, P6 ;  /* 0x0000000305057211 */ /* 0x000fe200030f0eff */
[----:B------:R0:W-:Y:S01]  /*4c950*/  @P1 STG.E.U16 [R8.64], R14 ;  /* 0x0000000e08001986 */ /* 0x0001e2000c101506 */
[----:B------:R-:W-:-:S02]  /*4c960*/  IADD3 R13, R28, 0x152, RZ ;  /* 0x000001521c0d7810 */ /* 0x000fc40007ffe0ff */
[----:B------:R-:W-:Y:S02]  /*4c970*/  ISETP.LT.AND P1, PT, R12, c[0x0][0x17c], !P0 ;  /* 0x00005f000c007a0c */ /* 0x000fe40004721270 */
[----:B------:R-:W-:Y:S02]  /*4c980*/  ISETP.LT.AND P3, PT, R13, c[0x0][0x17c], !P0 ;  /* 0x00005f000d007a0c */ /* 0x000fe40004761270 */
        /* <DEDUP_REMOVED lines=15> */
[----:B------:R-:W-:Y:S02]  /*4ca80*/  IADD3 R9, R28, 0x157, RZ ;  /* 0x000001571c097810 */ /* 0x000fe40007ffe0ff */
[CC--:B------:R-:W-:Y:S02]  /*4ca90*/  LEA R8, P6, R2.reuse, R20.reuse, 0x1 ;  /* 0x0000001402087211 */ /* 0x0c0fe400078c08ff */
[C---:B------:R-:W-:Y:S02]  /*4caa0*/  IADD3 R5, R2.reuse, c[0x0][0x198], RZ ;  /* 0x0000660002057a10 */ /* 0x040fe40007ffe0ff */
[----:B------:R-:W-:Y:S02]  /*4cab0*/  ISETP.LT.AND P3, PT, R9, c[0x0][0x17c], !P0 ;  /* 0x00005f0009007a0c */ /* 0x000fe40004761270 */
[----:B------:R-:W-:Y:S02]  /*4cac0*/  LEA.HI.X.SX32 R9, R2, R3, 0x1, P6 ;  /* 0x0000000302097211 */ /* 0x000fe400030f0eff */
[----:B------:R-:W-:-:S02]  /*4cad0*/  LEA R4, P6, R5, R20, 0x1 ;  /* 0x0000001405047211 */ /* 0x000fc400078c08ff */
        /* <DEDUP_REMOVED lines=24> */
[CC--:B------:R-:W-:Y:S02]  /*4cc60*/  LEA R4, P6, R5.reuse, R20.reuse, 0x1 ;  /* 0x0000001405047211 */ /* 0x0c0fe400078c08ff */
[----:B------:R-:W-:Y:S02]  /*4cc70*/  PRMT R6, R6, 0x7632, R6 ;  /* 0x0000763206067816 */ /* 0x000fe40000000006 */
[C---:B------:R-:W-:Y:S02]  /*4cc80*/  IADD3 R2, R5.reuse, c[0x0][0x198], RZ ;  /* 0x0000660005027a10 */ /* 0x040fe40007ffe0ff */
[----:B------:R-:W-:Y:S02]  /*4cc90*/  LEA.HI.X.SX32 R5, R5, R3, 0x1, P6 ;  /* 0x0000000305057211 */ /* 0x000fe400030f0eff */
[----:B------:R-:W-:Y:S01]  /*4cca0*/  IADD3 R12, R28, 0x15a, RZ ;  /* 0x0000015a1c0c7810 */ /* 0x000fe20007ffe0ff */
[----:B------:R0:W-:Y:S03]  /*4ccb0*/  @P3 STG.E.U16 [R8.64], R6 ;  /* 0x0000000608003986 */ /* 0x0001e6000c101506 */
[----:B------:R-:W-:Y:S01]  /*4ccc0*/  ISETP.LT.AND P5, PT, R12, c[0x0][0x17c], !P0 ;  /* 0x00005f000c007a0c */ /* 0x000fe200047a1270 */
[----:B----4-:R1:W-:Y:S01]  /*4ccd0*/  @P2 STG.E.U16 [R4.64], R25 ;  /* 0x0000001904002986 */ /* 0x0103e2000c101506 */
[----:B0-----:R-:W-:-:S02]  /*4cce0*/  LEA R8, P6, R2, R20, 0x1 ;  /* 0x0000001402087211 */ /* 0x001fc400078c08ff */
[----:B------:R-:W-:Y:S02]  /*4ccf0*/  IADD3 R6, R28, 0x15d, RZ ;  /* 0x0000015d1c067810 */ /* 0x000fe40007ffe0ff */
[C---:B-1----:R-:W-:Y:S02]  /*4cd00*/  IADD3 R5, R2.reuse, c[0x0][0x198], RZ ;  /* 0x0000660002057a10 */ /* 0x042fe40007ffe0ff */
[----:B------:R-:W-:Y:S02]  /*4cd10*/  LEA.HI.X.SX32 R9, R2, R3, 0x1, P6 ;  /* 0x0000000302097211 */ /* 0x000fe400030f0eff */
[----:B------:R-:W-:Y:S02]  /*4cd20*/  LEA R4, P6, R5, R20, 0x1 ;  /* 0x0000001405047211 */ /* 0x000fe400078c08ff */
[----:B------:R-:W-:Y:S02]  /*4cd30*/  ISETP.LT.AND P2, PT, R6, c[0x0][0x17c], !P0 ;  /* 0x00005f0006007a0c */ /* 0x000fe40004741270 */
[----:B------:R-:W-:-:S02]  /*4cd40*/  PRMT R6, R25, 0x7632, R6 ;  /* 0x0000763219067816 */ /* 0x000fc40000000006 */
[C---:B------:R-:W-:Y:S01]  /*4cd50*/  IADD3 R2, R5.reuse, c[0x0][0x198], RZ ;  /* 0x0000660005027a10 */ /* 0x040fe20007ffe0ff */
[----:B------:R-:W4:Y:S01]  /*4cd60*/  LDL.LU R25, [R1+0x24c] ;  /* 0x00024c0001197983 */ /* 0x000f220000300800 */
[----:B------:R-:W-:Y:S02]  /*4cd70*/  LEA.HI.X.SX32 R5, R5, R3, 0x1, P6 ;  /* 0x0000000305057211 */ /* 0x000fe400030f0eff */
[----:B------:R-:W-:Y:S01]  /*4cd80*/  IADD3 R10, R28, 0x15c, RZ ;  /* 0x0000015c1c0a7810 */ /* 0x000fe20007ffe0ff */
[----:B------:R0:W-:Y:S03]  /*4cd90*/  @P1 STG.E.U16 [R8.64], R6 ;  /* 0x0000000608001986 */ /* 0x0001e6000c101506 */
[----:B------:R-:W-:Y:S02]  /*4cda0*/  ISETP.LT.AND P3, PT, R10, c[0x0][0x17c], !P0 ;  /* 0x00005f000a007a0c */ /* 0x000fe40004761270 */
[----:B0-----:R-:W-:-:S02]  /*4cdb0*/  LEA R8, P6, R2, R20, 0x1 ;  /* 0x0000001402087211 */ /* 0x001fc400078c08ff */
[----:B------:R-:W-:Y:S02]  /*4cdc0*/  IADD3 R6, R28, 0x15f, RZ ;  /* 0x0000015f1c067810 */ /* 0x000fe40007ffe0ff */
[----:B------:R-:W-:Y:S02]  /*4cdd0*/  LEA.HI.X.SX32 R9, R2, R3, 0x1, P6 ;  /* 0x0000000302097211 */ /* 0x000fe400030f0eff */
[----:B------:R-:W-:-:S04]  /*4cde0*/  IADD3 R10, R28, 0x15e, RZ ;  /* 0x0000015e1c0a7810 */ /* 0x000fc80007ffe0ff */
[----:B------:R-:W-:Y:S01]  /*4cdf0*/  ISETP.LT.AND P1, PT, R10, c[0x0][0x17c], !P0 ;  /* 0x00005f000a007a0c */ /* 0x000fe20004721270 */
[----:B---3--:R0:W-:Y:S01]  /*4ce00*/  @P5 STG.E.U16 [R4.64], R26 ;  /* 0x0000001a04005986 */ /* 0x0081e2000c101506 */
[----:B------:R-:W-:Y:S02]  /*4ce10*/  ISETP.LT.AND P5, PT, R6, c[0x0][0x17c], !P0 ;  /* 0x00005f0006007a0c */ /* 0x000fe400047a1270 */
[----:B------:R-:W-:Y:S02]  /*4ce20*/  PRMT R6, R26, 0x7632, R6 ;  /* 0x000076321a067816 */ /* 0x000fe40000000006 */
[----:B0-----:R-:W-:Y:S01]  /*4ce30*/  IADD3 R5, R2, c[0x0][0x198], RZ ;  /* 0x0000660002057a10 */ /* 0x001fe20007ffe0ff */
[----:B------:R-:W3:Y:S03]  /*4ce40*/  LDL.LU R26, [R1+0x25c] ;  /* 0x00025c00011a7983 */ /* 0x000ee60000300800 */
[----:B------:R-:W-:-:S02]  /*4ce50*/  LEA R4, P6, R5, R20, 0x1 ;  /* 0x0000001405047211 */ /* 0x000fc400078c08ff */
[C---:B------:R-:W-:Y:S02]  /*4ce60*/  IADD3 R2, R5.reuse, c[0x0][0x198], RZ ;  /* 0x0000660005027a10 */ /* 0x040fe40007ffe0ff */
[----:B------:R-:W-:Y:S01]  /*4ce70*/  LEA.HI.X.SX32 R5, R5, R3, 0x1, P6 ;  /* 0x0000000305057211 */ /* 0x000fe200030f0eff */
[----:B------:R0:W-:Y:S02]  /*4ce80*/  @P4 STG.E.U16 [R8.64], R6 ;  /* 0x0000000608004986 */ /* 0x0001e4000c101506 */
[----:B0-----:R-:W-:Y:S02]  /*4ce90*/  IADD3 R6, R28, 0x161, RZ ;  /* 0x000001611c067810 */ /* 0x001fe40007ffe0ff */
[----:B------:R-:W-:-:S04]  /*4cea0*/  LEA R8, P6, R2, R20, 0x1 ;  /* 0x0000001402087211 */ /* 0x000fc800078c08ff */
[----:B------:R-:W-:Y:S01]  /*4ceb0*/  LEA.HI.X.SX32 R9, R2, R3, 0x1, P6 ;  /* 0x0000000302097211 */ /* 0x000fe200030f0eff */
[----:B--2---:R0:W-:Y:S01]  /*4cec0*/  @P3 STG.E.U16 [R4.64], R27 ;  /* 0x0000001b04003986 */ /* 0x0041e2000c101506 */
[----:B------:R-:W-:Y:S02]  /*4ced0*/  ISETP.LT.AND P3, PT, R6, c[0x0][0x17c], !P0 ;  /* 0x00005f0006007a0c */ /* 0x000fe40004761270 */
[----:B------:R-:W-:Y:S02]  /*4cee0*/  PRMT R6, R27, 0x7632, R6 ;  /* 0x000076321b067816 */ /* 0x000fe40000000006 */
[----:B0-----:R-:W-:-:S04]  /*4cef0*/  IADD3 R5, R2, c[0x0][0x198], RZ ;  /* 0x0000660002057a10 */ /* 0x001fc80007ffe0ff */
[C---:B------:R-:W-:Y:S02]  /*4cf00*/  LEA R4, P6, R5.reuse, R20, 0x1 ;  /* 0x0000001405047211 */ /* 0x040fe400078c08ff */
[C---:B------:R-:W-:Y:S01]  /*4cf10*/  IADD3 R2, R5.reuse, c[0x0][0x198], RZ ;  /* 0x0000660005027a10 */ /* 0x040fe20007ffe0ff */
        /* <DEDUP_REMOVED lines=8> */
[----:B------:R-:W-:Y:S02]  /*4cfa0*/  IADD3 R10, R28, 0x160, RZ ;  /* 0x000001601c0a7810 */ /* 0x000fe40007ffe0ff */
[----:B------:R-:W-:-:S02]  /*4cfb0*/  LEA R8, P6, R2, R20, 0x1 ;  /* 0x0000001402087211 */ /* 0x000fc400078c08ff */
[----:B------:R-:W-:Y:S02]  /*4cfc0*/  ISETP.LT.AND P4, PT, R10, c[0x0][0x17c], !P0 ;  /* 0x00005f000a007a0c */ /* 0x000fe40004781270 */
[C---:B------:R-:W-:Y:S02]  /*4cfd0*/  IADD3 R5, R2.reuse, c[0x0][0x198], RZ ;  /* 0x0000660002057a10 */ /* 0x040fe40007ffe0ff */
[-C--:B------:R-:W-:Y:S02]  /*4cfe0*/  LEA.HI.X.SX32 R9, R2, R3.reuse, 0x1, P6 ;  /* 0x0000000302097211 */ /* 0x080fe400030f0eff */
[C---:B------:R-:W-:Y:S02]  /*4cff0*/  LEA R4, P6, R5.reuse, R20, 0x1 ;  /* 0x0000001405047211 */ /* 0x040fe400078c08ff */
[C---:B------:R-:W-:Y:S02]  /*4d000*/  IADD3 R2, R5.reuse, c[0x0][0x198], RZ ;  /* 0x0000660005027a10 */ /* 0x040fe40007ffe0ff */
[----:B------:R-:W-:-:S02]  /*4d010*/  LEA.HI.X.SX32 R5, R5, R3, 0x1, P6 ;  /* 0x0000000305057211 */ /* 0x000fc400030f0eff */
[----:B------:R-:W-:Y:S01]  /*4d020*/  IADD3 R10, R28, 0x162, RZ ;  /* 0x000001621c0a7810 */ /* 0x000fe20007ffe0ff */
[----:B------:R0:W-:Y:S03]  /*4d030*/  @P5 STG.E.U16 [R8.64], R6 ;  /* 0x0000000608005986 */ /* 0x0001e6000c101506 */
[----:B------:R-:W-:Y:S02]  /*4d040*/  ISETP.LT.AND P2, PT, R10, c[0x0][0x17c], !P0 ;  /* 0x00005f000a007a0c */ /* 0x000fe40004741270 */
[C---:B------:R-:W-:Y:S02]  /*4d050*/  IADD3 R10, R28.reuse, 0x164, RZ ;  /* 0x000001641c0a7810 */ /* 0x040fe40007ffe0ff */
[----:B0-----:R-:W-:Y:S02]  /*4d060*/  IADD3 R6, R28, 0x165, RZ ;  /* 0x000001651c067810 */ /* 0x001fe40007ffe0ff */
[----:B------:R-:W-:-:S02]  /*4d070*/  LEA R8, P6, R2, R20, 0x1 ;  /* 0x0000001402087211 */ /* 0x000fc400078c08ff */
[----:B------:R-:W-:Y:S02]  /*4d080*/  ISETP.LT.AND P5, PT, R10, c[0x0][0x17c], !P0 ;  /* 0x00005f000a007a0c */ /* 0x000fe400047a1270 */
[----:B------:R-:W-:Y:S02]  /*4d090*/  LEA.HI.X.SX32 R9, R2, R3, 0x1, P6 ;  /* 0x0000000302097211 */ /* 0x000fe400030f0eff */
[C---:B------:R-:W-:Y:S02]  /*4d0a0*/  IADD3 R10, R28.reuse, 0x166, RZ ;  /* 0x000001661c0a7810 */ /* 0x040fe40007ffe0ff */
[----:B------:R-:W-:Y:S01]  /*4d0b0*/  IADD3 R12, R28, 0x167, RZ ;  /* 0x000001671c0c7810 */ /* 0x000fe20007ffe0ff */
[----:B----4-:R0:W-:Y:S01]  /*4d0c0*/  @P4 STG.E.U16 [R4.64], R25 ;  /* 0x0000001904004986 */ /* 0x0101e2000c101506 */
[----:B------:R-:W-:Y:S02]  /*4d0d0*/  ISETP.LT.AND P4, PT, R6, c[0x0][0x17c], !P0 ;  /* 0x00005f0006007a0c */ /* 0x000fe40004781270 */
[----:B------:R-:W-:-:S02]  /*4d0e0*/  PRMT R6, R25, 0x7632, R6 ;  /* 0x0000763219067816 */ /* 0x000fc40000000006 */
[----:B0-----:R-:W-:-:S04]  /*4d0f0*/  IADD3 R5, R2, c[0x0][0x198], RZ ;  /* 0x0000660002057a10 */ /* 0x001fc80007ffe0ff */
[CC--:B------:R-:W-:Y:S02]  /*4d100*/  LEA R4, P6, R5.reuse, R20.reuse, 0x1 ;  /* 0x0000001405047211 */ /* 0x0c0fe400078c08ff */
[C---:B------:R-:W-:Y:S01]  /*4d110*/  IADD3 R2, R5.reuse, c[0x0][0x198], RZ ;  /* 0x0000660005027a10 */ /* 0x040fe20007ffe0ff */
[----:B------:R0:W-:Y:S01]  /*4d120*/  @P3 STG.E.U16 [R8.64], R6 ;  /* 0x0000000608003986 */ /* 0x0001e2000c101506 */
[----:B------:R-:W-:Y:S02]  /*4d130*/  LEA.HI.X.SX32 R5, R5, R3, 0x1, P6 ;  /* 0x0000000305057211 */ /* 0x000fe400030f0eff */
[----:B------:R-:W-:Y:S02]  /*4d140*/  ISETP.LT.AND P3, PT, R10, c[0x0][0x17c], !P0 ;  /* 0x00005f000a007a0c */ /* 0x000fe40004761270 */
[C---:B------:R-:W-:Y:S02]  /*4d150*/  IADD3 R10, R2.reuse, c[0x0][0x198], RZ ;  /* 0x00006600020a7a10 */ /* 0x040fe40007ffe0ff */
[----:B0-----:R-:W-:-:S04]  /*4d160*/  LEA R8, P6, R2, R20, 0x1 ;  /* 0x0000001402087211 */ /* 0x001fc800078c08ff */
[----:B------:R-:W-:Y:S01]  /*4d170*/  LEA.HI.X.SX32 R9, R2, R3, 0x1, P6 ;  /* 0x0000000302097211 */ /* 0x000fe200030f0eff */
[----:B---3--:R0:W-:Y:S01]  /*4d180*/  @P2 STG.E.U16 [R4.64], R26 ;  /* 0x0000001a04002986 */ /* 0x0081e2000c101506 */
[----:B------:R-:W-:Y:S02]  /*4d190*/  PRMT R13, R26, 0x7632, R13 ;  /* 0x000076321a0d7816 */ /* 0x000fe4000000000d */
[----:B------:R-:W-:Y:S02]  /*4d1a0*/  ISETP.LT.AND P2, PT, R12, c[0x0][0x17c], !P0 ;  /* 0x00005f000c007a0c */ /* 0x000fe40004741270 */
[----:B------:R-:W-:Y:S01]  /*4d1b0*/  IADD3 R12, R28, 0x168, RZ ;  /* 0x000001681c0c7810 */ /* 0x000fe20007ffe0ff */
[----:B0-----:R-:W3:Y:S01]  /*4d1c0*/  LDL.LU R26, [R1+0x28c] ;  /* 0x00028c00011a7983 */ /* 0x001ee20000300800 */
[----:B------:R-:W-:-:S04]  /*4d1d0*/  LEA R4, P6, R10, R20, 0x1 ;  /* 0x000000140a047211 */ /* 0x000fc800078c08ff */
[----:B------:R-:W-:Y:S01]  /*4d1e0*/  LEA.HI.X.SX32 R5, R10, R3, 0x1, P6 ;  /* 0x000000030a057211 */ /* 0x000fe200030f0eff */
[----:B------:R-:W-:Y:S01]  /*4d1f0*/  @P1 STG.E.U16 [R8.64], R13 ;  /* 0x0000000d08001986 */ /* 0x000fe2000c101506 */
[----:B------:R-:W-:-:S03]  /*4d200*/  ISETP.LT.AND P1, PT, R12, c[0x0][0x17c], !P0 ;  /* 0x00005f000c007a0c */ /* 0x000fc60004721270 */
[----:B--2---:R0:W-:Y:S01]  /*4d210*/  @P5 STG.E.U16 [R4.64], R27 ;  /* 0x0000001b04005986 */ /* 0x0041e2000c101506 */
[----:B------:R-:W-:-:S03]  /*4d220*/  PRMT R12, R27, 0x7632, R12 ;  /* 0x000076321b0c7816 */ /* 0x000fc6000000000c */
[----:B0-----:R-:W2:Y:S01]  /*4d230*/  LDL.LU R27, [R1+0x26c] ;  /* 0x00026c00011b7983 */ /* 0x001ea20000300800 */
[----:B------:R-:W-:Y:S02]  /*4d240*/  IADD3 R2, R10, c[0x0][0x198], RZ ;  /* 0x000066000a027a10 */ /* 0x000fe40007ffe0ff */
[----:B------:R-:W-:Y:S02]  /*4d250*/  IADD3 R10, R28, 0x169, RZ ;  /* 0x000001691c0a7810 */ /* 0x000fe40007ffe0ff */
[C---:B------:R-:W-:Y:S02]  /*4d260*/  LEA R8, P6, R2.reuse, R20, 0x1 ;  /* 0x0000001402087211 */ /* 0x040fe400078c08ff */
[C---:B------:R-:W-:Y:S02]  /*4d270*/  IADD3 R6, R2.reuse, c[0x0][0x198], RZ ;  /* 0x0000660002067a10 */ /* 0x040fe40007ffe0ff */
[----:B------:R-:W-:Y:S02]  /*4d280*/  LEA.HI.X.SX32 R9, R2, R3, 0x1, P6 ;  /* 0x0000000302097211 */ /* 0x000fe400030f0eff */
[----:B------:R-:W-:-:S02]  /*4d290*/  ISETP.LT.AND P5, PT, R10, c[0x0][0x17c], !P0 ;  /* 0x00005f000a007a0c */ /* 0x000fc400047a1270 */
[----:B------:R-:W-:Y:S02]  /*4d2a0*/  LEA R4, P6, R6, R20, 0x1 ;  /* 0x0000001406047211 */ /* 0x000fe400078c08ff */
[----:B------:R-:W-:Y:S02]  /*4d2b0*/  IADD3 R10, R28, 0x16a, RZ ;  /* 0x0000016a1c0a7810 */ /* 0x000fe40007ffe0ff */
[C---:B------:R-:W-:Y:S01]  /*4d2c0*/  IADD3 R2, R6.reuse, c[0x0][0x198], RZ ;  /* 0x0000660006027a10 */ /* 0x040fe20007ffe0ff */
[----:B------:R0:W-:Y:S01]  /*4d2d0*/  @P4 STG.E.U16 [R8.64], R12 ;  /* 0x0000000c08004986 */ /* 0x0001e2000c101506 */
[----:B------:R-:W-:Y:S02]  /*4d2e0*/  LEA.HI.X.SX32 R5, R6, R3, 0x1, P6 ;  /* 0x0000000306057211 */ /* 0x000fe400030f0eff */
[----:B------:R-:W-:Y:S02]  /*4d2f0*/  ISETP.LT.AND P4, PT, R10, c[0x0][0x17c], !P0 ;  /* 0x00005f000a007a0c */ /* 0x000fe40004781270 */
[----:B------:R-:W-:-:S02]  /*4d300*/  IADD3 R10, R28, 0x16b, RZ ;  /* 0x0000016b1c0a7810 */ /* 0x000fc40007ffe0ff */
[C---:B------:R-:W-:Y:S01]  /*4d310*/  IADD3 R6, R2.reuse, c[0x0][0x198], RZ ;  /* 0x0000660002067a10 */ /* 0x040fe20007ffe0ff */
[----:B------:R1:W-:Y:S01]  /*4d320*/  @P3 STG.E.U16 [R4.64], R19 ;  /* 0x0000001304003986 */ /* 0x0003e2000c101506 */
[CC--:B0-----:R-:W-:Y:S02]  /*4d330*/  LEA R8, P6, R2.reuse, R20.reuse, 0x1 ;  /* 0x0000001402087211 */ /* 0x0c1fe400078c08ff */
[----:B------:R-:W-:Y:S02]  /*4d340*/  PRMT R13, R19, 0x7632, R13 ;  /* 0x00007632130d7816 */ /* 0x000fe4000000000d */
[----:B------:R-:W-:Y:S02]  /*4d350*/  LEA.HI.X.SX32 R9, R2, R3, 0x1, P6 ;  /* 0x0000000302097211 */ /* 0x000fe400030f0eff */
[----:B------:R-:W-:Y:S02]  /*4d360*/  ISETP.LT.AND P3, PT, R10, c[0x0][0x17c], !P0 ;  /* 0x00005f000a007a0c */ /* 0x000fe40004761270 */
[----:B-1----:R-:W-:-:S02]  /*4d370*/  LEA R4, P6, R6, R20, 0x1 ;  /* 0x0000001406047211 */ /* 0x002fc400078c08ff */
[----:B------:R-:W-:Y:S02]  /*4d380*/  IADD3 R10, R28, 0x16c, RZ ;  /* 0x0000016c1c0a7810 */ /* 0x000fe40007ffe0ff */
[C---:B------:R-:W-:Y:S01]  /*4d390*/  IADD3 R2, R6.reuse, c[0x0][0x198], RZ ;  /* 0x0000660006027a10 */ /* 0x040fe20007ffe0ff */
[----:B------:R0:W-:Y:S01]  /*4d3a0*/  @P2 STG.E.U16 [R8.64], R13 ;  /* 0x0000000d08002986 */ /* 0x0001e2000c101506 */
[----:B------:R-:W-:Y:S02]  /*4d3b0*/  LEA.HI.X.SX32 R5, R6, R3, 0x1, P6 ;  /* 0x0000000306057211 */ /* 0x000fe400030f0eff */
[----:B------:R-:W-:Y:S02]  /*4d3c0*/  ISETP.LT.AND P2, PT, R10, c[0x0][0x17c], !P0 ;  /* 0x00005f000a007a0c */ /* 0x000fe40004741270 */
[C---:B------:R-:W-:Y:S02]  /*4d3d0*/  IADD3 R10, R2.reuse, c[0x0][0x198], RZ ;  /* 0x00006600020a7a10 */ /* 0x040fe40007ffe0ff */
[----:B0-----:R-:W-:-:S04]  /*4d3e0*/  LEA R8, P6, R2, R20, 0x1 ;  /* 0x0000001402087211 */ /* 0x001fc800078c08ff */
[----:B------:R-:W-:Y:S02]  /*4d3f0*/  LEA.HI.X.SX32 R9, R2, R3, 0x1, P6 ;  /* 0x0000000302097211 */ /* 0x000fe400030f0eff */
[----:B------:R-:W-:Y:S01]  /*4d400*/  IADD3 R2, R10, c[0x0][0x198], RZ ;  /* 0x000066000a027a10 */ /* 0x000fe20007ffe0ff */
[----:B------:R-:W-:Y:S01]  /*4d410*/  STL [R1+0x1380], R16 ;  /* 0x0013801001007387 */ /* 0x000fe20000100800 */
[----:B---3--:R-:W-:-:S03]  /*4d420*/  PRMT R12, R26, 0x7632, R12 ;  /* 0x000076321a0c7816 */ /* 0x008fc6000000000c */
[----:B------:R0:W-:Y:S04]  /*4d430*/  @P1 STG.E.U16 [R4.64], R26 ;  /* 0x0000001a04001986 */ /* 0x0001e8000c101506 */
[----:B------:R1:W-:Y:S01]  /*4d440*/  @P5 STG.E.U16 [R8.64], R12 ;  /* 0x0000000c08005986 */ /* 0x0003e2000c101506 */
[----:B--2---:R-:W-:-:S03]  /*4d450*/  PRMT R13, R27, 0x7632, R13 ;  /* 0x000076321b0d7816 */ /* 0x004fc6000000000d */
[----:B------:R-:W-:Y:S01]  /*4d460*/  LDS.128 R16, [R29] ;  /* 0x000000001d107984 */ /* 0x000fe20000000c00 */
[----:B0-----:R-:W-:-:S04]  /*4d470*/  LEA R4, P6, R10, R20, 0x1 ;  /* 0x000000140a047211 */ /* 0x001fc800078c08ff */
[-C--:B------:R-:W-:Y:S02]  /*4d480*/  LEA.HI.X.SX32 R5, R10, R3.reuse, 0x1, P6 ;  /* 0x000000030a057211 */ /* 0x080fe400030f0eff */
[CC--:B-1----:R-:W-:Y:S02]  /*4d490*/  LEA R8, P6, R2.reuse, R20.reuse, 0x1 ;  /* 0x0000001402087211 */ /* 0x0c2fe400078c08ff */
[C---:B------:R-:W-:Y:S01]  /*4d4a0*/  IADD3 R10, R2.reuse, c[0x0][0x198], RZ ;  /* 0x00006600020a7a10 */ /* 0x040fe20007ffe0ff */
[----:B------:R0:W-:Y:S01]  /*4d4b0*/  @P4 STG.E.U16 [R4.64], R27 ;  /* 0x0000001b04004986 */ /* 0x0001e2000c101506 */
[----:B------:R-:W-:Y:S02]  /*4d4c0*/  LEA.HI.X.SX32 R9, R2, R3, 0x1, P6 ;  /* 0x0000000302097211 */ /* 0x000fe400030f0eff */
[----:B------:R-:W-:Y:S01]  /*4d4d0*/  PRMT R12, R0, 0x7632, R12 ;  /* 0x00007632000c7816 */ /* 0x000fe2000000000c */
[----:B0-----:R-:W2:Y:S01]  /*4d4e0*/  LDL.LU R27, [R1+0x29c] ;  /* 0x00029c00011b7983 */ /* 0x001ea20000300800 */
[----:B------:R-:W-:-:S04]  /*4d4f0*/  LEA R4, P6, R10, R20, 0x1 ;  /* 0x000000140a047211 */ /* 0x000fc800078c08ff */
[----:B------:R-:W-:Y:S01]  /*4d500*/  LEA.HI.X.SX32 R5, R10, R3, 0x1, P6 ;  /* 0x000000030a057211 */ /* 0x000fe200030f0eff */
[----:B------:R-:W-:Y:S04]  /*4d510*/  @P3 STG.E.U16 [R8.64], R13 ;  /* 0x0000000d08003986 */ /* 0x000fe8000c101506 */
[----:B------:R0:W-:Y:S04]  /*4d520*/  @P2 STG.E.U16 [R4.64], R0 ;  /* 0x0000000004002986 */ /* 0x0001e8000c101506 */
[----:B0-----:R-:W3:Y:S01]  /*4d530*/  LDL.LU R0, [R1+0x1388] ;  /* 0x0013880001007983 */ /* 0x001ee20000300800 */
[----:B------:R-:W-:-:S04]  /*4d540*/  IADD3 R6, R28, 0x16d, RZ ;  /* 0x0000016d1c067810 */ /* 0x000fc80007ffe0ff */
[----:B------:R-:W-:Y:S02]  /*4d550*/  ISETP.LT.AND P1, PT, R6, c[0x0][0x17c], !P0 ;  /* 0x00005f0006007a0c */ /* 0x000fe40004721270 */
[----:B------:R-:W-:-:S04]  /*4d560*/  IADD3 R6, R28, 0x16e, RZ ;  /* 0x0000016e1c067810 */ /* 0x000fc80007ffe0ff */
[----:B------:R-:W-:Y:S02]  /*4d570*/  ISETP.LT.AND P5, PT, R6, c[0x0][0x17c], !P0 ;  /* 0x00005f0006007a0c */ /* 0x000fe400047a1270 */
[----:B------:R-:W-:-:S04]  /*4d580*/  IADD3 R6, R28, 0x16f, RZ ;  /* 0x0000016f1c067810 */ /* 0x000fc80007ffe0ff */
[----:B------:R-:W-:Y:S02]  /*4d590*/  ISETP.LT.AND P4, PT, R6, c[0x0][0x17c], !P0 ;  /* 0x00005f0006007a0c */ /* 0x000fe40004781270 */
        /* <DEDUP_REMOVED lines=10> */
[----:B------:R-:W-:Y:S02]  /*4d640*/  IADD3 R10, R6, c[0x0][0x198], RZ ;  /* 0x00006600060a7a10 */ /* 0x000fe40007ffe0ff */
[----:B------:R-:W-:Y:S01]  /*4d650*/  IADD3 R2, R28, 0x171, RZ ;  /* 0x000001711c027810 */ /* 0x000fe20007ffe0ff */
[----:B------:R1:W-:Y:S01]  /*4d660*/  @P5 STG.E.U16 [R4.64], R15 ;  /* 0x0000000f04005986 */ /* 0x0003e2000c101506 */
[C---:B0-----:R-:W-:Y:S02]  /*4d670*/  LEA R8, P6, R6.reuse, R20, 0x1 ;  /* 0x0000001406087211 */ /* 0x041fe400078c08ff */
[----:B------:R-:W-:Y:S02]  /*4d680*/  PRMT R13, R15, 0x7632, R13 ;  /* 0x000076320f0d7816 */ /* 0x000fe4000000000d */
[----:B------:R-:W-:-:S02]  /*4d690*/  LEA.HI.X.SX32 R9, R6, R3, 0x1, P6 ;  /* 0x0000000306097211 */ /* 0x000fc400030f0eff */
[----:B------:R-:W-:Y:S02]  /*4d6a0*/  ISETP.LT.AND P2, PT, R2, c[0x0][0x17c], !P0 ;  /* 0x00005f0002007a0c */ /* 0x000fe40004741270 */
[C---:B-1----:R-:W-:Y:S02]  /*4d6b0*/  LEA R4, P6, R10.reuse, R20, 0x1 ;  /* 0x000000140a047211 */ /* 0x042fe400078c08ff */
[----:B------:R-:W-:Y:S02]  /*4d6c0*/  IADD3 R6, R10, c[0x0][0x198], RZ ;  /* 0x000066000a067a10 */ /* 0x000fe40007ffe0ff */
[----:B------:R-:W-:Y:S01]  /*4d6d0*/  IADD3 R2, R28, 0x172, RZ ;  /* 0x000001721c027810 */ /* 0x000fe20007ffe0ff */
[----:B------:R0:W-:Y:S01]  /*4d6e0*/  @P4 STG.E.U16 [R8.64], R13 ;  /* 0x0000000d08004986 */ /* 0x0001e2000c101506 */
[----:B------:R-:W-:Y:S02]  /*4d6f0*/  LEA.HI.X.SX32 R5, R10, R3, 0x1, P6 ;  /* 0x000000030a057211 */ /* 0x000fe400030f0eff */
[----:B------:R-:W-:-:S02]  /*4d700*/  ISETP.LT.AND P1, PT, R2, c[0x0][0x17c], !P0 ;  /* 0x00005f0002007a0c */ /* 0x000fc40004721270 */
[C---:B------:R-:W-:Y:S02]  /*4d710*/  IADD3 R10, R6.reuse, c[0x0][0x198], RZ ;  /* 0x00006600060a7a10 */ /* 0x040fe40007ffe0ff */
[----:B0-----:R-:W-:-:S04]  /*4d720*/  LEA R8, P6, R6, R20, 0x1 ;  /* 0x0000001406087211 */ /* 0x001fc800078c08ff */
[----:B------:R-:W-:Y:S01]  /*4d730*/  LEA.HI.X.SX32 R9, R6, R3, 0x1, P6 ;  /* 0x0000000306097211 */ /* 0x000fe200030f0eff */
[----:B--2---:R0:W-:Y:S01]  /*4d740*/  @P3 STG.E.U16 [R4.64], R27 ;  /* 0x0000001b04003986 */ /* 0x0041e2000c101506 */
[----:B------:R-:W-:Y:S02]  /*4d750*/  PRMT R12, R27, 0x7632, R12 ;  /* 0x000076321b0c7816 */ /* 0x000fe4000000000c */
[----:B0-----:R-:W-:-:S04]  /*4d760*/  LEA R4, P6, R10, R20, 0x1 ;  /* 0x000000140a047211 */ /* 0x001fc800078c08ff */
[----:B------:R-:W-:Y:S01]  /*4d770*/  LEA.HI.X.SX32 R5, R10, R3, 0x1, P6 ;  /* 0x000000030a057211 */ /* 0x000fe200030f0eff */
[----:B------:R-:W-:Y:S04]  /*4d780*/  @P2 STG.E.U16 [R8.64], R12 ;  /* 0x0000000c08002986 */ /* 0x000fe8000c101506 */
[----:B---3--:R0:W-:Y:S01]  /*4d790*/  @P1 STG.E.U16 [R4.64], R0 ;  /* 0x0000000004001986 */ /* 0x0081e2000c101506 */
[----:B------:R-:W-:-:S03]  /*4d7a0*/  PRMT R13, R0, 0x7632, R13 ;  /* 0x00007632000d7816 */ /* 0x000fc6000000000d */
[----:B0-----:R-:W2:Y:S04]  /*4d7b0*/  LDL.LU R0, [R1+0x1384] ;  /* 0x0013840001007983 */ /* 0x001ea80000300800 */
[----:B------:R-:W3:Y:S04]  /*4d7c0*/  LDL.LU R27, [R1+0x27c] ;  /* 0x00027c00011b7983 */ /* 0x000ee80000300800 */
[----:B------:R-:W4:Y:S01]  /*4d7d0*/  LDL.LU R25, [R1+0x22c] ;  /* 0x00022c0001197983 */ /* 0x000f220000300800 */
[----:B------:R-:W-:Y:S02]  /*4d7e0*/  IADD3 R2, R28, 0x173, RZ ;  /* 0x000001731c027810 */ /* 0x000fe40007ffe0ff */
[----:B------:R-:W-:Y:S01]  /*4d7f0*/  IADD3 R6, R10, c[0x0][0x198], RZ ;  /* 0x000066000a067a10 */ /* 0x000fe20007ffe0ff */
[----:B------:R-:W2:Y:S01]  /*4d800*/  LDL.LU R26, [R1+0x2ac] ;  /* 0x0002ac00011a7983 */ /* 0x000ea20000300800 */
[----:B------:R-:W-:-:S02]  /*4d810*/  ISETP.LT.AND P5, PT, R2, c[0x0][0x17c], !P0 ;  /* 0x00005f0002007a0c */ /* 0x000fc400047a1270 */
[----:B------:R-:W-:Y:S02]  /*4d820*/  IADD3 R2, R28, 0x174, RZ ;  /* 0x000001741c027810 */ /* 0x000fe40007ffe0ff */
[----:B------:R-:W-:Y:S02]  /*4d830*/  LEA R8, P6, R6, R20, 0x1 ;  /* 0x0000001406087211 */ /* 0x000fe400078c08ff */
[----:B------:R-:W-:Y:S02]  /*4d840*/  ISETP.LT.AND P4, PT, R2, c[0x0][0x17c], !P0 ;  /* 0x00005f0002007a0c */ /* 0x000fe40004781270 */
[----:B------:R-:W-:Y:S02]  /*4d850*/  IADD3 R10, R6, c[0x0][0x198], RZ ;  /* 0x00006600060a7a10 */ /* 0x000fe40007ffe0ff */
[----:B------:R-:W-:Y:S02]  /*4d860*/  IADD3 R2, R28, 0x175, RZ ;  /* 0x000001751c027810 */ /* 0x000fe40007ffe0ff */
[----:B------:R-:W-:-:S02]  /*4d870*/  LEA.HI.X.SX32 R9, R6, R3, 0x1, P6 ;  /* 0x0000000306097211 */ /* 0x000fc400030f0eff */
[----:B------:R-:W-:Y:S02]  /*4d880*/  LEA R4, P6, R10, R20, 0x1 ;  /* 0x000000140a047211 */ /* 0x000fe400078c08ff */
[----:B------:R-:W-:Y:S02]  /*4d890*/  ISETP.LT.AND P3, PT, R2, c[0x0][0x17c], !P0 ;  /* 0x00005f0002007a0c */ /* 0x000fe40004761270 */
[----:B------:R-:W-:Y:S02]  /*4d8a0*/  IADD3 R6, R10, c[0x0][0x198], RZ ;  /* 0x000066000a067a10 */ /* 0x000fe40007ffe0ff */
[----:B------:R-:W-:Y:S01]  /*4d8b0*/  IADD3 R2, R28, 0x176, RZ ;  /* 0x000001761c027810 */ /* 0x000fe20007ffe0ff */
[----:B------:R0:W-:Y:S01]  /*4d8c0*/  @P5 STG.E.U16 [R8.64], R13 ;  /* 0x0000000d08005986 */ /* 0x0001e2000c101506 */
[----:B------:R-:W-:Y:S02]  /*4d8d0*/  LEA.HI.X.SX32 R5, R10, R3, 0x1, P6 ;  /* 0x000000030a057211 */ /* 0x000fe400030f0eff */
[----:B------:R-:W-:-:S02]  /*4d8e0*/  ISETP.LT.AND P2, PT, R2, c[0x0][0x17c], !P0 ;  /* 0x00005f0002007a0c */ /* 0x000fc40004741270 */
[----:B------:R-:W-:Y:S02]  /*4d8f0*/  IADD3 R10, R6, c[0x0][0x198], RZ ;  /* 0x00006600060a7a10 */ /* 0x000fe40007ffe0ff */
[----:B------:R-:W-:Y:S02]  /*4d900*/  IADD3 R2, R28, 0x177, RZ ;  /* 0x000001771c027810 */ /* 0x000fe40007ffe0ff */
[-C--:B0-----:R-:W-:Y:S01]  /*4d910*/  LEA R8, P6, R6, R20.reuse, 0x1 ;  /* 0x0000001406087211 */ /* 0x081fe200078c08ff */
[----:B------:R0:W-:Y:S01]  /*4d920*/  @P4 STG.E.U16 [R4.64], R11 ;  /* 0x0000000b04004986 */ /* 0x0001e2000c101506 */
[----:B------:R-:W-:Y:S02]  /*4d930*/  ISETP.LT.AND P1, PT, R2, c[0x0][0x17c], !P0 ;  /* 0x00005f0002007a0c */ /* 0x000fe40004721270 */
[----:B------:R-:W-:Y:S02]  /*4d940*/  LEA.HI.X.SX32 R9, R6, R3, 0x1, P6 ;  /* 0x0000000306097211 */ /* 0x000fe400030f0eff */
[----:B------:R-:W-:-:S02]  /*4d950*/  LEA R12, P6, R10, R20, 0x1 ;  /* 0x000000140a0c7211 */ /* 0x000fc400078c08ff */
[----:B------:R-:W-:Y:S02]  /*4d960*/  IADD3 R6, R10, c[0x0][0x198], RZ ;  /* 0x000066000a067a10 */ /* 0x000fe40007ffe0ff */
[----:B------:R-:W-:Y:S02]  /*4d970*/  IADD3 R2, R28, 0x178, RZ ;  /* 0x000001781c027810 */ /* 0x000fe40007ffe0ff */
[----:B------:R-:W-:Y:S02]  /*4d980*/  LEA.HI.X.SX32 R13, R10, R3, 0x1, P6 ;  /* 0x000000030a0d7211 */ /* 0x000fe400030f0eff */
[----:B0-----:R-:W-:Y:S02]  /*4d990*/  PRMT R5, R11, 0x7632, R5 ;  /* 0x000076320b057816 */ /* 0x001fe40000000005 */
[----:B------:R-:W-:Y:S02]  /*4d9a0*/  LEA R4, P6, R6, R20, 0x1 ;  /* 0x0000001406047211 */ /* 0x000fe400078c08ff */
[----:B------:R-:W-:-:S02]  /*4d9b0*/  ISETP.LT.AND P5, PT, R2, c[0x0][0x17c], !P0 ;  /* 0x00005f0002007a0c */ /* 0x000fc400047a1270 */
[C---:B------:R-:W-:Y:S01]  /*4d9c0*/  IADD3 R10, R6.reuse, c[0x0][0x198], RZ ;  /* 0x00006600060a7a10 */ /* 0x040fe20007ffe0ff */
[----:B------:R0:W-:Y:S04]  /*4d9d0*/  @P3 STG.E.U16 [R8.64], R5 ;  /* 0x0000000508003986 */ /* 0x0001e8000c101506 */
[----:B------:R1:W-:Y:S01]  /*4d9e0*/  @P2 STG.E.U16 [R12.64], R7 ;  /* 0x000000070c002986 */ /* 0x0003e2000c101506 */
[----:B0-----:R-:W-:Y:S02]  /*4d9f0*/  LEA.HI.X.SX32 R5, R6, R3, 0x1, P6 ;  /* 0x0000000306057211 */ /* 0x001fe400030f0eff */
[----:B------:R-:W-:Y:S02]  /*4da00*/  LEA R14, P6, R10, R20, 0x1 ;  /* 0x000000140a0e7211 */ /* 0x000fe400078c08ff */
[----:B------:R-:W-:-:S02]  /*4da10*/  PRMT R9, R7, 0x7632, R9 ;  /* 0x0000763207097816 */ /* 0x000fc40000000009 */
[----:B------:R-:W-:-:S03]  /*4da20*/  LEA.HI.X.SX32 R15, R10, R3, 0x1, P6 ;  /* 0x000000030a0f7211 */ /* 0x000fc600030f0eff */
[----:B------:R-:W-:Y:S01]  /*4da30*/  @P1 STG.E.U16 [R4.64], R9 ;  /* 0x0000000904001986 */ /* 0x000fe2000c101506 */
[----:B------:R-:W-:Y:S02]  /*4da40*/  IADD3 R2, R28, 0x179, RZ ;  /* 0x000001791c027810 */ /* 0x000fe40007ffe0ff */
[----:B------:R-:W-:Y:S02]  /*4da50*/  IADD3 R6, R10, c[0x0][0x198], RZ ;  /* 0x000066000a067a10 */ /* 0x000fe40007ffe0ff */
[----:B------:R-:W-:Y:S02]  /*4da60*/  ISETP.LT.AND P4, PT, R2, c[0x0][0x17c], !P0 ;  /* 0x00005f0002007a0c */ /* 0x000fe40004781270 */
[----:B-1----:R-:W-:-:S04]  /*4da70*/  LEA R12, P6, R6, R20, 0x1 ;  /* 0x00000014060c7211 */ /* 0x002fc800078c08ff */
[----:B------:R-:W-:Y:S02]  /*4da80*/  LEA.HI.X.SX32 R13, R6, R3, 0x1, P6 ;  /* 0x00000003060d7211 */ /* 0x000fe400030f0eff */
[----:B------:R-:W-:Y:S01]  /*4da90*/  IADD3 R2, R28, 0x17a, RZ ;  /* 0x0000017a1c027810 */ /* 0x000fe20007ffe0ff */
[----:B---3--:R0:W-:Y:S02]  /*4daa0*/  @P5 STG.E.U16 [R14.64], R27 ;  /* 0x0000001b0e005986 */ /* 0x0081e4000c101506 */
[----:B0-----:R-:W-:Y:S02]  /*4dab0*/  PRMT R15, R27, 0x7632, R15 ;  /* 0x000076321b0f7816 */ /* 0x001fe4000000000f */
[----:B------:R-:W3:Y:S04]  /*4dac0*/  LDL.LU R27, [R1+0x2bc] ;  /* 0x0002bc00011b7983 */ /* 0x000ee80000300800 */
[----:B------:R-:W-:Y:S04]  /*4dad0*/  @P4 STG.E.U16 [R12.64], R15 ;  /* 0x0000000f0c004986 */ /* 0x000fe8000c101506 */
[----:B------:R-:W-:Y:S04]  /*4dae0*/  STL [R1+0x1378], R12 ;  /* 0x0013780c01007387 */ /* 0x000fe80000100800 */
[----:B--2---:R-:W0:Y:S01]  /*4daf0*/  LDS.128 R12, [R0] ;  /* 0x00000000000c7984 */ /* 0x004e220000000c00 */
[----:B------:R-:W-:-:S02]  /*4db00*/  ISETP.LT.AND P3, PT, R2, c[0x0][0x17c], !P0 ;  /* 0x00005f0002007a0c */ /* 0x000fc40004761270 */
[----:B------:R-:W-:-:S04]  /*4db10*/  IADD3 R7, R6, c[0x0][0x198], RZ ;  /* 0x0000660006077a10 */ /* 0x000fc80007ffe0ff */
[----:B------:R-:W-:-:S04]  /*4db20*/  LEA R10, P6, R7, R20, 0x1 ;  /* 0x00000014070a7211 */ /* 0x000fc800078c08ff */
[----:B------:R-:W-:-:S05]  /*4db30*/  LEA.HI.X.SX32 R11, R7, R3, 0x1, P6 ;  /* 0x00000003070b7211 */ /* 0x000fca00030f0eff */
[----:B----4-:R1:W-:Y:S02]  /*4db40*/  @P3 STG.E.U16 [R10.64], R25 ;  /* 0x000000190a003986 */ /* 0x0103e4000c101506 */
[----:B-1----:R-:W-:Y:S02]  /*4db50*/  PRMT R11, R25, 0x7632, R11 ;  /* 0x00007632190b7816 */ /* 0x002fe4000000000b */
[----:B------:R-:W-:Y:S01]  /*4db60*/  LOP3.LUT R25, R0, 0x40, RZ, 0x3c, !PT ;  /* 0x0000004000197812 */ /* 0x000fe200078e3cff */
[----:B0-----:R0:W-:Y:S04]  /*4db70*/  STL [R1+0x54], R13 ;  /* 0x0000540d01007387 */ /* 0x0011e80000100800 */
[----:B------:R1:W-:Y:S04]  /*4db80*/  STL.64 [R1+0x58], R14 ;  /* 0x0000580e01007387 */ /* 0x0003e80000100a00 */
[----:B------:R-:W-:Y:S01]  /*4db90*/  STL [R1+0x64], R17 ;  /* 0x0000641101007387 */ /* 0x000fe20000100800 */
[----:B0-----:R-:W-:-:S03]  /*4dba0*/  IMAD.MOV.U32 R13, RZ, RZ, R16 ;  /* 0x000000ffff0d7224 */ /* 0x001fc600078e0010 */
[----:B------:R-:W-:Y:S04]  /*4dbb0*/  STL.64 [R1+0x68], R18 ;  /* 0x0000681201007387 */ /* 0x000fe80000100a00 */
[----:B------:R-:W0:Y:S01]  /*4dbc0*/  LDS.128 R16, [R25] ;  /* 0x0000000019107984 */ /* 0x000e220000000c00 */
[----:B------:R-:W-:Y:S01]  /*4dbd0*/  LOP3.LUT R23, R0, 0x60, RZ, 0x3c, !PT ;  /* 0x0000006000177812 */ /* 0x000fe200078e3cff */
[----:B-1----:R-:W-:Y:S01]  /*4dbe0*/  IMAD.MOV.U32 R14, RZ, RZ, R12 ;  /* 0x000000ffff0e7224 */ /* 0x002fe200078e000c */
[----:B------:R-:W-:Y:S02]  /*4dbf0*/  IADD3 R2, R28, 0x17b, RZ ;  /* 0x0000017b1c027810 */ /* 0x000fe40007ffe0ff */
[----:B------:R-:W-:Y:S02]  /*4dc00*/  IADD3 R4, R7, c[0x0][0x198], RZ ;  /* 0x0000660007047a10 */ /* 0x000fe40007ffe0ff */
[----:B------:R-:W-:-:S02]  /*4dc10*/  ISETP.LT.AND P2, PT, R2, c[0x0][0x17c], !P0 ;  /* 0x00005f0002007a0c */ /* 0x000fc40004741270 */
[----:B------:R-:W-:Y:S02]  /*4dc20*/  IADD3 R2, R28, 0x17c, RZ ;  /* 0x0000017c1c027810 */ /* 0x000fe40007ffe0ff */
[CC--:B------:R-:W-:Y:S02]  /*4dc30*/  LEA R6, P6, R4.reuse, R20.reuse, 0x1 ;  /* 0x0000001404067211 */ /* 0x0c0fe400078c08ff */
[----:B------:R-:W-:Y:S02]  /*4dc40*/  IADD3 R5, R4, c[0x0][0x198], RZ ;  /* 0x0000660004057a10 */ /* 0x000fe40007ffe0ff */
[----:B------:R-:W-:Y:S02]  /*4dc50*/  ISETP.LT.AND P1, PT, R2, c[0x0][0x17c], !P0 ;  /* 0x00005f0002007a0c */ /* 0x000fe40004721270 */
[----:B------:R-:W-:Y:S02]  /*4dc60*/  LEA.HI.X.SX32 R7, R4, R3, 0x1, P6 ;  /* 0x0000000304077211 */ /* 0x000fe400030f0eff */
[----:B------:R-:W-:-:S02]  /*4dc70*/  LEA R8, P6, R5, R20, 0x1 ;  /* 0x0000001405087211 */ /* 0x000fc400078c08ff */
[----:B------:R-:W-:Y:S02]  /*4dc80*/  IADD3 R2, R28, 0x17d, RZ ;  /* 0x0000017d1c027810 */ /* 0x000fe40007ffe0ff */
[----:B------:R-:W-:Y:S01]  /*4dc90*/  LEA.HI.X.SX32 R9, R5, R3, 0x1, P6 ;  /* 0x0000000305097211 */ /* 0x000fe200030f0eff */
[----:B0-----:R-:W-:Y:S01]  /*4dca0*/  STL [R1+0x34], R17 ;  /* 0x0000341101007387 */ /* 0x001fe20000100800 */
[----:B------:R-:W-:-:S03]  /*4dcb0*/  IMAD.MOV.U32 R12, RZ, RZ, R16 ;  /* 0x000000ffff0c7224 */ /* 0x000fc600078e0010 */
[----:B------:R-:W-:Y:S04]  /*4dcc0*/  STL.64 [R1+0x38], R18 ;  /* 0x0000381201007387 */ /* 0x000fe80000100a00 */
[----:B------:R-:W0:Y:S01]  /*4dcd0*/  LDS.128 R16, [R23] ;  /* 0x0000000017107984 */ /* 0x000e220000000c00 */
[----:B------:R-:W-:Y:S02]  /*4dce0*/  ISETP.LT.AND P5, PT, R2, c[0x0][0x17c], !P0 ;  /* 0x00005f0002007a0c */ /* 0x000fe400047a1270 */
[----:B------:R-:W-:Y:S02]  /*4dcf0*/  IADD3 R5, R5, c[0x0][0x198], RZ ;  /* 0x0000660005057a10 */ /* 0x000fe40007ffe0ff */
[----:B------:R-:W-:Y:S02]  /*4dd00*/  IADD3 R2, R28, 0x17e, RZ ;  /* 0x0000017e1c027810 */ /* 0x000fe40007ffe0ff */
[C---:B------:R-:W-:Y:S01]  /*4dd10*/  LEA R4, P6, R5.reuse, R20, 0x1 ;  /* 0x0000001405047211 */ /* 0x040fe200078c08ff */
[----:B------:R1:W-:Y:S01]  /*4dd20*/  @P2 STG.E.U16 [R6.64], R11 ;  /* 0x0000000b06002986 */ /* 0x0003e2000c101506 */
[----:B------:R-:W-:-:S02]  /*4dd30*/  IADD3 R10, R5, c[0x0][0x198], RZ ;  /* 0x00006600050a7a10 */ /* 0x000fc40007ffe0ff */
[----:B------:R-:W-:Y:S01]  /*4dd40*/  ISETP.LT.AND P4, PT, R2, c[0x0][0x17c], !P0 ;  /* 0x00005f0002007a0c */ /* 0x000fe20004781270 */
[----:B------:R2:W-:Y:S01]  /*4dd50*/  @P1 STG.E.U16 [R8.64], R26 ;  /* 0x0000001a08001986 */ /* 0x0005e2000c101506 */
[----:B------:R-:W-:Y:S02]  /*4dd60*/  IADD3 R2, R28, 0x17f, RZ ;  /* 0x0000017f1c027810 */ /* 0x000fe40007ffe0ff */
[----:B------:R-:W-:Y:S02]  /*4dd70*/  LEA.HI.X.SX32 R5, R5, R3, 0x1, P6 ;  /* 0x0000000305057211 */ /* 0x000fe400030f0eff */
[----:B------:R-:W-:Y:S02]  /*4dd80*/  ISETP.LT.AND P3, PT, R2, c[0x0][0x17c], !P0 ;  /* 0x00005f0002007a0c */ /* 0x000fe40004761270 */
[C---:B-1----:R-:W-:Y:S02]  /*4dd90*/  LEA R6, P6, R10.reuse, R20, 0x1 ;  /* 0x000000140a067211 */ /* 0x042fe400078c08ff */
[----:B------:R-:W-:-:S02]  /*4dda0*/  IADD3 R11, R10, c[0x0][0x198], RZ ;  /* 0x000066000a0b7a10 */ /* 0x000fc40007ffe0ff */
[----:B--2---:R-:W-:Y:S02]  /*4ddb0*/  PRMT R9, R26, 0x7632, R9 ;  /* 0x000076321a097816 */ /* 0x004fe40000000009 */
[----:B------:R-:W-:-:S03]  /*4ddc0*/  LEA.HI.X.SX32 R7, R10, R3, 0x1, P6 ;  /* 0x000000030a077211 */ /* 0x000fc600030f0eff */
[----:B------:R1:W-:Y:S01]  /*4ddd0*/  @P5 STG.E.U16 [R4.64], R9 ;  /* 0x0000000904005986 */ /* 0x0003e2000c101506 */
[C---:B------:R-:W-:Y:S02]  /*4dde0*/  IADD3 R8, R11.reuse, c[0x0][0x198], RZ ;  /* 0x000066000b087a10 */ /* 0x040fe40007ffe0ff */
[----:B------:R-:W-:Y:S02]  /*4ddf0*/  IADD3 R2, R28, 0x180, RZ ;  /* 0x000001801c027810 */ /* 0x000fe40007ffe0ff */
[----:B-1----:R-:W-:-:S04]  /*4de00*/  LEA R4, P6, R11, R20, 0x1 ;  /* 0x000000140b047211 */ /* 0x002fc800078c08ff */
[----:B------:R-:W-:Y:S01]  /*4de10*/  LEA.HI.X.SX32 R5, R11, R3, 0x1, P6 ;  /* 0x000000030b057211 */ /* 0x000fe200030f0eff */
[----:B0-----:R-:W-:Y:S01]  /*4de20*/  STL [R1+0x84], R17 ;  /* 0x0000841101007387 */ /* 0x001fe20000100800 */
[----:B------:R-:W-:-:S03]  /*4de30*/  ISETP.LT.AND P2, PT, R2, c[0x0][0x17c], !P0 ;  /* 0x00005f0002007a0c */ /* 0x000fc60004741270 */
[----:B------:R-:W-:Y:S01]  /*4de40*/  STL.64 [R1+0x88], R18 ;  /* 0x0000881201007387 */ /* 0x000fe20000100a00 */
[----:B------:R-:W-:-:S04]  /*4de50*/  IADD3 R2, R28, 0x181, RZ ;  /* 0x000001811c027810 */ /* 0x000fc80007ffe0ff */
[----:B------:R-:W-:Y:S02]  /*4de60*/  ISETP.LT.AND P1, PT, R2, c[0x0][0x17c], !P0 ;  /* 0x00005f0002007a0c */ /* 0x000fe40004721270 */
[----:B------:R-:W-:-:S04]  /*4de70*/  IADD3 R2, R28, 0x182, RZ ;  /* 0x000001821c027810 */ /* 0x000fc80007ffe0ff */
[----:B------:R-:W-:Y:S02]  /*4de80*/  ISETP.LT.AND P5, PT, R2, c[0x0][0x17c], !P0 ;  /* 0x00005f0002007a0c */ /* 0x000fe400047a1270 */
[----:B------:R-:W-:Y:S02]  /*4de90*/  IADD3 R2, R28, 0x183, RZ ;  /* 0x000001831c027810 */ /* 0x000fe40007ffe0ff */
[----:B------:R-:W-:Y:S02]  /*4dea0*/  PRMT R9, R14, 0x7632, R9 ;  /* 0x000076320e097816 */ /* 0x000fe40000000009 */
[----:B------:R-:W-:Y:S02]  /*4deb0*/  IADD3 R10, R28, 0x186, RZ ;  /* 0x000001861c0a7810 */ /* 0x000fe40007ffe0ff */
[----:B---3--:R-:W-:Y:S01]  /*4dec0*/  PRMT R11, R27, 0x7632, R11 ;  /* 0x000076321b0b7816 */ /* 0x008fe2000000000b */
[----:B------:R-:W-:Y:S04]  /*4ded0*/  @P4 STG.E.U16 [R6.64], R27 ;  /* 0x0000001b06004986 */ /* 0x000fe8000c101506 */
[----:B------:R0:W-:Y:S02]  /*4dee0*/  @P3 STG.E.U16 [R4.64], R11 ;  /* 0x0000000b04003986 */ /* 0x0001e4000c101506 */
[----:B0-----:R-:W-:-:S02]  /*4def0*/  IMAD.MOV.U32 R11, RZ, RZ, R16 ;  /* 0x000000ffff0b7224 */ /* 0x001fc400078e0010 */
[----:B------:R-:W0:Y:S01]  /*4df00*/  LDS.128 R16, [R0+0x1000] ;  /* 0x0010000000107984 */ /* 0x000e220000000c00 */
[----:B------:R-:W-:Y:S02]  /*4df10*/  ISETP.LT.AND P4, PT, R2, c[0x0][0x17c], !P0 ;  /* 0x00005f0002007a0c */ /* 0x000fe40004781270 */
[----:B------:R-:W-:Y:S02]  /*4df20*/  LEA R6, P6, R8, R20, 0x1 ;  /* 0x0000001408067211 */ /* 0x000fe400078c08ff */
[----:B------:R-:W-:Y:S02]  /*4df30*/  IADD3 R2, R28, 0x184, RZ ;  /* 0x000001841c027810 */ /* 0x000fe40007ffe0ff */
[----:B------:R-:W-:Y:S02]  /*4df40*/  LEA.HI.X.SX32 R7, R8, R3, 0x1, P6 ;  /* 0x0000000308077211 */ /* 0x000fe400030f0eff */
[----:B------:R-:W-:Y:S02]  /*4df50*/  ISETP.LT.AND P3, PT, R2, c[0x0][0x17c], !P0 ;  /* 0x00005f0002007a0c */ /* 0x000fe40004761270 */
[----:B------:R-:W-:-:S02]  /*4df60*/  IADD3 R8, R8, c[0x0][0x198], RZ ;  /* 0x0000660008087a10 */ /* 0x000fc40007ffe0ff */
[----:B------:R-:W-:Y:S01]  /*4df70*/  IADD3 R2, R28, 0x185, RZ ;  /* 0x000001851c027810 */ /* 0x000fe20007ffe0ff */
[----:B------:R1:W-:Y:S03]  /*4df80*/  @P2 STG.E.U16 [R6.64], R14 ;  /* 0x0000000e06002986 */ /* 0x0003e6000c101506 */
[----:B------:R-:W-:Y:S02]  /*4df90*/  ISETP.LT.AND P2, PT, R2, c[0x0][0x17c], !P0 ;  /* 0x00005f0002007a0c */ /* 0x000fe40004741270 */
[C---:B------:R-:W-:Y:S02]  /*4dfa0*/  IADD3 R2, R8.reuse, c[0x0][0x198], RZ ;  /* 0x0000660008027a10 */ /* 0x040fe40007ffe0ff */
[----:B-1----:R-:W-:-:S04]  /*4dfb0*/  LEA R6, P6, R8, R20, 0x1 ;  /* 0x0000001408067211 */ /* 0x002fc800078c08ff */
[-C--:B------:R-:W-:Y:S02]  /*4dfc0*/  LEA.HI.X.SX32 R7, R8, R3.reuse, 0x1, P6 ;  /* 0x0000000308077211 */ /* 0x080fe400030f0eff */
[CC--:B------:R-:W-:Y:S02]  /*4dfd0*/  LEA R4, P6, R2.reuse, R20.reuse, 0x1 ;  /* 0x0000001402047211 */ /* 0x0c0fe400078c08ff */
[C---:B------:R-:W-:Y:S01]  /*4dfe0*/  IADD3 R8, R2.reuse, c[0x0][0x198], RZ ;  /* 0x0000660002087a10 */ /* 0x040fe20007ffe0ff */
[----:B------:R1:W-:Y:S01]  /*4dff0*/  @P1 STG.E.U16 [R6.64], R9 ;  /* 0x0000000906001986 */ /* 0x0003e2000c101506 */
[----:B------:R-:W-:Y:S02]  /*4e000*/  LEA.HI.X.SX32 R5, R2, R3, 0x1, P6 ;  /* 0x0000000302057211 */ /* 0x000fe400030f0eff */
[C---:B------:R-:W-:Y:S01]  /*4e010*/  IADD3 R2, R8.reuse, c[0x0][0x198], RZ ;  /* 0x0000660008027a10 */ /* 0x040fe20007ffe0ff */
[----:B0-----:R-:W-:Y:S01]  /*4e020*/  STL [R1+0xb4], R17 ;  /* 0x0000b41101007387 */ /* 0x001fe20000100800 */
[----:B-1----:R-:W-:-:S03]  /*4e030*/  LEA R6, P6, R8, R20, 0x1 ;  /* 0x0000001408067211 */ /* 0x002fc600078c08ff */
[----:B------:R0:W-:Y:S01]  /*4e040*/  @P5 STG.E.U16 [R4.64], R13 ;  /* 0x0000000d04005986 */ /* 0x0001e2000c101506 */
[----:B------:R-:W-:-:S03]  /*4e050*/  LEA.HI.X.SX32 R7, R8, R3, 0x1, P6 ;  /* 0x0000000308077211 */ /* 0x000fc600030f0eff */
[----:B------:R-:W-:Y:S01]  /*4e060*/  STL.64 [R1+0xb8], R18 ;  /* 0x0000b81201007387 */ /* 0x000fe20000100a00 */
[----:B------:R-:W-:Y:S01]  /*4e070*/  PRMT R8, R13, 0x7632, R8 ;  /* 0x000076320d087816 */ /* 0x000fe20000000008 */
[----:B0-----:R-:W-:Y:S02]  /*4e080*/  IMAD.MOV.U32 R13, RZ, RZ, R16 ;  /* 0x000000ffff0d7224 */ /* 0x001fe400078e0010 */
[----:B------:R-:W0:Y:S01]  /*4e090*/  LDS.128 R16, [R29+0x1000] ;  /* 0x001000001d107984 */ /* 0x000e220000000c00 */
[----:B------:R-:W-:Y:S02]  /*4e0a0*/  LEA R4, P6, R2, R20, 0x1 ;  /* 0x0000001402047211 */ /* 0x000fe400078c08ff */
[----:B------:R-:W-:Y:S02]  /*4e0b0*/  IADD3 R9, R28, 0x188, RZ ;  /* 0x000001881c097810 */ /* 0x000fe40007ffe0ff */
[----:B------:R-:W-:Y:S01]  /*4e0c0*/  LEA.HI.X.SX32 R5, R2, R3, 0x1, P6 ;  /* 0x0000000302057211 */ /* 0x000fe200030f0eff */
[----:B------:R1:W-:Y:S01]  /*4e0d0*/  @P4 STG.E.U16 [R6.64], R8 ;  /* 0x0000000806004986 */ /* 0x0003e2000c101506 */
[----:B------:R-:W-:-:S02]  /*4e0e0*/  ISETP.LT.AND P4, PT, R9, c[0x0][0x17c], !P0 ;  /* 0x00005f0009007a0c */ /* 0x000fc40004781270 */
[----:B------:R-:W-:Y:S01]  /*4e0f0*/  PRMT R9, R12, 0x7632, R9 ;  /* 0x000076320c097816 */ /* 0x000fe20000000009 */
[----:B------:R2:W-:Y:S01]  /*4e100*/  @P3 STG.E.U16 [R4.64], R12 ;  /* 0x0000000c04003986 */ /* 0x0005e2000c101506 */
[----:B------:R-:W-:Y:S02]  /*4e110*/  ISETP.LT.AND P1, PT, R10, c[0x0][0x17c], !P0 ;  /* 0x00005f000a007a0c */ /* 0x000fe40004721270 */
[----:B-1----:R-:W-:Y:S01]  /*4e120*/  IADD3 R7, R2, c[0x0][0x198], RZ ;  /* 0x0000660002077a10 */ /* 0x002fe20007ffe0ff */
[----:B0-----:R-:W-:Y:S01]  /*4e130*/  STL [R1+0xa4], R17 ;  /* 0x0000a41101007387 */ /* 0x001fe20000100800 */
[----:B--2---:R-:W-:-:S03]  /*4e140*/  IMAD.MOV.U32 R12, RZ, RZ, R16 ;  /* 0x000000ffff0c7224 */ /* 0x004fc600078e0010 */
[----:B------:R-:W-:Y:S04]  /*4e150*/  STL.64 [R1+0xa8], R18 ;  /* 0x0000a81201007387 */ /* 0x000fe80000100a00 */
[----:B------:R-:W0:Y:S01]  /*4e160*/  LDS.128 R16, [R25+0x1000] ;  /* 0x0010000019107984 */ /* 0x000e220000000c00 */
[----:B------:R-:W-:Y:S02]  /*4e170*/  IADD3 R2, R28, 0x189, RZ ;  /* 0x000001891c027810 */ /* 0x000fe40007ffe0ff */
[C---:B------:R-:W-:Y:S02]  /*4e180*/  LEA R6, P6, R7.reuse, R20, 0x1 ;  /* 0x0000001407067211 */ /* 0x040fe400078c08ff */
[----:B------:R-:W-:Y:S02]  /*4e190*/  ISETP.LT.AND P3, PT, R2, c[0x0][0x17c], !P0 ;  /* 0x00005f0002007a0c */ /* 0x000fe40004761270 */
[----:B------:R-:W-:-:S02]  /*4e1a0*/  IADD3 R2, R7, c[0x0][0x198], RZ ;  /* 0x0000660007027a10 */ /* 0x000fc40007ffe0ff */
[-C--:B------:R-:W-:Y:S02]  /*4e1b0*/  LEA.HI.X.SX32 R7, R7, R3.reuse, 0x1, P6 ;  /* 0x0000000307077211 */ /* 0x080fe400030f0eff */
[C---:B------:R-:W-:Y:S02]  /*4e1c0*/  LEA R4, P6, R2.reuse, R20, 0x1 ;  /* 0x0000001402047211 */ /* 0x040fe400078c08ff */
[C---:B------:R-:W-:Y:S01]  /*4e1d0*/  IADD3 R8, R2.reuse, c[0x0][0x198], RZ ;  /* 0x0000660002087a10 */ /* 0x040fe20007ffe0ff */
[----:B------:R1:W-:Y:S01]  /*4e1e0*/  @P2 STG.E.U16 [R6.64], R9 ;  /* 0x0000000906002986 */ /* 0x0003e2000c101506 */
[----:B------:R-:W-:Y:S02]  /*4e1f0*/  LEA.HI.X.SX32 R5, R2, R3, 0x1, P6 ;  /* 0x0000000302057211 */ /* 0x000fe400030f0eff */
[----:B------:R-:W-:-:S03]  /*4e200*/  IADD3 R2, R8, c[0x0][0x198], RZ ;  /* 0x0000660008027a10 */ /* 0x000fc60007ffe0ff */
[----:B------:R2:W-:Y:S01]  /*4e210*/  @P1 STG.E.U16 [R4.64], R11 ;  /* 0x0000000b04001986 */ /* 0x0005e2000c101506 */
[----:B-1----:R-:W-:Y:S02]  /*4e220*/  IADD3 R7, R28, 0x18b, RZ ;  /* 0x0000018b1c077810 */ /* 0x002fe40007ffe0ff */
[C---:B------:R-:W-:Y:S02]  /*4e230*/  LEA R6, P6, R8.reuse, R20, 0x1 ;  /* 0x0000001408067211 */ /* 0x040fe400078c08ff */
[----:B------:R-:W-:Y:S02]  /*4e240*/  ISETP.LT.AND P1, PT, R7, c[0x0][0x17c], !P0 ;  /* 0x00005f0007007a0c */ /* 0x000fe40004721270 */
[----:B------:R-:W-:Y:S02]  /*4e250*/  LEA.HI.X.SX32 R7, R8, R3, 0x1, P6 ;  /* 0x0000000308077211 */ /* 0x000fe400030f0eff */
[----:B------:R-:W-:Y:S01]  /*4e260*/  PRMT R8, R11, 0x7632, R8 ;  /* 0x000076320b087816 */ /* 0x000fe20000000008 */
[----:B0-----:R-:W-:Y:S01]  /*4e270*/  STL [R1+0x94], R17 ;  /* 0x0000941101007387 */ /* 0x001fe20000100800 */
[----:B--2---:R-:W-:-:S03]  /*4e280*/  IMAD.MOV.U32 R11, RZ, RZ, R16 ;  /* 0x000000ffff0b7224 */ /* 0x004fc600078e0010 */
[----:B------:R-:W-:Y:S04]  /*4e290*/  STL.64 [R1+0x98], R18 ;  /* 0x0000981201007387 */ /* 0x000fe80000100a00 */
[----:B------:R-:W0:Y:S01]  /*4e2a0*/  LDS.128 R16, [R23+0x1000] ;  /* 0x0010000017107984 */ /* 0x000e220000000c00 */
[----:B------:R-:W-:-:S04]  /*4e2b0*/  IADD3 R10, R28, 0x187, RZ ;  /* 0x000001871c0a7810 */ /* 0x000fc80007ffe0ff */
[----:B------:R-:W-:Y:S02]  /*4e2c0*/  ISETP.LT.AND P5, PT, R10, c[0x0][0x17c], !P0 ;  /* 0x00005f000a007a0c */ /* 0x000fe400047a1270 */
[----:B------:R-:W-:Y:S02]  /*4e2d0*/  LEA R4, P6, R2, R20, 0x1 ;  /* 0x0000001402047211 */ /* 0x000fe400078c08ff */
[----:B------:R-:W-:Y:S02]  /*4e2e0*/  IADD3 R9, R28, 0x18c, RZ ;  /* 0x0000018c1c097810 */ /* 0x000fe40007ffe0ff */
[----:B------:R-:W-:Y:S02]  /*4e2f0*/  LEA.HI.X.SX32 R5, R2, R3, 0x1, P6 ;  /* 0x0000000302057211 */ /* 0x000fe400030f0eff */
[----:B------:R-:W-:-:S05]  /*4e300*/  IADD3 R10, R28, 0x18a, RZ ;  /* 0x0000018a1c0a7810 */ /* 0x000fca0007ffe0ff */
[----:B------:R1:W-:Y:S01]  /*4e310*/  @P5 STG.E.U16 [R6.64], R8 ;  /* 0x0000000806005986 */ /* 0x0003e2000c101506 */
[----:B------:R-:W-:Y:S02]  /*4e320*/  ISETP.LT.AND P5, PT, R9, c[0x0][0x17c], !P0 ;  /* 0x00005f0009007a0c */ /* 0x000fe400047a1270 */
[----:B------:R-:W-:Y:S01]  /*4e330*/  PRMT R9, R13, 0x7632, R9 ;  /* 0x000076320d097816 */ /* 0x000fe20000000009 */
[----:B------:R2:W-:Y:S01]  /*4e340*/  @P4 STG.E.U16 [R4.64], R13 ;  /* 0x0000000d04004986 */ /* 0x0005e2000c101506 */
[----:B------:R-:W-:Y:S02]  /*4e350*/  ISETP.LT.AND P2, PT, R10, c[0x0][0x17c], !P0 ;  /* 0x00005f000a007a0c */ /* 0x000fe40004741270 */
[----:B-1----:R-:W-:Y:S02]  /*4e360*/  IADD3 R7, R2, c[0x0][0x198], RZ ;  /* 0x0000660002077a10 */ /* 0x002fe40007ffe0ff */
[----:B------:R-:W-:Y:S02]  /*4e370*/  IADD3 R2, R28, 0x18d, RZ ;  /* 0x0000018d1c027810 */ /* 0x000fe40007ffe0ff */
[----:B------:R-:W-:-:S02]  /*4e380*/  LEA R6, P6, R7, R20, 0x1 ;  /* 0x0000001407067211 */ /* 0x000fc400078c08ff */
[----:B------:R-:W-:Y:S01]  /*4e390*/  ISETP.LT.AND P4, PT, R2, c[0x0][0x17c], !P0 ;  /* 0x00005f0002007a0c */ /* 0x000fe20004781270 */
[----:B0-----:R-:W-:Y:S01]  /*4e3a0*/  STL [R1+0x14], R17 ;  /* 0x0000141101007387 */ /* 0x001fe20000100800 */
[----:B--2---:R-:W-:Y:S01]  /*4e3b0*/  IMAD.MOV.U32 R13, RZ, RZ, R16 ;  /* 0x000000ffff0d7224 */ /* 0x004fe200078e0010 */
[C---:B------:R-:W-:Y:S02]  /*4e3c0*/  IADD3 R2, R7.reuse, c[0x0][0x198], RZ ;  /* 0x0000660007027a10 */ /* 0x040fe40007ffe0ff */
[----:B------:R-:W-:Y:S04]  /*4e3d0*/  STL.64 [R1+0x18], R18 ;  /* 0x0000181201007387 */ /* 0x000fe80000100a00 */
[----:B------:R-:W0:Y:S01]  /*4e3e0*/  LDS.128 R16, [R0+0x2000] ;  /* 0x0020000000107984 */ /* 0x000e220000000c00 */
[----:B------:R-:W-:-:S02]  /*4e3f0*/  LEA.HI.X.SX32 R7, R7, R3, 0x1, P6 ;  /* 0x0000000307077211 */ /* 0x000fc400030f0eff */
[C---:B------:R-:W-:Y:S02]  /*4e400*/  LEA R4, P6, R2.reuse, R20, 0x1 ;  /* 0x0000001402047211 */ /* 0x040fe400078c08ff */
[C---:B------:R-:W-:Y:S01]  /*4e410*/  IADD3 R8, R2.reuse, c[0x0][0x198], RZ ;  /* 0x0000660002087a10 */ /* 0x040fe20007ffe0ff */
[----:B------:R1:W-:Y:S01]  /*4e420*/  @P3 STG.E.U16 [R6.64], R9 ;  /* 0x0000000906003986 */ /* 0x0003e2000c101506 */
[----:B------:R-:W-:Y:S02]  /*4e430*/  LEA.HI.X.SX32 R5, R2, R3, 0x1, P6 ;  /* 0x0000000302057211 */ /* 0x000fe400030f0eff */
[----:B------:R-:W-:-:S03]  /*4e440*/  IADD3 R2, R8, c[0x0][0x198], RZ ;  /* 0x0000660008027a10 */ /* 0x000fc60007ffe0ff */
[----:B------:R2:W-:Y:S01]  /*4e450*/  @P2 STG.E.U16 [R4.64], R12 ;  /* 0x0000000c04002986 */ /* 0x0005e2000c101506 */
[----:B-1----:R-:W-:Y:S02]  /*4e460*/  IADD3 R7, R28, 0x18f, RZ ;  /* 0x0000018f1c077810 */ /* 0x002fe40007ffe0ff */
[CC--:B------:R-:W-:Y:S02]  /*4e470*/  LEA R6, P6, R8.reuse, R20.reuse, 0x1 ;  /* 0x0000001408067211 */ /* 0x0c0fe400078c08ff */
[----:B------:R-:W-:Y:S02]  /*4e480*/  ISETP.LT.AND P2, PT, R7, c[0x0][0x17c], !P0 ;  /* 0x00005f0007007a0c */ /* 0x000fe40004741270 */
[----:B------:R-:W-:Y:S02]  /*4e490*/  LEA.HI.X.SX32 R7, R8, R3, 0x1, P6 ;  /* 0x0000000308077211 */ /* 0x000fe400030f0eff */
[----:B------:R-:W-:Y:S02]  /*4e4a0*/  PRMT R8, R12, 0x7632, R8 ;  /* 0x000076320c087816 */ /* 0x000fe40000000008 */
[----:B--2---:R-:W-:-:S03]  /*4e4b0*/  LEA R4, P6, R2, R20, 0x1 ;  /* 0x0000001402047211 */ /* 0x004fc600078c08ff */
[----:B------:R1:W-:Y:S01]  /*4e4c0*/  @P1 STG.E.U16 [R6.64], R8 ;  /* 0x0000000806001986 */ /* 0x0003e2000c101506 */
[----:B------:R-:W-:Y:S02]  /*4e4d0*/  LEA.HI.X.SX32 R5, R2, R3, 0x1, P6 ;  /* 0x0000000302057211 */ /* 0x000fe400030f0eff */
[C---:B------:R-:W-:Y:S02]  /*4e4e0*/  IADD3 R10, R28.reuse, 0x18e, RZ ;  /* 0x0000018e1c0a7810 */ /* 0x040fe40007ffe0ff */
[----:B------:R-:W-:Y:S01]  /*4e4f0*/  IADD3 R9, R28, 0x190, RZ ;  /* 0x000001901c097810 */ /* 0x000fe20007ffe0ff */
[----:B------:R2:W-:Y:S01]  /*4e500*/  @P5 STG.E.U16 [R4.64], R11 ;  /* 0x0000000b04005986 */ /* 0x0005e2000c101506 */
[----:B-1----:R-:W-:Y:S02]  /*4e510*/  IADD3 R6, R2, c[0x0][0x198], RZ ;  /* 0x0000660002067a10 */ /* 0x002fe40007ffe0ff */
[----:B------:R-:W-:Y:S02]  /*4e520*/  IADD3 R2, R28, 0x191, RZ ;  /* 0x000001911c027810 */ /* 0x000fe40007ffe0ff */
[----:B------:R-:W-:-:S02]  /*4e530*/  ISETP.LT.AND P3, PT, R10, c[0x0][0x17c], !P0 ;  /* 0x00005f000a007a0c */ /* 0x000fc40004761270 */
[----:B--2---:R-:W-:Y:S02]  /*4e540*/  LEA R4, P6, R6, R20, 0x1 ;  /* 0x0000001406047211 */ /* 0x004fe400078c08ff */
[----:B------:R-:W-:Y:S02]  /*4e550*/  ISETP.LT.AND P5, PT, R2, c[0x0][0x17c], !P0 ;  /* 0x00005f0002007a0c */ /* 0x000fe400047a1270 */
[C---:B------:R-:W-:Y:S02]  /*4e560*/  IADD3 R2, R6.reuse, c[0x0][0x198], RZ ;  /* 0x0000660006027a10 */ /* 0x040fe40007ffe0ff */
[----:B------:R-:W-:Y:S02]  /*4e570*/  ISETP.LT.AND P1, PT, R9, c[0x0][0x17c], !P0 ;  /* 0x00005f0009007a0c */ /* 0x000fe40004721270 */
[----:B------:R-:W-:Y:S02]  /*4e580*/  LEA.HI.X.SX32 R5, R6, R3, 0x1, P6 ;  /* 0x0000000306057211 */ /* 0x000fe400030f0eff */
[----:B------:R-:W-:-:S02]  /*4e590*/  PRMT R9, R11, 0x7632, R9 ;  /* 0x000076320b097816 */ /* 0x000fc40000000009 */
[C---:B------:R-:W-:Y:S02]  /*4e5a0*/  LEA R6, P6, R2.reuse, R20, 0x1 ;  /* 0x0000001402067211 */ /* 0x040fe400078c08ff */
[C---:B------:R-:W-:Y:S01]  /*4e5b0*/  IADD3 R8, R2.reuse, c[0x0][0x198], RZ ;  /* 0x0000660002087a10 */ /* 0x040fe20007ffe0ff */
[----:B------:R1:W-:Y:S01]  /*4e5c0*/  @P4 STG.E.U16 [R4.64], R9 ;  /* 0x0000000904004986 */ /* 0x0003e2000c101506 */
[----:B------:R-:W-:Y:S01]  /*4e5d0*/  LEA.HI.X.SX32 R7, R2, R3, 0x1, P6 ;  /* 0x0000000302077211 */ /* 0x000fe200030f0eff */
[----:B0-----:R-:W-:Y:S02]  /*4e5e0*/  IMAD.MOV.U32 R12, RZ, RZ, R16 ;  /* 0x000000ffff0c7224 */ /* 0x001fe400078e0010 */
[----:B------:R-:W-:Y:S01]  /*4e5f0*/  STL [R1+0x74], R17 ;  /* 0x0000741101007387 */ /* 0x000fe20000100800 */
[----:B------:R-:W-:-:S03]  /*4e600*/  IADD3 R2, R8, c[0x0][0x198], RZ ;  /* 0x0000660008027a10 */ /* 0x000fc60007ffe0ff */
[----:B------:R-:W-:Y:S01]  /*4e610*/  STL.64 [R1+0x78], R18 ;  /* 0x0000781201007387 */ /* 0x000fe20000100a00 */
[----:B-1----:R-:W-:Y:S02]  /*4e620*/  IADD3 R5, R28, 0x193, RZ ;  /* 0x000001931c057810 */ /* 0x002fe40007ffe0ff */
[C---:B------:R-:W-:Y:S01]  /*4e630*/  LEA R4, P6, R8.reuse, R20, 0x1 ;  /* 0x0000001408047211 */ /* 0x040fe200078c08ff */
[----:B------:R-:W-:Y:S01]  /*4e640*/  @P3 STG.E.U16 [R6.64], R13 ;  /* 0x0000000d06003986 */ /* 0x000fe2000c101506 */
[----:B------:R-:W-:Y:S02]  /*4e650*/  ISETP.LT.AND P3, PT, R5, c[0x0][0x17c], !P0 ;  /* 0x00005f0005007a0c */ /* 0x000fe40004761270 */
[----:B------:R-:W-:Y:S01]  /*4e660*/  LEA.HI.X.SX32 R5, R8, R3, 0x1, P6 ;  /* 0x0000000308057211 */ /* 0x000fe200030f0eff */
[----:B------:R-:W0:Y:S01]  /*4e670*/  LDS.128 R16, [R29+0x2000] ;  /* 0x002000001d107984 */ /* 0x000e220000000c00 */
[----:B------:R-:W-:-:S03]  /*4e680*/  PRMT R8, R13, 0x7632, R8 ;  /* 0x000076320d087816 */ /* 0x000fc60000000008 */
[----:B------:R-:W-:Y:S04]  /*4e690*/  STL [R1+0x137c], R12 ;  /* 0x00137c0c01007387 */ /* 0x000fe80000100800 */
[----:B------:R-:W1:Y:S04]  /*4e6a0*/  LDS.128 R12, [R25+0x2000] ;  /* 0x00200000190c7984 */ /* 0x000e680000000c00 */
[----:B0-----:R1:W-:Y:S01]  /*4e6b0*/  STL [R1+0x44], R17 ;  /* 0x0000441101007387 */ /* 0x0013e20000100800 */
[----:B------:R-:W-:-:S03]  /*4e6c0*/  IMAD.MOV.U32 R11, RZ, RZ, R16 ;  /* 0x000000ffff0b7224 */ /* 0x000fc600078e0010 */
[----:B------:R-:W-:Y:S04]  /*4e6d0*/  STL.64 [R1+0x48], R18 ;  /* 0x0000481201007387 */ /* 0x000fe80000100a00 */
[----:B------:R-:W2:Y:S01]  /*4e6e0*/  LDL.LU R16, [R1+0x1380] ;  /* 0x0013800001107983 */ /* 0x000ea20000300800 */
[----:B-1----:R-:W-:-:S03]  /*4e6f0*/  IMAD.MOV.U32 R17, RZ, RZ, R12 ;  /* 0x000000ffff117224 */ /* 0x002fc600078e000c */
[----:B------:R-:W-:Y:S04]  /*4e700*/  STL [R1+0x24], R13 ;  /* 0x0000240d01007387 */ /* 0x000fe80000100800 */
[----:B------:R-:W-:Y:S04]  /*4e710*/  STL [R1+0x28], R14 ;  /* 0x0000280e01007387 */ /* 0x000fe80000100800 */
[----:B------:R-:W3:Y:S01]  /*4e720*/  LDL.LU R12, [R1+0x137c] ;  /* 0x00137c00010c7983 */ /* 0x000ee20000300800 */
[----:B------:R-:W-:-:S04]  /*4e730*/  LEA R6, P6, R2, R20, 0x1 ;  /* 0x0000001402067211 */ /* 0x000fc800078c08ff */
[----:B------:R-:W-:Y:S01]  /*4e740*/  LEA.HI.X.SX32 R7, R2, R3, 0x1, P6 ;  /* 0x0000000302077211 */ /* 0x000fe200030f0eff */
[----:B------:R0:W-:Y:S01]  /*4e750*/  @P2 STG.E.U16 [R4.64], R8 ;  /* 0x0000000804002986 */ /* 0x0001e2000c101506 */
[----:B------:R-:W-:-:S03]  /*4e760*/  IMAD.MOV.U32 R27, RZ, RZ, R15 ;  /* 0x000000ffff1b7224 */ /* 0x000fc600078e000f */
[----:B---3--:R-:W-:Y:S01]  /*4e770*/  @P1 STG.E.U16 [R6.64], R12 ;  /* 0x0000000c06001986 */ /* 0x008fe2000c101506 */
[----:B0-----:R-:W-:-:S03]  /*4e780*/  PRMT R8, R12, 0x7632, R8 ;  /* 0x000076320c087816 */ /* 0x001fc60000000008 */
[----:B------:R-:W0:Y:S04]  /*4e790*/  LDS.128 R12, [R23+0x2000] ;  /* 0x00200000170c7984 */ /* 0x000e280000000c00 */
[----:B0-----:R-:W-:Y:S01]  /*4e7a0*/  STL [R1+0x4], R13 ;  /* 0x0000040d01007387 */ /* 0x001fe20000100800 */
[----:B------:R-:W-:-:S03]  /*4e7b0*/  IMAD.MOV.U32 R22, RZ, RZ, R12 ;  /* 0x000000ffff167224 */ /* 0x000fc600078e000c */
[----:B------:R-:W-:Y:S04]  /*4e7c0*/  STL [R1+0x8], R14 ;  /* 0x0000080e01007387 */ /* 0x000fe80000100800 */
[----:B------:R-:W3:Y:S01]  /*4e7d0*/  LDL.LU R12, [R1+0x1378] ;  /* 0x00137800010c7983 */ /* 0x000ee20000300800 */
[----:B------:R-:W-:Y:S02]  /*4e7e0*/  IADD3 R4, R2, c[0x0][0x198], RZ ;  /* 0x0000660002047a10 */ /* 0x000fe40007ffe0ff */
[----:B------:R-:W-:Y:S02]  /*4e7f0*/  IADD3 R2, R28, 0x195, RZ ;  /* 0x000001951c027810 */ /* 0x000fe40007ffe0ff */
[----:B------:R-:W-:Y:S02]  /*4e800*/  LEA R6, P6, R4, R20, 0x1 ;  /* 0x0000001404067211 */ /* 0x000fe400078c08ff */
[----:B------:R-:W-:-:S02]  /*4e810*/  ISETP.LT.AND P1, PT, R2, c[0x0][0x17c], !P0 ;  /* 0x00005f0002007a0c */ /* 0x000fc40004721270 */
[C---:B------:R-:W-:Y:S02]  /*4e820*/  IADD3 R10, R28.reuse, 0x192, RZ ;  /* 0x000001921c0a7810 */ /* 0x040fe40007ffe0ff */
[----:B------:R-:W-:Y:S02]  /*4e830*/  IADD3 R9, R28, 0x194, RZ ;  /* 0x000001941c097810 */ /* 0x000fe40007ffe0ff */
[C---:B------:R-:W-:Y:S02]  /*4e840*/  IADD3 R2, R4.reuse, c[0x0][0x198], RZ ;  /* 0x0000660004027a10 */ /* 0x040fe40007ffe0ff */
[----:B------:R-:W-:Y:S02]  /*4e850*/  LEA.HI.X.SX32 R7, R4, R3, 0x1, P6 ;  /* 0x0000000304077211 */ /* 0x000fe400030f0eff */
[----:B------:R-:W-:Y:S02]  /*4e860*/  ISETP.LT.AND P4, PT, R10, c[0x0][0x17c], !P0 ;  /* 0x00005f000a007a0c */ /* 0x000fe40004781270 */
[----:B------:R-:W-:-:S02]  /*4e870*/  ISETP.LT.AND P2, PT, R9, c[0x0][0x17c], !P0 ;  /* 0x00005f0009007a0c */ /* 0x000fc40004741270 */
[C---:B------:R-:W-:Y:S02]  /*4e880*/  LEA R4, P6, R2.reuse, R20, 0x1 ;  /* 0x0000001402047211 */ /* 0x040fe400078c08ff */
[C---:B------:R-:W-:Y:S01]  /*4e890*/  IADD3 R9, R2.reuse, c[0x0][0x198], RZ ;  /* 0x0000660002097a10 */ /* 0x040fe20007ffe0ff */
[----:B------:R0:W-:Y:S01]  /*4e8a0*/  @P5 STG.E.U16 [R6.64], R8 ;  /* 0x0000000806005986 */ /* 0x0001e2000c101506 */
[----:B------:R-:W-:Y:S02]  /*4e8b0*/  LEA.HI.X.SX32 R5, R2, R3, 0x1, P6 ;  /* 0x0000000302057211 */ /* 0x000fe400030f0eff */
[----:B------:R-:W-:Y:S02]  /*4e8c0*/  IADD3 R10, R28, 0x196, RZ ;  /* 0x000001961c0a7810 */ /* 0x000fe40007ffe0ff */
[----:B------:R-:W-:Y:S02]  /*4e8d0*/  IADD3 R2, R9, c[0x0][0x198], RZ ;  /* 0x0000660009027a10 */ /* 0x000fe40007ffe0ff */
[----:B------:R-:W-:-:S02]  /*4e8e0*/  ISETP.LT.AND P5, PT, R10, c[0x0][0x17c], !P0 ;  /* 0x00005f000a007a0c */ /* 0x000fc400047a1270 */
[CC--:B0-----:R-:W-:Y:S02]  /*4e8f0*/  LEA R8, P6, R9.reuse, R20.reuse, 0x1 ;  /* 0x0000001409087211 */ /* 0x0c1fe400078c08ff */
[----:B------:R-:W-:Y:S02]  /*4e900*/  IADD3 R6, R28, 0x197, RZ ;  /* 0x000001971c067810 */ /* 0x000fe40007ffe0ff */
[----:B------:R-:W-:Y:S02]  /*4e910*/  LEA.HI.X.SX32 R9, R9, R3, 0x1, P6 ;  /* 0x0000000309097211 */ /* 0x000fe400030f0eff */
[----:B------:R-:W-:Y:S01]  /*4e920*/  LEA R10, P6, R2, R20, 0x1 ;  /* 0x00000014020a7211 */ /* 0x000fe200078c08ff */
[----:B------:R-:W-:Y:S01]  /*4e930*/  @P4 STG.E.U16 [R4.64], R11 ;  /* 0x0000000b04004986 */ /* 0x000fe2000c101506 */
[----:B------:R-:W-:-:S03]  /*4e940*/  ISETP.LT.AND P4, PT, R6, c[0x0][0x17c], !P0 ;  /* 0x00005f0006007a0c */ /* 0x000fc60004781270 */
[----:B------:R0:W1:Y:S01]  /*4e950*/  LDS.128 R4, [R0+0x3000] ;  /* 0x0030000000047984 */ /* 0x0000620000000c00 */
[----:B------:R-:W-:Y:S01]  /*4e960*/  IMAD.MOV.U32 R26, RZ, RZ, R15 ;  /* 0x000000ffff1a7224 */ /* 0x000fe200078e000f */
[C---:B0-----:R-:W-:Y:S02]  /*4e970*/  IADD3 R0, R28.reuse, 0x199, RZ ;  /* 0x000001991c007810 */ /* 0x041fe40007ffe0ff */
[----:B------:R-:W-:Y:S02]  /*4e980*/  IADD3 R13, R28, 0x198, RZ ;  /* 0x000001981c0d7810 */ /* 0x000fe40007ffe0ff */
[----:B--2---:R-:W-:Y:S02]  /*4e990*/  PRMT R16, R17, 0x7632, R16 ;  /* 0x0000763211107816 */ /* 0x004fe40000000010 */
[----:B------:R-:W-:Y:S02]  /*4e9a0*/  PRMT R21, R22, 0x7632, R21 ;  /* 0x0000763216157816 */ /* 0x000fe40000000015 */
[----:B---3--:R-:W-:-:S02]  /*4e9b0*/  PRMT R12, R11, 0x7632, R12 ;  /* 0x000076320b0c7816 */ /* 0x008fc4000000000c */
[CC--:B------:R-:W-:Y:S02]  /*4e9c0*/  LEA.HI.X.SX32 R11, R2.reuse, R3.reuse, 0x1, P6 ;  /* 0x00000003020b7211 */ /* 0x0c0fe400030f0eff */
[----:B------:R-:W-:Y:S01]  /*4e9d0*/  IADD3 R2, R2, c[0x0][0x198], RZ ;  /* 0x0000660002027a10 */ /* 0x000fe20007ffe0ff */
[----:B------:R0:W-:Y:S03]  /*4e9e0*/  @P3 STG.E.U16 [R8.64], R12 ;  /* 0x0000000c08003986 */ /* 0x0001e6000c101506 */
[----:B------:R-:W-:Y:S01]  /*4e9f0*/  LEA R14, P6, R2, R20, 0x1 ;  /* 0x00000014020e7211 */ /* 0x000fe200078c08ff */
[----:B------:R-:W-:Y:S01]  /*4ea00*/  @P2 STG.E.U16 [R10.64], R17 ;  /* 0x000000110a002986 */ /* 0x000fe2000c101506 */
[----:B------:R-:W-:Y:S02]  /*4ea10*/  ISETP.LT.AND P2, PT, R0, c[0x0][0x17c], !P0 ;  /* 0x00005f0000007a0c */ /* 0x000fe40004741270 */
[C---:B------:R-:W-:Y:S01]  /*4ea20*/  IADD3 R0, R2.reuse, c[0x0][0x198], RZ ;  /* 0x0000660002007a10 */ /* 0x040fe20007ffe0ff */
[----:B------:R2:W3:Y:S01]  /*4ea30*/  LDS.128 R8, [R29+0x3000] ;  /* 0x003000001d087984 */ /* 0x0004e20000000c00 */
[----:B------:R-:W-:-:S02]  /*4ea40*/  LEA.HI.X.SX32 R15, R2, R3, 0x1, P6 ;  /* 0x00000003020f7211 */ /* 0x000fc400030f0eff */
[C---:B0-----:R-:W-:Y:S02]  /*4ea50*/  LEA R12, P6, R0.reuse, R20, 0x1 ;  /* 0x00000014000c7211 */ /* 0x041fe400078c08ff */
[----:B------:R-:W-:Y:S01]  /*4ea60*/  ISETP.LT.AND P3, PT, R13, c[0x0][0x17c], !P0 ;  /* 0x00005f000d007a0c */ /* 0x000fe20004761270 */
[----:B------:R0:W-:Y:S01]  /*4ea70*/  @P1 STG.E.U16 [R14.64], R16 ;  /* 0x000000100e001986 */ /* 0x0001e2000c101506 */
[C---:B------:R-:W-:Y:S02]  /*4ea80*/  LEA.HI.X.SX32 R13, R0.reuse, R3, 0x1, P6 ;  /* 0x00000003000d7211 */ /* 0x040fe400030f0eff */
[----:B------:R-:W-:Y:S01]  /*4ea90*/  IADD3 R2, R0, c[0x0][0x198], RZ ;  /* 0x0000660000027a10 */ /* 0x000fe20007ffe0ff */
[----:B--2---:R-:W2:Y:S04]  /*4eaa0*/  LDL.LU R29, [R1+0x34] ;  /* 0x00003400011d7983 */ /* 0x004ea80000300800 */
[----:B------:R-:W-:Y:S01]  /*4eab0*/  @P5 STG.E.U16 [R12.64], R22 ;  /* 0x000000160c005986 */ /* 0x000fe2000c101506 */
[----:B0-----:R-:W-:-:S04]  /*4eac0*/  IADD3 R14, R28, 0x19b, RZ ;  /* 0x0000019b1c0e7810 */ /* 0x001fc80007ffe0ff */
[----:B------:R-:W-:Y:S02]  /*4ead0*/  ISETP.LT.AND P5, PT, R14, c[0x0][0x17c], !P0 ;  /* 0x00005f000e007a0c */ /* 0x000fe400047a1270 */
[----:B------:R0:W4:Y:S01]  /*4eae0*/  LDS.128 R12, [R25+0x3000] ;  /* 0x00300000190c7984 */ /* 0x0001220000000c00 */
[CC--:B------:R-:W-:Y:S02]  /*4eaf0*/  LEA R18, P6, R2.reuse, R20.reuse, 0x1 ;  /* 0x0000001402127211 */ /* 0x0c0fe400078c08ff */
[----:B------:R-:W-:Y:S02]  /*4eb00*/  IADD3 R0, R2, c[0x0][0x198], RZ ;  /* 0x0000660002007a10 */ /* 0x000fe40007ffe0ff */
[----:B------:R-:W-:Y:S02]  /*4eb10*/  IADD3 R17, R28, 0x19a, RZ ;  /* 0x0000019a1c117810 */ /* 0x000fe40007ffe0ff */
[----:B------:R-:W-:Y:S02]  /*4eb20*/  LEA.HI.X.SX32 R19, R2, R3, 0x1, P6 ;  /* 0x0000000302137211 */ /* 0x000fe400030f0eff */
[----:B------:R-:W-:-:S02]  /*4eb30*/  LEA R16, P6, R0, R20, 0x1 ;  /* 0x0000001400107211 */ /* 0x000fc400078c08ff */
[----:B------:R-:W-:Y:S02]  /*4eb40*/  ISETP.LT.AND P1, PT, R17, c[0x0][0x17c], !P0 ;  /* 0x00005f0011007a0c */ /* 0x000fe40004721270 */
[----:B------:R-:W-:Y:S02]  /*4eb50*/  LEA.HI.X.SX32 R17, R0, R3, 0x1, P6 ;  /* 0x0000000300117211 */ /* 0x000fe400030f0eff */
[----:B------:R-:W-:Y:S02]  /*4eb60*/  IADD3 R2, R28, 0x19c, RZ ;  /* 0x0000019c1c027810 */ /* 0x000fe40007ffe0ff */
[----:B------:R-:W-:Y:S01]  /*4eb70*/  IADD3 R0, R0, c[0x0][0x198], RZ ;  /* 0x0000660000007a10 */ /* 0x000fe20007ffe0ff */
[----:B------:R3:W-:Y:S01]  /*4eb80*/  @P4 STG.E.U16 [R18.64], R21 ;  /* 0x0000001512004986 */ /* 0x0007e2000c101506 */
[----:B------:R-:W-:Y:S02]  /*4eb90*/  ISETP.LT.AND P4, PT, R2, c[0x0][0x17c], !P0 ;  /* 0x00005f0002007a0c */ /* 0x000fe40004781270 */
[----:B------:R-:W-:-:S02]  /*4eba0*/  LEA R24, P6, R0, R20, 0x1 ;  /* 0x0000001400187211 */ /* 0x000fc400078c08ff */
[C---:B------:R-:W-:Y:S02]  /*4ebb0*/  IADD3 R2, R0.reuse, c[0x0][0x198], RZ ;  /* 0x0000660000027a10 */ /* 0x040fe40007ffe0ff */
[----:B0-----:R-:W-:Y:S01]  /*4ebc0*/  LEA.HI.X.SX32 R25, R0, R3, 0x1, P6 ;  /* 0x0000000300197211 */ /* 0x001fe200030f0eff */
[----:B-1----:R0:W-:Y:S01]  /*4ebd0*/  @P3 STG.E.U16 [R16.64], R4 ;  /* 0x0000000410003986 */ /* 0x0021e2000c101506 */
[----:B------:R-:W-:Y:S02]  /*4ebe0*/  LEA R22, P6, R2, R20, 0x1 ;  /* 0x0000001402167211 */ /* 0x000fe400078c08ff */
[----:B---3--:R-:W-:Y:S02]  /*4ebf0*/  IADD3 R18, R28, 0x19d, RZ ;  /* 0x0000019d1c127810 */ /* 0x008fe40007ffe0ff */
[----:B------:R-:W-:Y:S02]  /*4ec00*/  PRMT R21, R4, 0x7632, R21 ;  /* 0x0000763204157816 */ /* 0x000fe40000000015 */
[----:B------:R-:W-:-:S02]  /*4ec10*/  IADD3 R0, R2, c[0x0][0x198], RZ ;  /* 0x0000660002007a10 */ /* 0x000fc40007ffe0ff */
[----:B------:R-:W-:Y:S02]  /*4ec20*/  ISETP.LT.AND P3, PT, R18, c[0x0][0x17c], !P0 ;  /* 0x00005f0012007a0c */ /* 0x000fe40004761270 */
[----:B0-----:R-:W-:Y:S01]  /*4ec30*/  IADD3 R4, R28, 0x19e, RZ ;  /* 0x0000019e1c047810 */ /* 0x001fe20007ffe0ff */
[----:B------:R0:W1:Y:S04]  /*4ec40*/  LDS.128 R16, [R23+0x3000] ;  /* 0x0030000017107984 */ /* 0x0000680000000c00 */
[----:B------:R3:W-:Y:S01]  /*4ec50*/  @P2 STG.E.U16 [R24.64], R21 ;  /* 0x0000001518002986 */ /* 0x0007e2000c101506 */
[----:B------:R-:W-:Y:S02]  /*4ec60*/  ISETP.LT.AND P2, PT, R4, c[0x0][0x17c], !P0 ;  /* 0x00005f0004007a0c */ /* 0x000fe40004741270 */
[----:B0-----:R-:W-:-:S02]  /*4ec70*/  LEA.HI.X.SX32 R23, R2, R3, 0x1, P6 ;  /* 0x0000000302177211 */ /* 0x001fc400030f0eff */
[----:B------:R-:W-:Y:S02]  /*4ec80*/  IADD3 R2, R0, c[0x0][0x198], RZ ;  /* 0x0000660000027a10 */ /* 0x000fe40007ffe0ff */
[----:B------:R-:W-:Y:S02]  /*4ec90*/  IADD3 R4, R28, 0x19f, RZ ;  /* 0x0000019f1c047810 */ /* 0x000fe40007ffe0ff */
[----:B---3--:R-:W-:Y:S01]  /*4eca0*/  LEA R24, P6, R0, R20, 0x1 ;  /* 0x0000001400187211 */ /* 0x008fe200078c08ff */
[----:B------:R0:W-:Y:S01]  /*4ecb0*/  @P1 STG.E.U16 [R22.64], R8 ;  /* 0x0000000816001986 */ /* 0x0001e2000c101506 */
[----:B------:R-:W-:Y:S02]  /*4ecc0*/  ISETP.LT.AND P1, PT, R4, c[0x0][0x17c], !P0 ;  /* 0x00005f0004007a0c */ /* 0x000fe40004721270 */
[----:B------:R-:W-:Y:S01]  /*4ecd0*/  LEA.HI.X.SX32 R25, R0, R3, 0x1, P6 ;  /* 0x0000000300197211 */ /* 0x000fe200030f0eff */
[----:B------:R-:W3:Y:S01]  /*4ece0*/  LDL.LU R21, [R1+0x64] ;  /* 0x0000640001157983 */ /* 0x000ee20000300800 */
[----:B------:R-:W-:-:S02]  /*4ecf0*/  IADD3 R4, R2, c[0x0][0x198], RZ ;  /* 0x0000660002047a10 */ /* 0x000fc40007ffe0ff */
[----:B0-----:R-:W-:Y:S02]  /*4ed00*/  PRMT R8, R8, 0x7632, R8 ;  /* 0x0000763208087816 */ /* 0x001fe40000000008 */
[----:B------:R-:W-:-:S03]  /*4ed10*/  LEA R22, P6, R2, R20, 0x1 ;  /* 0x0000001402167211 */ /* 0x000fc600078c08ff */
[----:B------:R0:W-:Y:S01]  /*4ed20*/  @P5 STG.E.U16 [R24.64], R8 ;  /* 0x0000000818005986 */ /* 0x0001e2000c101506 */
[----:B------:R-:W-:-:S05]  /*4ed30*/  LEA.HI.X.SX32 R23, R2, R3, 0x1, P6 ;  /* 0x0000000302177211 */ /* 0x000fca00030f0eff */
[----:B----4-:R4:W-:Y:S01]  /*4ed40*/  @P4 STG.E.U16 [R22.64], R12 ;  /* 0x0000000c16004986 */ /* 0x0109e2000c101506 */
[----:B0-----:R-:W-:-:S04]  /*4ed50*/  LEA R24, P6, R4, R20, 0x1 ;  /* 0x0000001404187211 */ /* 0x001fc800078c08ff */
[----:B------:R-:W-:Y:S02]  /*4ed60*/  LEA.HI.X.SX32 R25, R4, R3, 0x1, P6 ;  /* 0x0000000304197211 */ /* 0x000fe400030f0eff */
[----:B----4-:R-:W-:-:S05]  /*4ed70*/  PRMT R12, R12, 0x7632, R12 ;  /* 0x000076320c0c7816 */ /* 0x010fca000000000c */
[----:B------:R0:W-:Y:S04]  /*4ed80*/  @P3 STG.E.U16 [R24.64], R12 ;  /* 0x0000000c18003986 */ /* 0x0001e8000c101506 */
[----:B0-----:R-:W4:Y:S01]  /*4ed90*/  LDL.LU R12, [R1+0x54] ;  /* 0x00005400010c7983 */ /* 0x001f220000300800 */
[C---:B------:R-:W-:Y:S02]  /*4eda0*/  IADD3 R0, R28.reuse, 0x1a0, RZ ;  /* 0x000001a01c007810 */ /* 0x040fe40007ffe0ff */
[----:B------:R-:W-:Y:S02]  /*4edb0*/  IADD3 R2, R28, 0x1a1, RZ ;  /* 0x000001a11c027810 */ /* 0x000fe40007ffe0ff */
[----:B------:R-:W-:Y:S02]  /*4edc0*/  ISETP.LT.AND P5, PT, R0, c[0x0][0x17c], !P0 ;  /* 0x00005f0000007a0c */ /* 0x000fe400047a1270 */
[----:B------:R-:W-:-:S02]  /*4edd0*/  IADD3 R0, R4, c[0x0][0x198], RZ ;  /* 0x0000660004007a10 */ /* 0x000fc40007ffe0ff */
[----:B------:R-:W-:Y:S02]  /*4ede0*/  ISETP.LT.AND P4, PT, R2, c[0x0][0x17c], !P0 ;  /* 0x00005f0002007a0c */ /* 0x000fe40004781270 */
[CC--:B------:R-:W-:Y:S02]  /*4edf0*/  LEA R22, P6, R0.reuse, R20.reuse, 0x1 ;  /* 0x0000001400167211 */ /* 0x0c0fe400078c08ff */
[C---:B------:R-:W-:Y:S02]  /*4ee00*/  IADD3 R2, R0.reuse, c[0x0][0x198], RZ ;  /* 0x0000660000027a10 */ /* 0x040fe40007ffe0ff */
[-C--:B------:R-:W-:Y:S02]  /*4ee10*/  LEA.HI.X.SX32 R23, R0, R3.reuse, 0x1, P6 ;  /* 0x0000000300177211 */ /* 0x080fe400030f0eff */
[C---:B------:R-:W-:Y:S02]  /*4ee20*/  LEA R24, P6, R2.reuse, R20, 0x1 ;  /* 0x0000001402187211 */ /* 0x040fe400078c08ff */
[C---:B------:R-:W-:Y:S01]  /*4ee30*/  IADD3 R0, R2.reuse, c[0x0][0x198], RZ ;  /* 0x0000660002007a10 */ /* 0x040fe20007ffe0ff */
[----:B-1----:R0:W-:Y:S01]  /*4ee40*/  @P2 STG.E.U16 [R22.64], R16 ;  /* 0x0000001016002986 */ /* 0x0021e2000c101506 */
[----:B------:R-:W-:-:S02]  /*4ee50*/  LEA.HI.X.SX32 R25, R2, R3, 0x1, P6 ;  /* 0x0000000302197211 */ /* 0x000fc400030f0eff */
[----:B------:R-:W-:Y:S02]  /*4ee60*/  IADD3 R2, R0, c[0x0][0x198], RZ ;  /* 0x0000660000027a10 */ /* 0x000fe40007ffe0ff */
[----:B------:R-:W-:Y:S02]  /*4ee70*/  IADD3 R4, R28, 0x1a2, RZ ;  /* 0x000001a21c047810 */ /* 0x000fe40007ffe0ff */
[----:B0-----:R-:W-:Y:S02]  /*4ee80*/  PRMT R16, R16, 0x7632, R16 ;  /* 0x0000763210107816 */ /* 0x001fe40000000010 */
[----:B------:R-:W-:-:S03]  /*4ee90*/  LEA R22, P6, R0, R20, 0x1 ;  /* 0x0000001400167211 */ /* 0x000fc600078c08ff */
[----:B------:R0:W-:Y:S01]  /*4eea0*/  @P1 STG.E.U16 [R24.64], R16 ;  /* 0x0000001018001986 */ /* 0x0001e2000c101506 */
[----:B------:R-:W-:Y:S02]  /*4eeb0*/  LEA.HI.X.SX32 R23, R0, R3, 0x1, P6 ;  /* 0x0000000300177211 */ /* 0x000fe400030f0eff */
[----:B------:R-:W-:Y:S02]  /*4eec0*/  IADD3 R0, R2, c[0x0][0x198], RZ ;  /* 0x0000660002007a10 */ /* 0x000fe40007ffe0ff */
[----:B------:R-:W-:Y:S02]  /*4eed0*/  ISETP.LT.AND P3, PT, R4, c[0x0][0x17c], !P0 ;  /* 0x00005f0004007a0c */ /* 0x000fe40004761270 */
[----:B0-----:R-:W-:-:S04]  /*4eee0*/  LEA R24, P6, R2, R20, 0x1 ;  /* 0x0000001402187211 */ /* 0x001fc800078c08ff */
[----:B------:R-:W-:Y:S02]  /*4eef0*/  LEA.HI.X.SX32 R25, R2, R3, 0x1, P6 ;  /* 0x0000000302197211 */ /* 0x000fe400030f0eff */
[----:B------:R-:W-:Y:S02]  /*4ef00*/  IADD3 R2, R0, c[0x0][0x198], RZ ;  /* 0x0000660000027a10 */ /* 0x000fe40007ffe0ff */
[----:B------:R-:W-:-:S04]  /*4ef10*/  IADD3 R4, R28, 0x1a3, RZ ;  /* 0x000001a31c047810 */ /* 0x000fc80007ffe0ff */
[----:B------:R-:W-:Y:S02]  /*4ef20*/  ISETP.LT.AND P2, PT, R4, c[0x0][0x17c], !P0 ;  /* 0x00005f0004007a0c */ /* 0x000fe40004741270 */
[----:B------:R-:W-:-:S04]  /*4ef30*/  IADD3 R4, R28, 0x1a4, RZ ;  /* 0x000001a41c047810 */ /* 0x000fc80007ffe0ff */
[----:B------:R-:W-:Y:S01]  /*4ef40*/  ISETP.LT.AND P1, PT, R4, c[0x0][0x17c], !P0 ;  /* 0x00005f0004007a0c */ /* 0x000fe20004721270 */
[----:B----4-:R0:W-:Y:S01]  /*4ef50*/  @P5 STG.E.U16 [R22.64], R12 ;  /* 0x0000000c16005986 */ /* 0x0101e2000c101506 */
[----:B------:R-:W-:-:S05]  /*4ef60*/  PRMT R8, R12, 0x7632, R8 ;  /* 0x000076320c087816 */ /* 0x000fca0000000008 */
[----:B------:R1:W-:Y:S01]  /*4ef70*/  @P4 STG.E.U16 [R24.64], R8 ;  /* 0x0000000818004986 */ /* 0x0003e2000c101506 */
[----:B0-----:R-:W-:-:S03]  /*4ef80*/  LEA R22, P6, R0, R20, 0x1 ;  /* 0x0000001400167211 */ /* 0x001fc600078c08ff */
[----:B------:R-:W4:Y:S01]  /*4ef90*/  LDL.LU R12, [R1+0x84] ;  /* 0x00008400010c7983 */ /* 0x000f220000300800 */
[-C--:B------:R-:W-:Y:S02]  /*4efa0*/  LEA.HI.X.SX32 R23, R0, R3.reuse, 0x1, P6 ;  /* 0x0000000300177211 */ /* 0x080fe400030f0eff */
[CC--:B-1----:R-:W-:Y:S02]  /*4efb0*/  LEA R24, P6, R2.reuse, R20.reuse, 0x1 ;  /* 0x0000001402187211 */ /* 0x0c2fe400078c08ff */
[C---:B------:R-:W-:Y:S01]  /*4efc0*/  IADD3 R0, R2.reuse, c[0x0][0x198], RZ ;  /* 0x0000660002007a10 */ /* 0x040fe20007ffe0ff */
[----:B---3--:R0:W-:Y:S01]  /*4efd0*/  @P3 STG.E.U16 [R22.64], R21 ;  /* 0x0000001516003986 */ /* 0x0081e2000c101506 */
[----:B------:R-:W-:Y:S02]  /*4efe0*/  LEA.HI.X.SX32 R25, R2, R3, 0x1, P6 ;  /* 0x0000000302197211 */ /* 0x000fe400030f0eff */
[----:B------:R-:W-:Y:S02]  /*4eff0*/  PRMT R2, R21, 0x7632, R2 ;  /* 0x0000763215027816 */ /* 0x000fe40000000002 */
[----:B0-----:R-:W3:Y:S01]  /*4f000*/  LDL.LU R21, [R1+0xb4] ;  /* 0x0000b40001157983 */ /* 0x001ee20000300800 */
[----:B------:R-:W-:-:S04]  /*4f010*/  LEA R22, P6, R0, R20, 0x1 ;  /* 0x0000001400167211 */ /* 0x000fc800078c08ff */
[----:B------:R-:W-:Y:S01]  /*4f020*/  LEA.HI.X.SX32 R23, R0, R3, 0x1, P6 ;  /* 0x0000000300177211 */ /* 0x000fe200030f0eff */
[----:B------:R-:W-:Y:S01]  /*4f030*/  @P2 STG.E.U16 [R24.64], R2 ;  /* 0x0000000218002986 */ /* 0x000fe2000c101506 */
[----:B--2---:R-:W-:-:S03]  /*4f040*/  PRMT R8, R29, 0x7632, R8 ;  /* 0x000076321d087816 */ /* 0x004fc60000000008 */
[----:B------:R0:W-:Y:S04]  /*4f050*/  @P1 STG.E.U16 [R22.64], R29 ;  /* 0x0000001d16001986 */ /* 0x0001e8000c101506 */
[----:B0-----:R-:W2:Y:S01]  /*4f060*/  LDL.LU R29, [R1+0xa4] ;  /* 0x0000a400011d7983 */ /* 0x001ea20000300800 */
[----:B------:R-:W-:Y:S02]  /*4f070*/  IADD3 R4, R28, 0x1a5, RZ ;  /* 0x000001a51c047810 */ /* 0x000fe40007ffe0ff */
[----:B------:R-:W-:Y:S02]  /*4f080*/  IADD3 R2, R0, c[0x0][0x198], RZ ;  /* 0x0000660000027a10 */ /* 0x000fe40007ffe0ff */
[----:B------:R-:W-:Y:S02]  /*4f090*/  ISETP.LT.AND P5, PT, R4, c[0x0][0x17c], !P0 ;  /* 0x00005f0004007a0c */ /* 0x000fe400047a1270 */
[----:B------:R-:W-:-:S02]  /*4f0a0*/  IADD3 R4, R28, 0x1a6, RZ ;  /* 0x000001a61c047810 */ /* 0x000fc40007ffe0ff */
[CC--:B------:R-:W-:Y:S02]  /*4f0b0*/  LEA R24, P6, R2.reuse, R20.reuse, 0x1 ;  /* 0x0000001402187211 */ /* 0x0c0fe400078c08ff */
[----:B------:R-:W-:Y:S02]  /*4f0c0*/  IADD3 R0, R2, c[0x0][0x198], RZ ;  /* 0x0000660002007a10 */ /* 0x000fe40007ffe0ff */
[----:B------:R-:W-:Y:S02]  /*4f0d0*/  ISETP.LT.AND P4, PT, R4, c[0x0][0x17c], !P0 ;  /* 0x00005f0004007a0c */ /* 0x000fe40004781270 */
[----:B------:R-:W-:Y:S02]  /*4f0e0*/  IADD3 R4, R28, 0x1a7, RZ ;  /* 0x000001a71c047810 */ /* 0x000fe40007ffe0ff */
[----:B------:R-:W-:Y:S02]  /*4f0f0*/  LEA.HI.X.SX32 R25, R2, R3, 0x1, P6 ;  /* 0x0000000302197211 */ /* 0x000fe400030f0eff */
[----:B------:R-:W-:-:S02]  /*4f100*/  LEA R22, P6, R0, R20, 0x1 ;  /* 0x0000001400167211 */ /* 0x000fc400078c08ff */
[----:B------:R-:W-:Y:S01]  /*4f110*/  IADD3 R2, R0, c[0x0][0x198], RZ ;  /* 0x0000660000027a10 */ /* 0x000fe20007ffe0ff */
[----:B------:R0:W-:Y:S01]  /*4f120*/  @P5 STG.E.U16 [R24.64], R8 ;  /* 0x0000000818005986 */ /* 0x0001e2000c101506 */
[----:B------:R-:W-:Y:S02]  /*4f130*/  ISETP.LT.AND P3, PT, R4, c[0x0][0x17c], !P0 ;  /* 0x00005f0004007a0c */ /* 0x000fe40004761270 */
[----:B------:R-:W-:Y:S02]  /*4f140*/  IADD3 R4, R28, 0x1a8, RZ ;  /* 0x000001a81c047810 */ /* 0x000fe40007ffe0ff */
[----:B------:R-:W-:Y:S02]  /*4f150*/  LEA.HI.X.SX32 R23, R0, R3, 0x1, P6 ;  /* 0x0000000300177211 */ /* 0x000fe400030f0eff */
[----:B------:R-:W-:Y:S02]  /*4f160*/  ISETP.LT.AND P2, PT, R4, c[0x0][0x17c], !P0 ;  /* 0x00005f0004007a0c */ /* 0x000fe40004741270 */
[----:B------:R-:W-:-:S02]  /*4f170*/  IADD3 R0, R2, c[0x0][0x198], RZ ;  /* 0x0000660002007a10 */ /* 0x000fc40007ffe0ff */
[----:B0-----:R-:W-:-:S04]  /*4f180*/  LEA R24, P6, R2, R20, 0x1 ;  /* 0x0000001402187211 */ /* 0x001fc800078c08ff */
[----:B------:R-:W-:Y:S02]  /*4f190*/  LEA.HI.X.SX32 R25, R2, R3, 0x1, P6 ;  /* 0x0000000302197211 */ /* 0x000fe400030f0eff */
[----:B------:R-:W-:-:S04]  /*4f1a0*/  IADD3 R4, R28, 0x1a9, RZ ;  /* 0x000001a91c047810 */ /* 0x000fc80007ffe0ff */
[----:B------:R-:W-:Y:S02]  /*4f1b0*/  ISETP.LT.AND P1, PT, R4, c[0x0][0x17c], !P0 ;  /* 0x00005f0004007a0c */ /* 0x000fe40004721270 */
[----:B------:R-:W-:-:S04]  /*4f1c0*/  IADD3 R4, R28, 0x1aa, RZ ;  /* 0x000001aa1c047810 */ /* 0x000fc80007ffe0ff */
[----:B------:R-:W-:Y:S01]  /*4f1d0*/  ISETP.LT.AND P5, PT, R4, c[0x0][0x17c], !P0 ;  /* 0x00005f0004007a0c */ /* 0x000fe200047a1270 */
[----:B----4-:R0:W-:Y:S01]  /*4f1e0*/  @P4 STG.E.U16 [R22.64], R12 ;  /* 0x0000000c16004986 */ /* 0x0101e2000c101506 */
[----:B------:R-:W-:-:S05]  /*4f1f0*/  PRMT R2, R12, 0x7632, R2 ;  /* 0x000076320c027816 */ /* 0x000fca0000000002 */
[----:B------:R1:W-:Y:S04]  /*4f200*/  @P3 STG.E.U16 [R24.64], R2 ;  /* 0x0000000218003986 */ /* 0x0003e8000c101506 */
[----:B0-----:R-:W4:Y:S01]  /*4f210*/  LDL.LU R12, [R1+0x94] ;  /* 0x00009400010c7983 */ /* 0x001f220000300800 */
[----:B------:R-:W-:-:S04]  /*4f220*/  LEA R22, P6, R0, R20, 0x1 ;  /* 0x0000001400167211 */ /* 0x000fc800078c08ff */
[CC--:B------:R-:W-:Y:S02]  /*4f230*/  LEA.HI.X.SX32 R23, R0.reuse, R3.reuse, 0x1, P6 ;  /* 0x0000000300177211 */ /* 0x0c0fe400030f0eff */
[----:B-1----:R-:W-:Y:S02]  /*4f240*/  IADD3 R2, R0, c[0x0][0x198], RZ ;  /* 0x0000660000027a10 */ /* 0x002fe40007ffe0ff */
[----:B---3--:R-:W-:Y:S01]  /*4f250*/  PRMT R8, R21, 0x7632, R8 ;  /* 0x0000763215087816 */ /* 0x008fe20000000008 */
[----:B------:R0:W-:Y:S01]  /*4f260*/  @P2 STG.E.U16 [R22.64], R21 ;  /* 0x0000001516002986 */ /* 0x0001e2000c101506 */
[C---:B------:R-:W-:Y:S02]  /*4f270*/  LEA R24, P6, R2.reuse, R20, 0x1 ;  /* 0x0000001402187211 */ /* 0x040fe400078c08ff */
[C---:B------:R-:W-:Y:S02]  /*4f280*/  IADD3 R0, R2.reuse, c[0x0][0x198], RZ ;  /* 0x0000660002007a10 */ /* 0x040fe40007ffe0ff */
[----:B------:R-:W-:-:S02]  /*4f290*/  LEA.HI.X.SX32 R25, R2, R3, 0x1, P6 ;  /* 0x0000000302197211 */ /* 0x000fc400030f0eff */
[C---:B------:R-:W-:Y:S01]  /*4f2a0*/  IADD3 R2, R0.reuse, c[0x0][0x198], RZ ;  /* 0x0000660000027a10 */ /* 0x040fe20007ffe0ff */
[----:B0-----:R-:W3:Y:S01]  /*4f2b0*/  LDL.LU R21, [R1+0x14] ;  /* 0x0000140001157983 */ /* 0x001ee20000300800 */
[----:B------:R-:W-:-:S03]  /*4f2c0*/  LEA R22, P6, R0, R20, 0x1 ;  /* 0x0000001400167211 */ /* 0x000fc600078c08ff */
[----:B------:R0:W-:Y:S01]  /*4f2d0*/  @P1 STG.E.U16 [R24.64], R8 ;  /* 0x0000000818001986 */ /* 0x0001e2000c101506 */
[----:B------:R-:W-:Y:S02]  /*4f2e0*/  LEA.HI.X.SX32 R23, R0, R3, 0x1, P6 ;  /* 0x0000000300177211 */ /* 0x000fe400030f0eff */
[----:B------:R-:W-:-:S03]  /*4f2f0*/  IADD3 R0, R2, c[0x0][0x198], RZ ;  /* 0x0000660002007a10 */ /* 0x000fc60007ffe0ff */
[----:B--2---:R1:W-:Y:S01]  /*4f300*/  @P5 STG.E.U16 [R22.64], R29 ;  /* 0x0000001d16005986 */ /* 0x0043e2000c101506 */
[----:B0-----:R-:W-:-:S04]  /*4f310*/  LEA R24, P6, R2, R20, 0x1 ;  /* 0x0000001402187211 */ /* 0x001fc800078c08ff */
[----:B------:R-:W-:Y:S02]  /*4f320*/  LEA.HI.X.SX32 R25, R2, R3, 0x1, P6 ;  /* 0x0000000302197211 */ /* 0x000fe400030f0eff */
[----:B------:R-:W-:Y:S02]  /*4f330*/  PRMT R2, R29, 0x7632, R2 ;  /* 0x000076321d027816 */ /* 0x000fe40000000002 */
[----:B-1----:R-:W2:Y:S01]  /*4f340*/  LDL.LU R29, [R1+0x74] ;  /* 0x00007400011d7983 */ /* 0x002ea20000300800 */
[----:B------:R-:W-:-:S04]  /*4f350*/  IADD3 R4, R28, 0x1ab, RZ ;  /* 0x000001ab1c047810 */ /* 0x000fc80007ffe0ff */
[----:B------:R-:W-:Y:S02]  /*4f360*/  ISETP.LT.AND P4, PT, R4, c[0x0][0x17c], !P0 ;  /* 0x00005f0004007a0c */ /* 0x000fe40004781270 */
[----:B------:R-:W-:-:S04]  /*4f370*/  IADD3 R4, R28, 0x1ac, RZ ;  /* 0x000001ac1c047810 */ /* 0x000fc80007ffe0ff */
[----:B------:R-:W-:Y:S02]  /*4f380*/  ISETP.LT.AND P3, PT, R4, c[0x0][0x17c], !P0 ;  /* 0x00005f0004007a0c */ /* 0x000fe40004761270 */
[----:B------:R-:W-:Y:S02]  /*4f390*/  IADD3 R4, R28, 0x1ad, RZ ;  /* 0x000001ad1c047810 */ /* 0x000fe40007ffe0ff */
[----:B------:R-:W-:Y:S02]  /*4f3a0*/  LEA R22, P6, R0, R20, 0x1 ;  /* 0x0000001400167211 */ /* 0x000fe400078c08ff */
[----:B------:R-:W-:Y:S01]  /*4f3b0*/  ISETP.LT.AND P2, PT, R4, c[0x0][0x17c], !P0 ;  /* 0x00005f0004007a0c */ /* 0x000fe20004741270 */
[----:B------:R0:W-:Y:S01]  /*4f3c0*/  @P4 STG.E.U16 [R24.64], R2 ;  /* 0x0000000218004986 */ /* 0x0001e2000c101506 */
[----:B------:R-:W-:Y:S02]  /*4f3d0*/  IADD3 R4, R28, 0x1ae, RZ ;  /* 0x000001ae1c047810 */ /* 0x000fe40007ffe0ff */
[----:B------:R-:W-:-:S02]  /*4f3e0*/  LEA.HI.X.SX32 R23, R0, R3, 0x1, P6 ;  /* 0x0000000300177211 */ /* 0x000fc400030f0eff */
[----:B------:R-:W-:Y:S02]  /*4f3f0*/  ISETP.LT.AND P1, PT, R4, c[0x0][0x17c], !P0 ;  /* 0x00005f0004007a0c */ /* 0x000fe40004721270 */
[----:B0-----:R-:W-:-:S04]  /*4f400*/  IADD3 R2, R0, c[0x0][0x198], RZ ;  /* 0x0000660000027a10 */ /* 0x001fc80007ffe0ff */
[C---:B------:R-:W-:Y:S02]  /*4f410*/  LEA R24, P6, R2.reuse, R20, 0x1 ;  /* 0x0000001402187211 */ /* 0x040fe400078c08ff */
[C---:B------:R-:W-:Y:S02]  /*4f420*/  IADD3 R0, R2.reuse, c[0x0][0x198], RZ ;  /* 0x0000660002007a10 */ /* 0x040fe40007ffe0ff */
        /* <DEDUP_REMOVED lines=12> */
[C---:B-1----:R-:W-:Y:S02]  /*4f4f0*/  LEA R24, P6, R2.reuse, R20, 0x1 ;  /* 0x0000001402187211 */ /* 0x042fe400078c08ff */
[C---:B------:R-:W-:Y:S02]  /*4f500*/  IADD3 R0, R2.reuse, c[0x0][0x198], RZ ;  /* 0x0000660002007a10 */ /* 0x040fe40007ffe0ff */
[----:B------:R-:W-:Y:S01]  /*4f510*/  LEA.HI.X.SX32 R25, R2, R3, 0x1, P6 ;  /* 0x0000000302197211 */ /* 0x000fe200030f0eff */
[----:B---3--:R0:W-:Y:S01]  /*4f520*/  @P1 STG.E.U16 [R22.64], R21 ;  /* 0x0000001516001986 */ /* 0x0081e2000c101506 */
[----:B------:R-:W-:-:S03]  /*4f530*/  PRMT R2, R21, 0x7632, R2 ;  /* 0x0000763215027816 */ /* 0x000fc60000000002 */
[----:B0-----:R-:W3:Y:S01]  /*4f540*/  LDL.LU R21, [R1+0x24] ;  /* 0x0000240001157983 */ /* 0x001ee20000300800 */
[----:B------:R-:W-:-:S04]  /*4f550*/  LEA R22, P6, R0, R20, 0x1 ;  /* 0x0000001400167211 */ /* 0x000fc800078c08ff */
[----:B------:R-:W-:Y:S01]  /*4f560*/  LEA.HI.X.SX32 R23, R0, R3, 0x1, P6 ;  /* 0x0000000300177211 */ /* 0x000fe200030f0eff */
[----:B------:R-:W-:Y:S04]  /*4f570*/  @P5 STG.E.U16 [R24.64], R2 ;  /* 0x0000000218005986 */ /* 0x000fe8000c101506 */
[----:B--2---:R0:W-:Y:S01]  /*4f580*/  @P4 STG.E.U16 [R22.64], R29 ;  /* 0x0000001d16004986 */ /* 0x0041e2000c101506 */
[----:B------:R-:W-:-:S03]  /*4f590*/  PRMT R8, R29, 0x7632, R8 ;  /* 0x000076321d087816 */ /* 0x000fc60000000008 */
[----:B0-----:R-:W2:Y:S01]  /*4f5a0*/  LDL.LU R29, [R1+0x4] ;  /* 0x00000400011d7983 */ /* 0x001ea20000300800 */
[----:B------:R-:W-:Y:S02]  /*4f5b0*/  IADD3 R4, R28, 0x1b1, RZ ;  /* 0x000001b11c047810 */ /* 0x000fe40007ffe0ff */
[----:B------:R-:W-:Y:S01]  /*4f5c0*/  IADD3 R2, R0, c[0x0][0x198], RZ ;  /* 0x0000660000027a10 */ /* 0x000fe20007ffe0ff */
[----:B------:R-:W2:Y:S01]  /*4f5d0*/  LDL.LU R16, [R1+0x58] ;  /* 0x0000580001107983 */ /* 0x000ea20000300800 */
[----:B------:R-:W-:Y:S02]  /*4f5e0*/  ISETP.LT.AND P3, PT, R4, c[0x0][0x17c], !P0 ;  /* 0x00005f0004007a0c */ /* 0x000fe40004761270 */
[----:B------:R-:W-:Y:S02]  /*4f5f0*/  IADD3 R4, R28, 0x1b2, RZ ;  /* 0x000001b21c047810 */ /* 0x000fe40007ffe0ff */
[C---:B------:R-:W-:Y:S02]  /*4f600*/  LEA R24, P6, R2.reuse, R20, 0x1 ;  /* 0x0000001402187211 */ /* 0x040fe400078c08ff */
[----:B------:R-:W-:-:S02]  /*4f610*/  IADD3 R0, R2, c[0x0][0x198], RZ ;  /* 0x0000660002007a10 */ /* 0x000fc40007ffe0ff */
[----:B------:R-:W-:Y:S02]  /*4f620*/  ISETP.LT.AND P2, PT, R4, c[0x0][0x17c], !P0 ;  /* 0x00005f0004007a0c */ /* 0x000fe40004741270 */
[----:B------:R-:W-:Y:S02]  /*4f630*/  IADD3 R4, R28, 0x1b3, RZ ;  /* 0x000001b31c047810 */ /* 0x000fe40007ffe0ff */
[----:B------:R-:W-:Y:S02]  /*4f640*/  LEA.HI.X.SX32 R25, R2, R3, 0x1, P6 ;  /* 0x0000000302197211 */ /* 0x000fe400030f0eff */
[C---:B------:R-:W-:Y:S02]  /*4f650*/  LEA R22, P6, R0.reuse, R20, 0x1 ;  /* 0x0000001400167211 */ /* 0x040fe400078c08ff */
[----:B------:R-:W-:Y:S02]  /*4f660*/  IADD3 R2, R0, c[0x0][0x198], RZ ;  /* 0x0000660000027a10 */ /* 0x000fe40007ffe0ff */
[----:B------:R-:W-:Y:S01]  /*4f670*/  ISETP.LT.AND P1, PT, R4, c[0x0][0x17c], !P0 ;  /* 0x00005f0004007a0c */ /* 0x000fe20004721270 */
[----:B------:R0:W-:Y:S01]  /*4f680*/  @P3 STG.E.U16 [R24.64], R8 ;  /* 0x0000000818003986 */ /* 0x0001e2000c101506 */
[----:B------:R-:W-:-:S02]  /*4f690*/  IADD3 R4, R28, 0x1b4, RZ ;  /* 0x000001b41c047810 */ /* 0x000fc40007ffe0ff */
[----:B------:R-:W-:Y:S02]  /*4f6a0*/  LEA.HI.X.SX32 R23, R0, R3, 0x1, P6 ;  /* 0x0000000300177211 */ /* 0x000fe400030f0eff */
[----:B------:R-:W-:Y:S02]  /*4f6b0*/  ISETP.LT.AND P5, PT, R4, c[0x0][0x17c], !P0 ;  /* 0x00005f0004007a0c */ /* 0x000fe400047a1270 */
[C---:B------:R-:W-:Y:S02]  /*4f6c0*/  IADD3 R0, R2.reuse, c[0x0][0x198], RZ ;  /* 0x0000660002007a10 */ /* 0x040fe40007ffe0ff */
        /* <DEDUP_REMOVED lines=8> */
[----:B------:R1:W-:Y:S01]  /*4f750*/  @P1 STG.E.U16 [R24.64], R2 ;  /* 0x0000000218001986 */ /* 0x0003e2000c101506 */
[----:B0-----:R-:W-:-:S04]  /*4f760*/  LEA R22, P6, R0, R20, 0x1 ;  /* 0x0000001400167211 */ /* 0x001fc800078c08ff */
[C---:B------:R-:W-:Y:S02]  /*4f770*/  LEA.HI.X.SX32 R23, R0.reuse, R3, 0x1, P6 ;  /* 0x0000000300177211 */ /* 0x040fe400030f0eff */
[----:B-1----:R-:W-:-:S04]  /*4f780*/  IADD3 R2, R0, c[0x0][0x198], RZ ;  /* 0x0000660000027a10 */ /* 0x002fc80007ffe0ff */
[CC--:B------:R-:W-:Y:S01]  /*4f790*/  LEA R24, P6, R2.reuse, R20.reuse, 0x1 ;  /* 0x0000001402187211 */ /* 0x0c0fe200078c08ff */
[----:B---3--:R0:W-:Y:S01]  /*4f7a0*/  @P5 STG.E.U16 [R22.64], R21 ;  /* 0x0000001516005986 */ /* 0x0081e2000c101506 */
[----:B------:R-:W-:Y:S02]  /*4f7b0*/  PRMT R8, R21, 0x7632, R8 ;  /* 0x0000763215087816 */ /* 0x000fe40000000008 */
[C---:B------:R-:W-:Y:S02]  /*4f7c0*/  IADD3 R0, R2.reuse, c[0x0][0x198], RZ ;  /* 0x0000660002007a10 */ /* 0x040fe40007ffe0ff */
[----:B------:R-:W-:Y:S02]  /*4f7d0*/  LEA.HI.X.SX32 R25, R2, R3, 0x1, P6 ;  /* 0x0000000302197211 */ /* 0x000fe400030f0eff */
        /* <DEDUP_REMOVED lines=15> */
[----:B------:R-:W-:-:S04]  /*4f8d0*/  IADD3 R4, R28, 0x1b9, RZ ;  /* 0x000001b91c047810 */ /* 0x000fc80007ffe0ff */
[----:B------:R-:W-:Y:S02]  /*4f8e0*/  ISETP.LT.AND P5, PT, R4, c[0x0][0x17c], !P0 ;  /* 0x00005f0004007a0c */ /* 0x000fe400047a1270 */
[----:B------:R-:W-:-:S04]  /*4f8f0*/  IADD3 R4, R28, 0x1ba, RZ ;  /* 0x000001ba1c047810 */ /* 0x000fc80007ffe0ff */
[----:B------:R-:W-:Y:S02]  /*4f900*/  ISETP.LT.AND P4, PT, R4, c[0x0][0x17c], !P0 ;  /* 0x00005f0004007a0c */ /* 0x000fe40004781270 */
[----:B------:R-:W-:Y:S01]  /*4f910*/  IADD3 R4, R28, 0x1bb, RZ ;  /* 0x000001bb1c047810 */ /* 0x000fe20007ffe0ff */
[----:B------:R0:W-:Y:S01]  /*4f920*/  @P2 STG.E.U16 [R24.64], R2 ;  /* 0x0000000218002986 */ /* 0x0001e2000c101506 */
[----:B------:R-:W-:Y:S02]  /*4f930*/  LEA R22, P6, R0, R20, 0x1 ;  /* 0x0000001400167211 */ /* 0x000fe400078c08ff */
[----:B------:R-:W-:Y:S02]  /*4f940*/  ISETP.LT.AND P3, PT, R4, c[0x0][0x17c], !P0 ;  /* 0x00005f0004007a0c */ /* 0x000fe40004761270 */
[----:B------:R-:W-:Y:S02]  /*4f950*/  IADD3 R4, R28, 0x1bc, RZ ;  /* 0x000001bc1c047810 */ /* 0x000fe40007ffe0ff */
[----:B------:R-:W-:-:S02]  /*4f960*/  LEA.HI.X.SX32 R23, R0, R3, 0x1, P6 ;  /* 0x0000000300177211 */ /* 0x000fc400030f0eff */
[----:B------:R-:W-:Y:S02]  /*4f970*/  ISETP.LT.AND P2, PT, R4, c[0x0][0x17c], !P0 ;  /* 0x00005f0004007a0c */ /* 0x000fe40004741270 */
[----:B0-----:R-:W-:Y:S02]  /*4f980*/  IADD3 R2, R0, c[0x0][0x198], RZ ;  /* 0x0000660000027a10 */ /* 0x001fe40007ffe0ff */
[----:B------:R-:W-:Y:S02]  /*4f990*/  IADD3 R4, R28, 0x1bd, RZ ;  /* 0x000001bd1c047810 */ /* 0x000fe40007ffe0ff */
[C---:B------:R-:W-:Y:S02]  /*4f9a0*/  LEA R24, P6, R2.reuse, R20, 0x1 ;  /* 0x0000001402187211 */ /* 0x040fe400078c08ff */
[----:B------:R-:W-:Y:S01]  /*4f9b0*/  IADD3 R0, R2, c[0x0][0x198], RZ ;  /* 0x0000660002007a10 */ /* 0x000fe20007ffe0ff */
[----:B------:R0:W-:Y:S01]  /*4f9c0*/  @P1 STG.E.U16 [R22.64], R5 ;  /* 0x0000000516001986 */ /* 0x0001e2000c101506 */
[----:B------:R-:W-:-:S02]  /*4f9d0*/  ISETP.LT.AND P1, PT, R4, c[0x0][0x17c], !P0 ;  /* 0x00005f0004007a0c */ /* 0x000fc40004721270 */
[-C--:B------:R-:W-:Y:S02]  /*4f9e0*/  LEA.HI.X.SX32 R25, R2, R3.reuse, 0x1, P6 ;  /* 0x0000000302197211 */ /* 0x080fe400030f0eff */
[CC--:B------:R-:W-:Y:S02]  /*4f9f0*/  LEA R4, P6, R0.reuse, R20.reuse, 0x1 ;  /* 0x0000001400047211 */ /* 0x0c0fe400078c08ff */
[----:B------:R-:W-:Y:S02]  /*4fa00*/  PRMT R8, R5, 0x7632, R8 ;  /* 0x0000763205087816 */ /* 0x000fe40000000008 */
[C---:B------:R-:W-:Y:S02]  /*4fa10*/  IADD3 R2, R0.reuse, c[0x0][0x198], RZ ;  /* 0x0000660000027a10 */ /* 0x040fe40007ffe0ff */
[----:B0-----:R-:W-:Y:S01]  /*4fa20*/  LEA.HI.X.SX32 R5, R0, R3, 0x1, P6 ;  /* 0x0000000300057211 */ /* 0x001fe200030f0eff */
[----:B------:R-:W-:Y:S01]  /*4fa30*/  @P5 STG.E.U16 [R24.64], R8 ;  /* 0x0000000818005986 */ /* 0x000fe2000c101506 */
[----:B------:R-:W-:-:S03]  /*4fa40*/  LEA R22, P6, R2, R20, 0x1 ;  /* 0x0000001402167211 */ /* 0x000fc600078c08ff */
[----:B------:R0:W-:Y:S01]  /*4fa50*/  @P4 STG.E.U16 [R4.64], R9 ;  /* 0x0000000904004986 */ /* 0x0001e2000c101506 */
[C---:B------:R-:W-:Y:S02]  /*4fa60*/  IADD3 R0, R2.reuse, c[0x0][0x198], RZ ;  /* 0x0000660002007a10 */ /* 0x040fe40007ffe0ff */
[----:B------:R-:W-:Y:S02]  /*4fa70*/  LEA.HI.X.SX32 R23, R2, R3, 0x1, P6 ;  /* 0x0000000302177211 */ /* 0x000fe400030f0eff */
[----:B0-----:R-:W-:Y:S02]  /*4fa80*/  IADD3 R4, R28, 0x1bf, RZ ;  /* 0x000001bf1c047810 */ /* 0x001fe40007ffe0ff */
[----:B------:R-:W-:Y:S02]  /*4fa90*/  PRMT R9, R9, 0x7632, R9 ;  /* 0x0000763209097816 */ /* 0x000fe40000000009 */
[----:B------:R-:W-:Y:S02]  /*4faa0*/  ISETP.LT.AND P4, PT, R4, c[0x0][0x17c], !P0 ;  /* 0x00005f0004007a0c */ /* 0x000fe40004781270 */
[----:B------:R-:W-:-:S02]  /*4fab0*/  LEA R4, P6, R0, R20, 0x1 ;  /* 0x0000001400047211 */ /* 0x000fc400078c08ff */
[----:B------:R-:W-:Y:S02]  /*4fac0*/  IADD3 R8, R28, 0x1c0, RZ ;  /* 0x000001c01c087810 */ /* 0x000fe40007ffe0ff */
[----:B------:R-:W-:Y:S01]  /*4fad0*/  IADD3 R2, R0, c[0x0][0x198], RZ ;  /* 0x0000660000027a10 */ /* 0x000fe20007ffe0ff */
[----:B------:R0:W-:Y:S01]  /*4fae0*/  @P3 STG.E.U16 [R22.64], R9 ;  /* 0x0000000916003986 */ /* 0x0001e2000c101506 */
[----:B------:R-:W-:Y:S02]  /*4faf0*/  IADD3 R12, R28, 0x1be, RZ ;  /* 0x000001be1c0c7810 */ /* 0x000fe40007ffe0ff */
[----:B------:R-:W-:Y:S02]  /*4fb00*/  LEA.HI.X.SX32 R5, R0, R3, 0x1, P6 ;  /* 0x0000000300057211 */ /* 0x000fe400030f0eff */
[----:B------:R-:W-:Y:S02]  /*4fb10*/  ISETP.LT.AND P3, PT, R8, c[0x0][0x17c], !P0 ;  /* 0x00005f0008007a0c */ /* 0x000fe40004761270 */
[----:B------:R-:W-:Y:S01]  /*4fb20*/  LEA R8, P6, R2, R20, 0x1 ;  /* 0x0000001402087211 */ /* 0x000fe200078c08ff */
[----:B------:R1:W-:Y:S01]  /*4fb30*/  @P2 STG.E.U16 [R4.64], R13 ;  /* 0x0000000d04002986 */ /* 0x0003e2000c101506 */
[----:B------:R-:W-:-:S02]  /*4fb40*/  ISETP.LT.AND P5, PT, R12, c[0x0][0x17c], !P0 ;  /* 0x00005f000c007a0c */ /* 0x000fc400047a1270 */
[----:B0-----:R-:W-:Y:S02]  /*4fb50*/  IADD3 R9, R28, 0x1c1, RZ ;  /* 0x000001c11c097810 */ /* 0x001fe40007ffe0ff */
[C---:B------:R-:W-:Y:S02]  /*4fb60*/  IADD3 R0, R2.reuse, c[0x0][0x198], RZ ;  /* 0x0000660002007a10 */ /* 0x040fe40007ffe0ff */
[----:B------:R-:W-:Y:S02]  /*4fb70*/  ISETP.LT.AND P2, PT, R9, c[0x0][0x17c], !P0 ;  /* 0x00005f0009007a0c */ /* 0x000fe40004741270 */
[----:B------:R-:W-:Y:S02]  /*4fb80*/  LEA.HI.X.SX32 R9, R2, R3, 0x1, P6 ;  /* 0x0000000302097211 */ /* 0x000fe400030f0eff */
[----:B-1----:R-:W-:Y:S02]  /*4fb90*/  LEA R4, P6, R0, R20, 0x1 ;  /* 0x0000001400047211 */ /* 0x002fe400078c08ff */
[----:B------:R-:W-:-:S02]  /*4fba0*/  PRMT R13, R13, 0x7632, R13 ;  /* 0x000076320d0d7816 */ /* 0x000fc4000000000d */
[C---:B------:R-:W-:Y:S02]  /*4fbb0*/  LEA.HI.X.SX32 R5, R0.reuse, R3, 0x1, P6 ;  /* 0x0000000300057211 */ /* 0x040fe400030f0eff */
[----:B------:R-:W-:Y:S01]  /*4fbc0*/  IADD3 R2, R0, c[0x0][0x198], RZ ;  /* 0x0000660000027a10 */ /* 0x000fe20007ffe0ff */
[----:B------:R0:W-:Y:S04]  /*4fbd0*/  @P1 STG.E.U16 [R8.64], R13 ;  /* 0x0000000d08001986 */ /* 0x0001e8000c101506 */
[----:B------:R1:W-:Y:S01]  /*4fbe0*/  @P5 STG.E.U16 [R4.64], R17 ;  /* 0x0000001104005986 */ /* 0x0003e2000c101506 */
[----:B------:R-:W-:Y:S02]  /*4fbf0*/  IADD3 R0, R2, c[0x0][0x198], RZ ;  /* 0x0000660002007a10 */ /* 0x000fe40007ffe0ff */
[----:B------:R-:W-:-:S02]  /*4fc00*/  IADD3 R12, R28, 0x1c2, RZ ;  /* 0x000001c21c0c7810 */ /* 0x000fc40007ffe0ff */
[-C--:B0-----:R-:W-:Y:S02]  /*4fc10*/  LEA R8, P6, R2, R20.reuse, 0x1 ;  /* 0x0000001402087211 */ /* 0x081fe400078c08ff */
[----:B-1----:R-:W-:Y:S02]  /*4fc20*/  IADD3 R4, R28, 0x1c3, RZ ;  /* 0x000001c31c047810 */ /* 0x002fe40007ffe0ff */
[----:B------:R-:W-:Y:S02]  /*4fc30*/  LEA.HI.X.SX32 R9, R2, R3, 0x1, P6 ;  /* 0x0000000302097211 */ /* 0x000fe400030f0eff */
[----:B------:R-:W-:Y:S02]  /*4fc40*/  ISETP.LT.AND P5, PT, R4, c[0x0][0x17c], !P0 ;  /* 0x00005f0004007a0c */ /* 0x000fe400047a1270 */
[----:B------:R-:W-:Y:S02]  /*4fc50*/  LEA R4, P6, R0, R20, 0x1 ;  /* 0x0000001400047211 */ /* 0x000fe400078c08ff */
[----:B------:R-:W-:-:S02]  /*4fc60*/  PRMT R17, R17, 0x7632, R17 ;  /* 0x0000763211117816 */ /* 0x000fc40000000011 */
[----:B------:R-:W-:Y:S02]  /*4fc70*/  ISETP.LT.AND P1, PT, R12, c[0x0][0x17c], !P0 ;  /* 0x00005f000c007a0c */ /* 0x000fe40004721270 */
[----:B------:R-:W-:Y:S02]  /*4fc80*/  IADD3 R12, R28, 0x1c4, RZ ;  /* 0x000001c41c0c7810 */ /* 0x000fe40007ffe0ff */
[C---:B------:R-:W-:Y:S02]  /*4fc90*/  LEA.HI.X.SX32 R5, R0.reuse, R3, 0x1, P6 ;  /* 0x0000000300057211 */ /* 0x040fe400030f0eff */
[----:B------:R-:W-:Y:S01]  /*4fca0*/  IADD3 R2, R0, c[0x0][0x198], RZ ;  /* 0x0000660000027a10 */ /* 0x000fe20007ffe0ff */
[----:B------:R0:W-:Y:S01]  /*4fcb0*/  @P4 STG.E.U16 [R8.64], R17 ;  /* 0x0000001108004986 */ /* 0x0001e2000c101506 */
[----:B------:R-:W-:Y:S02]  /*4fcc0*/  ISETP.LT.AND P4, PT, R12, c[0x0][0x17c], !P0 ;  /* 0x00005f000c007a0c */ /* 0x000fe40004781270 */
[----:B------:R-:W-:Y:S01]  /*4fcd0*/  PRMT R12, R16, 0x7632, R12 ;  /* 0x00007632100c7816 */ /* 0x000fe2000000000c */
[----:B------:R1:W-:Y:S01]  /*4fce0*/  @P3 STG.E.U16 [R4.64], R16 ;  /* 0x0000001004003986 */ /* 0x0003e2000c101506 */
[----:B------:R-:W-:-:S02]  /*4fcf0*/  IADD3 R0, R2, c[0x0][0x198], RZ ;  /* 0x0000660002007a10 */ /* 0x000fc40007ffe0ff */
[----:B0-----:R-:W-:Y:S02]  /*4fd00*/  IADD3 R9, R28, 0x1c5, RZ ;  /* 0x000001c51c097810 */ /* 0x001fe40007ffe0ff */
[CC--:B------:R-:W-:Y:S01]  /*4fd10*/  LEA R8, P6, R2.reuse, R20.reuse, 0x1 ;  /* 0x0000001402087211 */ /* 0x0c0fe200078c08ff */
[----:B-1----:R-:W4:Y:S01]  /*4fd20*/  LDL.LU R16, [R1+0x88] ;  /* 0x0000880001107983 */ /* 0x002f220000300800 */
[----:B------:R-:W-:Y:S02]  /*4fd30*/  ISETP.LT.AND P3, PT, R9, c[0x0][0x17c], !P0 ;  /* 0x00005f0009007a0c */ /* 0x000fe40004761270 */
[-C--:B------:R-:W-:Y:S02]  /*4fd40*/  LEA.HI.X.SX32 R9, R2, R3.reuse, 0x1, P6 ;  /* 0x0000000302097211 */ /* 0x080fe400030f0eff */
[C---:B------:R-:W-:Y:S02]  /*4fd50*/  LEA R4, P6, R0.reuse, R20, 0x1 ;  /* 0x0000001400047211 */ /* 0x040fe400078c08ff */
[C---:B------:R-:W-:Y:S01]  /*4fd60*/  IADD3 R2, R0.reuse, c[0x0][0x198], RZ ;  /* 0x0000660000027a10 */ /* 0x040fe20007ffe0ff */
[----:B------:R0:W-:Y:S01]  /*4fd70*/  @P2 STG.E.U16 [R8.64], R12 ;  /* 0x0000000c08002986 */ /* 0x0001e2000c101506 */
[----:B------:R-:W-:-:S02]  /*4fd80*/  LEA.HI.X.SX32 R5, R0, R3, 0x1, P6 ;  /* 0x0000000300057211 */ /* 0x000fc400030f0eff */
[C---:B------:R-:W-:Y:S02]  /*4fd90*/  IADD3 R0, R2.reuse, c[0x0][0x198], RZ ;  /* 0x0000660002007a10 */ /* 0x040fe40007ffe0ff */
[----:B0-----:R-:W-:-:S04]  /*4fda0*/  LEA R8, P6, R2, R20, 0x1 ;  /* 0x0000001402087211 */ /* 0x001fc800078c08ff */
[----:B------:R-:W-:Y:S02]  /*4fdb0*/  LEA.HI.X.SX32 R9, R2, R3, 0x1, P6 ;  /* 0x0000000302097211 */ /* 0x000fe400030f0eff */
[C---:B------:R-:W-:Y:S01]  /*4fdc0*/  IADD3 R12, R28.reuse, 0x1c8, RZ ;  /* 0x000001c81c0c7810 */ /* 0x040fe20007ffe0ff */
[----:B---3--:R0:W-:Y:S01]  /*4fdd0*/  @P1 STG.E.U16 [R4.64], R21 ;  /* 0x0000001504001986 */ /* 0x0081e2000c101506 */
[----:B------:R-:W-:Y:S02]  /*4fde0*/  PRMT R2, R21, 0x7632, R2 ;  /* 0x0000763215027816 */ /* 0x000fe40000000002 */
[----:B0-----:R-:W-:Y:S01]  /*4fdf0*/  IADD3 R4, R28, 0x1c7, RZ ;  /* 0x000001c71c047810 */ /* 0x001fe20007ffe0ff */
[----:B------:R-:W3:Y:S03]  /*4fe00*/  LDL.LU R21, [R1+0xb8] ;  /* 0x0000b80001157983 */ /* 0x000ee60000300800 */
[----:B------:R-:W-:-:S02]  /*4fe10*/  ISETP.LT.AND P1, PT, R4, c[0x0][0x17c], !P0 ;  /* 0x00005f0004007a0c */ /* 0x000fc40004721270 */
[C---:B------:R-:W-:Y:S01]  /*4fe20*/  LEA R4, P6, R0.reuse, R20, 0x1 ;  /* 0x0000001400047211 */ /* 0x040fe200078c08ff */
[----:B------:R-:W-:Y:S03]  /*4fe30*/  @P5 STG.E.U16 [R8.64], R2 ;  /* 0x0000000208005986 */ /* 0x000fe6000c101506 */
[----:B------:R-:W-:Y:S02]  /*4fe40*/  LEA.HI.X.SX32 R5, R0, R3, 0x1, P6 ;  /* 0x0000000300057211 */ /* 0x000fe400030f0eff */
[----:B------:R-:W-:Y:S02]  /*4fe50*/  ISETP.LT.AND P5, PT, R12, c[0x0][0x17c], !P0 ;  /* 0x00005f000c007a0c */ /* 0x000fe400047a1270 */
[----:B--2---:R-:W-:Y:S01]  /*4fe60*/  PRMT R12, R29, 0x7632, R12 ;  /* 0x000076321d0c7816 */ /* 0x004fe2000000000c */
[----:B------:R0:W-:Y:S04]  /*4fe70*/  @P4 STG.E.U16 [R4.64], R29 ;  /* 0x0000001d04004986 */ /* 0x0001e8000c101506 */
[----:B0-----:R-:W2:Y:S01]  /*4fe80*/  LDL.LU R29, [R1+0xa8] ;  /* 0x0000a800011d7983 */ /* 0x001ea20000300800 */
[----:B------:R-:W-:-:S02]  /*4fe90*/  IADD3 R2, R0, c[0x0][0x198], RZ ;  /* 0x0000660000027a10 */ /* 0x000fc40007ffe0ff */
[C---:B------:R-:W-:Y:S02]  /*4fea0*/  IADD3 R13, R28.reuse, 0x1c6, RZ ;  /* 0x000001c61c0d7810 */ /* 0x040fe40007ffe0ff */
[----:B------:R-:W-:Y:S02]  /*4feb0*/  IADD3 R9, R28, 0x1c9, RZ ;  /* 0x000001c91c097810 */ /* 0x000fe40007ffe0ff */
[C---:B------:R-:W-:Y:S02]  /*4fec0*/  LEA R8, P6, R2.reuse, R20, 0x1 ;  /* 0x0000001402087211 */ /* 0x040fe400078c08ff */
[----:B------:R-:W-:Y:S02]  /*4fed0*/  ISETP.LT.AND P2, PT, R13, c[0x0][0x17c], !P0 ;  /* 0x00005f000d007a0c */ /* 0x000fe40004741270 */
[----:B------:R-:W-:Y:S02]  /*4fee0*/  IADD3 R0, R2, c[0x0][0x198], RZ ;  /* 0x0000660002007a10 */ /* 0x000fe40007ffe0ff */
[----:B------:R-:W-:-:S02]  /*4fef0*/  ISETP.LT.AND P4, PT, R9, c[0x0][0x17c], !P0 ;  /* 0x00005f0009007a0c */ /* 0x000fc40004781270 */
[-C--:B------:R-:W-:Y:S02]  /*4ff00*/  LEA.HI.X.SX32 R9, R2, R3.reuse, 0x1, P6 ;  /* 0x0000000302097211 */ /* 0x080fe400030f0eff */
[CC--:B------:R-:W-:Y:S02]  /*4ff10*/  LEA R4, P6, R0.reuse, R20.reuse, 0x1 ;  /* 0x0000001400047211 */ /* 0x0c0fe400078c08ff */
[C---:B------:R-:W-:Y:S01]  /*4ff20*/  IADD3 R2, R0.reuse, c[0x0][0x198], RZ ;  /* 0x0000660000027a10 */ /* 0x040fe20007ffe0ff */
[----:B------:R0:W-:Y:S01]  /*4ff30*/  @P3 STG.E.U16 [R8.64], R12 ;  /* 0x0000000c08003986 */ /* 0x0001e2000c101506 */
[----:B------:R-:W-:Y:S02]  /*4ff40*/  LEA.HI.X.SX32 R5, R0, R3, 0x1, P6 ;  /* 0x0000000300057211 */ /* 0x000fe400030f0eff */
[C---:B------:R-:W-:Y:S02]  /*4ff50*/  IADD3 R0, R2.reuse, c[0x0][0x198], RZ ;  /* 0x0000660002007a10 */ /* 0x040fe40007ffe0ff */
[----:B0-----:R-:W-:-:S04]  /*4ff60*/  LEA R8, P6, R2, R20, 0x1 ;  /* 0x0000001402087211 */ /* 0x001fc800078c08ff */
[----:B------:R-:W-:Y:S02]  /*4ff70*/  LEA.HI.X.SX32 R9, R2, R3, 0x1, P6 ;  /* 0x0000000302097211 */ /* 0x000fe400030f0eff */
[C---:B------:R-:W-:Y:S02]  /*4ff80*/  IADD3 R12, R28.reuse, 0x1cc, RZ ;  /* 0x000001cc1c0c7810 */ /* 0x040fe40007ffe0ff */
[----:B------:R-:W-:-:S04]  /*4ff90*/  IADD3 R13, R28, 0x1ca, RZ ;  /* 0x000001ca1c0d7810 */ /* 0x000fc80007ffe0ff */
[----:B------:R-:W-:Y:S01]  /*4ffa0*/  ISETP.LT.AND P3, PT, R13, c[0x0][0x17c], !P0 ;  /* 0x00005f000d007a0c */ /* 0x000fe20004761270 */
[----:B----4-:R0:W-:Y:S01]  /*4ffb0*/  @P2 STG.E.U16 [R4.64], R16 ;  /* 0x0000001004002986 */ /* 0x0101e2000c101506 */
[----:B------:R-:W-:Y:S02]  /*4ffc0*/  PRMT R2, R16, 0x7632, R2 ;  /* 0x0000763210027816 */ /* 0x000fe40000000002 */
[----:B0-----:R-:W-:Y:S01]  /*4ffd0*/  IADD3 R4, R28, 0x1cb, RZ ;  /* 0x000001cb1c047810 */ /* 0x001fe20007ffe0ff */
[----:B------:R-:W4:Y:S03]  /*4ffe0*/  LDL.LU R16, [R1+0x98] ;  /* 0x0000980001107983 */ /* 0x000f260000300800 */
[----:B------:R-:W-:Y:S02]  /*4fff0*/  ISETP.LT.AND P2, PT, R4, c[0x0][0x17c], !P0 ;  /* 0x00005f0004007a0c */ /* 0x000fe40004741270 */
[C---:B------:R-:W-:Y:S01]  /*50000*/  LEA R4, P6, R0.reuse, R20, 0x1 ;  /* 0x0000001400047211 */ /* 0x040fe200078c08ff */
[----:B------:R0:W-:Y:S03]  /*50010*/  @P1 STG.E.U16 [R8.64], R2 ;  /* 0x0000000208001986 */ /* 0x0001e6000c101506 */
[----:B------:R-:W-:-:S02]  /*50020*/  LEA.HI.X.SX32 R5, R0, R3, 0x1, P6 ;  /* 0x0000000300057211 */ /* 0x000fc400030f0eff */
[----:B------:R-:W-:Y:S02]  /*50030*/  ISETP.LT.AND P1, PT, R12, c[0x0][0x17c], !P0 ;  /* 0x00005f000c007a0c */ /* 0x000fe40004721270 */
[----:B0-----:R-:W-:Y:S02]  /*50040*/  IADD3 R2, R0, c[0x0][0x198], RZ ;  /* 0x0000660000027a10 */ /* 0x001fe40007ffe0ff */
[----:B------:R-:W-:Y:S02]  /*50050*/  IADD3 R9, R28, 0x1cd, RZ ;  /* 0x000001cd1c097810 */ /* 0x000fe40007ffe0ff */
[C---:B------:R-:W-:Y:S02]  /*50060*/  LEA R8, P6, R2.reuse, R20, 0x1 ;  /* 0x0000001402087211 */ /* 0x040fe400078c08ff */
[----:B------:R-:W-:Y:S01]  /*50070*/  IADD3 R0, R2, c[0x0][0x198], RZ ;  /* 0x0000660002007a10 */ /* 0x000fe20007ffe0ff */
[----:B---3--:R0:W-:Y:S01]  /*50080*/  @P5 STG.E.U16 [R4.64], R21 ;  /* 0x0000001504005986 */ /* 0x0081e2000c101506 */
[----:B------:R-:W-:-:S02]  /*50090*/  PRMT R12, R21, 0x7632, R12 ;  /* 0x00007632150c7816 */ /* 0x000fc4000000000c */
[----:B------:R-:W-:Y:S02]  /*500a0*/  ISETP.LT.AND P5, PT, R9, c[0x0][0x17c], !P0 ;  /* 0x00005f0009007a0c */ /* 0x000fe400047a1270 */
[----:B------:R-:W-:Y:S02]  /*500b0*/  LEA.HI.X.SX32 R9, R2, R3, 0x1, P6 ;  /* 0x0000000302097211 */ /* 0x000fe400030f0eff */
[C---:B------:R-:W-:Y:S01]  /*500c0*/  IADD3 R2, R0.reuse, c[0x0][0x198], RZ ;  /* 0x0000660000027a10 */ /* 0x040fe20007ffe0ff */
[----:B0-----:R-:W3:Y:S01]  /*500d0*/  LDL.LU R21, [R1+0x18] ;  /* 0x0000180001157983 */ /* 0x001ee20000300800 */
[----:B------:R-:W-:-:S03]  /*500e0*/  LEA R4, P6, R0, R20, 0x1 ;  /* 0x0000001400047211 */ /* 0x000fc600078c08ff */
[----:B------:R0:W-:Y:S01]  /*500f0*/  @P4 STG.E.U16 [R8.64], R12 ;  /* 0x0000000c08004986 */ /* 0x0001e2000c101506 */
[-C--:B------:R-:W-:Y:S02]  /*50100*/  LEA.HI.X.SX32 R5, R0, R3.reuse, 0x1, P6 ;  /* 0x0000000300057211 */ /* 0x080fe400030f0eff */
[C---:B------:R-:W-:Y:S02]  /*50110*/  IADD3 R0, R2.reuse, c[0x0][0x198], RZ ;  /* 0x0000660002007a10 */ /* 0x040fe40007ffe0ff */
[C---:B0-----:R-:W-:Y:S01]  /*50120*/  LEA R8, P6, R2.reuse, R20, 0x1 ;  /* 0x0000001402087211 */ /* 0x041fe200078c08ff */
[----:B--2---:R0:W-:Y:S03]  /*50130*/  @P3 STG.E.U16 [R4.64], R29 ;  /* 0x0000001d04003986 */ /* 0x0041e6000c101506 */
[----:B------:R-:W-:Y:S02]  /*50140*/  LEA.HI.X.SX32 R9, R2, R3, 0x1, P6 ;  /* 0x0000000302097211 */ /* 0x000fe400030f0eff */
[----:B------:R-:W-:-:S02]  /*50150*/  PRMT R2, R29, 0x7632, R2 ;  /* 0x000076321d027816 */ /* 0x000fc40000000002 */
[----:B0-----:R-:W2:Y:S01]  /*50160*/  LDL.LU R29, [R1+0x78] ;  /* 0x00007800011d7983 */ /* 0x001ea20000300800 */
[----:B------:R-:W-:-:S04]  /*50170*/  IADD3 R4, R28, 0x1cf, RZ ;  /* 0x000001cf1c047810 */ /* 0x000fc80007ffe0ff */
[----:B------:R-:W-:Y:S02]  /*50180*/  ISETP.LT.AND P3, PT, R4, c[0x0][0x17c], !P0 ;  /* 0x00005f0004007a0c */ /* 0x000fe40004761270 */
[----:B------:R-:W-:Y:S01]  /*50190*/  LEA R4, P6, R0, R20, 0x1 ;  /* 0x0000001400047211 */ /* 0x000fe200078c08ff */
[----:B------:R0:W-:Y:S01]  /*501a0*/  @P2 STG.E.U16 [R8.64], R2 ;  /* 0x0000000208002986 */ /* 0x0001e2000c101506 */
[----:B------:R-:W-:Y:S02]  /*501b0*/  IADD3 R12, R28, 0x1d0, RZ ;  /* 0x000001d01c0c7810 */ /* 0x000fe40007ffe0ff */
[----:B------:R-:W-:Y:S02]  /*501c0*/  LEA.HI.X.SX32 R5, R0, R3, 0x1, P6 ;  /* 0x0000000300057211 */ /* 0x000fe400030f0eff */
[----:B------:R-:W-:Y:S02]  /*501d0*/  IADD3 R13, R28, 0x1ce, RZ ;  /* 0x000001ce1c0d7810 */ /* 0x000fe40007ffe0ff */
[----:B------:R-:W-:-:S02]  /*501e0*/  ISETP.LT.AND P2, PT, R12, c[0x0][0x17c], !P0 ;  /* 0x00005f000c007a0c */ /* 0x000fc40004741270 */
[----:B0-----:R-:W-:Y:S02]  /*501f0*/  IADD3 R2, R0, c[0x0][0x198], RZ ;  /* 0x0000660000027a10 */ /* 0x001fe40007ffe0ff */
[----:B------:R-:W-:Y:S02]  /*50200*/  IADD3 R9, R28, 0x1d1, RZ ;  /* 0x000001d11c097810 */ /* 0x000fe40007ffe0ff */
[C---:B------:R-:W-:Y:S02]  /*50210*/  LEA R8, P6, R2.reuse, R20, 0x1 ;  /* 0x0000001402087211 */ /* 0x040fe400078c08ff */
[----:B------:R-:W-:Y:S02]  /*50220*/  ISETP.LT.AND P4, PT, R13, c[0x0][0x17c], !P0 ;  /* 0x00005f000d007a0c */ /* 0x000fe40004781270 */
[----:B------:R-:W-:Y:S01]  /*50230*/  IADD3 R0, R2, c[0x0][0x198], RZ ;  /* 0x0000660002007a10 */ /* 0x000fe20007ffe0ff */
[----:B----4-:R0:W-:Y:S01]  /*50240*/  @P1 STG.E.U16 [R4.64], R16 ;  /* 0x0000001004001986 */ /* 0x0101e2000c101506 */
[----:B------:R-:W-:-:S02]  /*50250*/  PRMT R12, R16, 0x7632, R12 ;  /* 0x00007632100c7816 */ /* 0x000fc4000000000c */
[----:B------:R-:W-:Y:S02]  /*50260*/  ISETP.LT.AND P1, PT, R9, c[0x0][0x17c], !P0 ;  /* 0x00005f0009007a0c */ /* 0x000fe40004721270 */
[----:B------:R-:W-:Y:S02]  /*50270*/  LEA.HI.X.SX32 R9, R2, R3, 0x1, P6 ;  /* 0x0000000302097211 */ /* 0x000fe400030f0eff */
[C---:B------:R-:W-:Y:S01]  /*50280*/  IADD3 R2, R0.reuse, c[0x0][0x198], RZ ;  /* 0x0000660000027a10 */ /* 0x040fe20007ffe0ff */
[----:B0-----:R-:W4:Y:S01]  /*50290*/  LDL.LU R16, [R1+0x48] ;  /* 0x0000480001107983 */ /* 0x001f220000300800 */
[----:B------:R-:W-:-:S03]  /*502a0*/  LEA R4, P6, R0, R20, 0x1 ;  /* 0x0000001400047211 */ /* 0x000fc600078c08ff */
[----:B------:R0:W-:Y:S01]  /*502b0*/  @P5 STG.E.U16 [R8.64], R12 ;  /* 0x0000000c08005986 */ /* 0x0001e2000c101506 */
[----:B------:R-:W-:Y:S02]  /*502c0*/  LEA.HI.X.SX32 R5, R0, R3, 0x1, P6 ;  /* 0x0000000300057211 */ /* 0x000fe400030f0eff */
        /* <DEDUP_REMOVED lines=12> */
[----:B------:R-:W-:-:S03]  /*50390*/  ISETP.LT.AND P3, PT, R12, c[0x0][0x17c], !P0 ;  /* 0x00005f000c007a0c */ /* 0x000fc60004761270 */
[----:B--2---:R0:W-:Y:S01]  /*503a0*/  @P2 STG.E.U16 [R4.64], R29 ;  /* 0x0000001d04002986 */ /* 0x0041e2000c101506 */
[----:B------:R-:W-:-:S03]  /*503b0*/  PRMT R12, R29, 0x7632, R12 ;  /* 0x000076321d0c7816 */ /* 0x000fc6000000000c */
[----:B0-----:R-:W2:Y:S01]  /*503c0*/  LDL.LU R29, [R1+0x8] ;  /* 0x00000800011d7983 */ /* 0x001ea20000300800 */
[----:B------:R-:W-:Y:S02]  /*503d0*/  IADD3 R2, R0, c[0x0][0x198], RZ ;  /* 0x0000660000027a10 */ /* 0x000fe40007ffe0ff */
[C---:B------:R-:W-:Y:S02]  /*503e0*/  IADD3 R13, R28.reuse, 0x1d2, RZ ;  /* 0x000001d21c0d7810 */ /* 0x040fe40007ffe0ff */
[----:B------:R-:W-:Y:S02]  /*503f0*/  IADD3 R9, R28, 0x1d5, RZ ;  /* 0x000001d51c097810 */ /* 0x000fe40007ffe0ff */
[C---:B------:R-:W-:Y:S02]  /*50400*/  LEA R8, P6, R2.reuse, R20, 0x1 ;  /* 0x0000001402087211 */ /* 0x040fe400078c08ff */
[----:B------:R-:W-:Y:S02]  /*50410*/  ISETP.LT.AND P5, PT, R13, c[0x0][0x17c], !P0 ;  /* 0x00005f000d007a0c */ /* 0x000fe400047a1270 */
[----:B------:R-:W-:-:S02]  /*50420*/  IADD3 R0, R2, c[0x0][0x198], RZ ;  /* 0x0000660002007a10 */ /* 0x000fc40007ffe0ff */
[----:B------:R-:W-:Y:S02]  /*50430*/  ISETP.LT.AND P2, PT, R9, c[0x0][0x17c], !P0 ;  /* 0x00005f0009007a0c */ /* 0x000fe40004741270 */
[-C--:B------:R-:W-:Y:S02]  /*50440*/  LEA.HI.X.SX32 R9, R2, R3.reuse, 0x1, P6 ;  /* 0x0000000302097211 */ /* 0x080fe400030f0eff */
[C---:B------:R-:W-:Y:S02]  /*50450*/  LEA R4, P6, R0.reuse, R20, 0x1 ;  /* 0x0000001400047211 */ /* 0x040fe400078c08ff */
[C---:B------:R-:W-:Y:S02]  /*50460*/  IADD3 R2, R0.reuse, c[0x0][0x198], RZ ;  /* 0x0000660000027a10 */ /* 0x040fe40007ffe0ff */
[----:B------:R-:W-:Y:S01]  /*50470*/  LEA.HI.X.SX32 R5, R0, R3, 0x1, P6 ;  /* 0x0000000300057211 */ /* 0x000fe200030f0eff */
[----:B------:R0:W-:Y:S01]  /*50480*/  @P1 STG.E.U16 [R8.64], R12 ;  /* 0x0000000c08001986 */ /* 0x0001e2000c101506 */
[----:B------:R-:W-:-:S02]  /*50490*/  IADD3 R0, R2, c[0x0][0x198], RZ ;  /* 0x0000660002007a10 */ /* 0x000fc40007ffe0ff */
[----:B0-----:R-:W-:-:S04]  /*504a0*/  LEA R8, P6, R2, R20, 0x1 ;  /* 0x0000001402087211 */ /* 0x001fc800078c08ff */
[----:B------:R-:W-:Y:S02]  /*504b0*/  LEA.HI.X.SX32 R9, R2, R3, 0x1, P6 ;  /* 0x0000000302097211 */ /* 0x000fe400030f0eff */
[C---:B------:R-:W-:Y:S02]  /*504c0*/  IADD3 R13, R28.reuse, 0x1d6, RZ ;  /* 0x000001d61c0d7810 */ /* 0x040fe40007ffe0ff */
[----:B------:R-:W-:Y:S02]  /*504d0*/  IADD3 R12, R28, 0x1d8, RZ ;  /* 0x000001d81c0c7810 */ /* 0x000fe40007ffe0ff */
[----:B------:R-:W-:Y:S01]  /*504e0*/  ISETP.LT.AND P1, PT, R13, c[0x0][0x17c], !P0 ;  /* 0x00005f000d007a0c */ /* 0x000fe20004721270 */
[----:B----4-:R0:W-:Y:S01]  /*504f0*/  @P5 STG.E.U16 [R4.64], R16 ;  /* 0x0000001004005986 */ /* 0x0101e2000c101506 */
[----:B------:R-:W-:Y:S02]  /*50500*/  PRMT R2, R16, 0x7632, R2 ;  /* 0x0000763210027816 */ /* 0x000fe40000000002 */
[----:B0-----:R-:W-:-:S03]  /*50510*/  IADD3 R4, R28, 0x1d7, RZ ;  /* 0x000001d71c047810 */ /* 0x001fc60007ffe0ff */
[----:B------:R0:W-:Y:S01]  /*50520*/  @P4 STG.E.U16 [R8.64], R2 ;  /* 0x0000000208004986 */ /* 0x0001e2000c101506 */
[----:B------:R-:W-:Y:S02]  /*50530*/  ISETP.LT.AND P5, PT, R4, c[0x0][0x17c], !P0 ;  /* 0x00005f0004007a0c */ /* 0x000fe400047a1270 */
[----:B------:R-:W-:-:S04]  /*50540*/  LEA R4, P6, R0, R20, 0x1 ;  /* 0x0000001400047211 */ /* 0x000fc800078c08ff */
[C---:B------:R-:W-:Y:S02]  /*50550*/  LEA.HI.X.SX32 R5, R0.reuse, R3, 0x1, P6 ;  /* 0x0000000300057211 */ /* 0x040fe400030f0eff */
[----:B0-----:R-:W-:Y:S02]  /*50560*/  IADD3 R2, R0, c[0x0][0x198], RZ ;  /* 0x0000660000027a10 */ /* 0x001fe40007ffe0ff */
[----:B------:R-:W-:Y:S02]  /*50570*/  IADD3 R9, R28, 0x1d9, RZ ;  /* 0x000001d91c097810 */ /* 0x000fe40007ffe0ff */
[C---:B------:R-:W-:Y:S02]  /*50580*/  LEA R8, P6, R2.reuse, R20, 0x1 ;  /* 0x0000001402087211 */ /* 0x040fe400078c08ff */
[----:B------:R-:W-:Y:S02]  /*50590*/  IADD3 R0, R2, c[0x0][0x198], RZ ;  /* 0x0000660002007a10 */ /* 0x000fe40007ffe0ff */
[----:B------:R-:W-:Y:S01]  /*505a0*/  ISETP.LT.AND P4, PT, R12, c[0x0][0x17c], !P0 ;  /* 0x00005f000c007a0c */ /* 0x000fe20004781270 */
[----:B---3--:R0:W-:Y:S01]  /*505b0*/  @P3 STG.E.U16 [R4.64], R21 ;  /* 0x0000001504003986 */ /* 0x0081e2000c101506 */
[----:B------:R-:W-:-:S02]  /*505c0*/  ISETP.LT.AND P3, PT, R9, c[0x0][0x17c], !P0 ;  /* 0x00005f0009007a0c */ /* 0x000fc40004761270 */
[-C--:B------:R-:W-:Y:S02]  /*505d0*/  LEA.HI.X.SX32 R9, R2, R3.reuse, 0x1, P6 ;  /* 0x0000000302097211 */ /* 0x080fe400030f0eff */
[----:B------:R-:W-:Y:S02]  /*505e0*/  PRMT R12, R21, 0x7632, R12 ;  /* 0x00007632150c7816 */ /* 0x000fe4000000000c */
[C---:B------:R-:W-:Y:S02]  /*505f0*/  IADD3 R2, R0.reuse, c[0x0][0x198], RZ ;  /* 0x0000660000027a10 */ /* 0x040fe40007ffe0ff */
[C---:B0-----:R-:W-:Y:S01]  /*50600*/  LEA R4, P6, R0.reuse, R20, 0x1 ;  /* 0x0000001400047211 */ /* 0x041fe200078c08ff */
[----:B------:R0:W-:Y:S03]  /*50610*/  @P2 STG.E.U16 [R8.64], R12 ;  /* 0x0000000c08002986 */ /* 0x0001e6000c101506 */
[----:B------:R-:W-:-:S02]  /*50620*/  LEA.HI.X.SX32 R5, R0, R3, 0x1, P6 ;  /* 0x0000000300057211 */ /* 0x000fc400030f0eff */
[C---:B------:R-:W-:Y:S02]  /*50630*/  IADD3 R0, R2.reuse, c[0x0][0x198], RZ ;  /* 0x0000660002007a10 */ /* 0x040fe40007ffe0ff */
[C---:B0-----:R-:W-:Y:S01]  /*50640*/  LEA R8, P6, R2.reuse, R20, 0x1 ;  /* 0x0000001402087211 */ /* 0x041fe200078c08ff */
[----:B--2---:R0:W-:Y:S03]  /*50650*/  @P1 STG.E.U16 [R4.64], R29 ;  /* 0x0000001d04001986 */ /* 0x0041e6000c101506 */
[----:B------:R-:W-:Y:S02]  /*50660*/  LEA.HI.X.SX32 R9, R2, R3, 0x1, P6 ;  /* 0x0000000302097211 */ /* 0x000fe400030f0eff */
[----:B------:R-:W-:Y:S02]  /*50670*/  PRMT R2, R29, 0x7632, R2 ;  /* 0x000076321d027816 */ /* 0x000fe40000000002 */
[----:B0-----:R-:W2:Y:S01]  /*50680*/  LDL.LU R29, [R1+0x5c] ;  /* 0x00005c00011d7983 */ /* 0x001ea20000300800 */
[----:B------:R-:W-:-:S03]  /*50690*/  IADD3 R4, R28, 0x1db, RZ ;  /* 0x000001db1c047810 */ /* 0x000fc60007ffe0ff */
[----:B------:R0:W-:Y:S01]  /*506a0*/  @P5 STG.E.U16 [R8.64], R2 ;  /* 0x0000000208005986 */ /* 0x0001e2000c101506 */
[----:B------:R-:W-:Y:S02]  /*506b0*/  ISETP.LT.AND P1, PT, R4, c[0x0][0x17c], !P0 ;  /* 0x00005f0004007a0c */ /* 0x000fe40004721270 */
[----:B------:R-:W-:Y:S01]  /*506c0*/  LEA R4, P6, R0, R20, 0x1 ;  /* 0x0000001400047211 */ /* 0x000fe200078c08ff */
[----:B------:R-:W3:Y:S01]  /*506d0*/  LDL.LU R16, [R1+0x6c] ;  /* 0x00006c0001107983 */ /* 0x000ee20000300800 */
[----:B------:R-:W-:Y:S02]  /*506e0*/  IADD3 R13, R28, 0x1da, RZ ;  /* 0x000001da1c0d7810 */ /* 0x000fe40007ffe0ff */
[C---:B------:R-:W-:Y:S01]  /*506f0*/  LEA.HI.X.SX32 R5, R0.reuse, R3, 0x1, P6 ;  /* 0x0000000300057211 */ /* 0x040fe200030f0eff */
[----:B------:R-:W4:Y:S01]  /*50700*/  LDL.LU R21, [R1+0x3c] ;  /* 0x00003c0001157983 */ /* 0x000f220000300800 */
[----:B0-----:R-:W-:Y:S02]  /*50710*/  IADD3 R2, R0, c[0x0][0x198], RZ ;  /* 0x0000660000027a10 */ /* 0x001fe40007ffe0ff */
[----:B------:R-:W-:-:S02]  /*50720*/  IADD3 R9, R28, 0x1dd, RZ ;  /* 0x000001dd1c097810 */ /* 0x000fc40007ffe0ff */
[C---:B------:R-:W-:Y:S01]  /*50730*/  LEA R8, P6, R2.reuse, R20, 0x1 ;  /* 0x0000001402087211 */ /* 0x040fe200078c08ff */
[----:B------:R0:W-:Y:S01]  /*50740*/  @P4 STG.E.U16 [R4.64], R6 ;  /* 0x0000000604004986 */ /* 0x0001e2000c101506 */
[----:B------:R-:W-:Y:S02]  /*50750*/  ISETP.LT.AND P2, PT, R13, c[0x0][0x17c], !P0 ;  /* 0x00005f000d007a0c */ /* 0x000fe40004741270 */
[C---:B------:R-:W-:Y:S02]  /*50760*/  IADD3 R0, R2.reuse, c[0x0][0x198], RZ ;  /* 0x0000660002007a10 */ /* 0x040fe40007ffe0ff */
[----:B------:R-:W-:Y:S02]  /*50770*/  ISETP.LT.AND P4, PT, R9, c[0x0][0x17c], !P0 ;  /* 0x00005f0009007a0c */ /* 0x000fe40004781270 */
[----:B------:R-:W-:Y:S02]  /*50780*/  LEA.HI.X.SX32 R9, R2, R3, 0x1, P6 ;  /* 0x0000000302097211 */ /* 0x000fe400030f0eff */
[----:B------:R-:W-:-:S02]  /*50790*/  IADD3 R2, R0, c[0x0][0x198], RZ ;  /* 0x0000660000027a10 */ /* 0x000fc40007ffe0ff */
[-C--:B0-----:R-:W-:Y:S02]  /*507a0*/  LEA R4, P6, R0, R20.reuse, 0x1 ;  /* 0x0000001400047211 */ /* 0x081fe400078c08ff */
[----:B------:R-:W-:Y:S02]  /*507b0*/  PRMT R6, R6, 0x7632, R6 ;  /* 0x0000763206067816 */ /* 0x000fe40000000006 */
[----:B------:R-:W-:Y:S02]  /*507c0*/  IADD3 R12, R28, 0x1dc, RZ ;  /* 0x000001dc1c0c7810 */ /* 0x000fe40007ffe0ff */
[----:B------:R-:W-:Y:S01]  /*507d0*/  LEA.HI.X.SX32 R5, R0, R3, 0x1, P6 ;  /* 0x0000000300057211 */ /* 0x000fe200030f0eff */
[----:B------:R0:W-:Y:S01]  /*507e0*/  @P3 STG.E.U16 [R8.64], R6 ;  /* 0x0000000608003986 */ /* 0x0001e2000c101506 */
[----:B------:R-:W-:Y:S02]  /*507f0*/  ISETP.LT.AND P5, PT, R12, c[0x0][0x17c], !P0 ;  /* 0x00005f000c007a0c */ /* 0x000fe400047a1270 */
[C---:B------:R-:W-:Y:S01]  /*50800*/  IADD3 R0, R2.reuse, c[0x0][0x198], RZ ;  /* 0x0000660002007a10 */ /* 0x040fe20007ffe0ff */
[----:B------:R1:W-:Y:S01]  /*50810*/  @P2 STG.E.U16 [R4.64], R10 ;  /* 0x0000000a04002986 */ /* 0x0003e2000c101506 */
[----:B0-----:R-:W-:-:S04]  /*50820*/  LEA R8, P6, R2, R20, 0x1 ;  /* 0x0000001402087211 */ /* 0x001fc800078c08ff */
[----:B------:R-:W-:Y:S02]  /*50830*/  LEA.HI.X.SX32 R9, R2, R3, 0x1, P6 ;  /* 0x0000000302097211 */ /* 0x000fe400030f0eff */
[----:B-1----:R-:W-:Y:S02]  /*50840*/  PRMT R5, R10, 0x7632, R5 ;  /* 0x000076320a057816 */ /* 0x002fe40000000005 */
[C---:B------:R-:W-:Y:S02]  /*50850*/  LEA R4, P6, R0.reuse, R20, 0x1 ;  /* 0x0000001400047211 */ /* 0x040fe400078c08ff */
[----:B------:R-:W-:Y:S01]  /*50860*/  IADD3 R2, R0, c[0x0][0x198], RZ ;  /* 0x0000660000027a10 */ /* 0x000fe20007ffe0ff */
[----:B------:R0:W-:Y:S01]  /*50870*/  @P1 STG.E.U16 [R8.64], R5 ;  /* 0x0000000508001986 */ /* 0x0001e2000c101506 */
[----:B------:R-:W-:-:S04]  /*50880*/  IADD3 R12, R28, 0x1de, RZ ;  /* 0x000001de1c0c7810 */ /* 0x000fc80007ffe0ff */
[----:B------:R-:W-:Y:S02]  /*50890*/  ISETP.LT.AND P3, PT, R12, c[0x0][0x17c], !P0 ;  /* 0x00005f000c007a0c */ /* 0x000fe40004761270 */
[----:B------:R-:W-:Y:S02]  /*508a0*/  IADD3 R12, R28, 0x1df, RZ ;  /* 0x000001df1c0c7810 */ /* 0x000fe40007ffe0ff */
[-C--:B0-----:R-:W-:Y:S02]  /*508b0*/  LEA.HI.X.SX32 R5, R0, R3.reuse, 0x1, P6 ;  /* 0x0000000300057211 */ /* 0x081fe400030f0eff */
[C---:B------:R-:W-:Y:S02]  /*508c0*/  LEA R8, P6, R2.reuse, R20, 0x1 ;  /* 0x0000001402087211 */ /* 0x040fe400078c08ff */
[C---:B------:R-:W-:Y:S01]  /*508d0*/  IADD3 R0, R2.reuse, c[0x0][0x198], RZ ;  /* 0x0000660002007a10 */ /* 0x040fe20007ffe0ff */
[----:B------:R0:W-:Y:S01]  /*508e0*/  @P5 STG.E.U16 [R4.64], R14 ;  /* 0x0000000e04005986 */ /* 0x0001e2000c101506 */
[----:B------:R-:W-:-:S02]  /*508f0*/  LEA.HI.X.SX32 R9, R2, R3, 0x1, P6 ;  /* 0x0000000302097211 */ /* 0x000fc400030f0eff */
[----:B------:R-:W-:Y:S02]  /*50900*/  PRMT R10, R14, 0x7632, R10 ;  /* 0x000076320e0a7816 */ /* 0x000fe4000000000a */
[----:B------:R-:W-:Y:S02]  /*50910*/  ISETP.LT.AND P2, PT, R12, c[0x0][0x17c], !P0 ;  /* 0x00005f000c007a0c */ /* 0x000fe40004741270 */
[C---:B------:R-:W-:Y:S02]  /*50920*/  IADD3 R2, R0.reuse, c[0x0][0x198], RZ ;  /* 0x0000660000027a10 */ /* 0x040fe40007ffe0ff */
[----:B0-----:R-:W-:Y:S01]  /*50930*/  LEA R4, P6, R0, R20, 0x1 ;  /* 0x0000001400047211 */ /* 0x001fe200078c08ff */
[----:B------:R0:W-:Y:S01]  /*50940*/  @P4 STG.E.U16 [R8.64], R10 ;  /* 0x0000000a08004986 */ /* 0x0001e2000c101506 */
[----:B------:R-:W-:Y:S02]  /*50950*/  IADD3 R12, R28, 0x1e0, RZ ;  /* 0x000001e01c0c7810 */ /* 0x000fe40007ffe0ff */
[----:B------:R-:W-:-:S02]  /*50960*/  LEA.HI.X.SX32 R5, R0, R3, 0x1, P6 ;  /* 0x0000000300057211 */ /* 0x000fc400030f0eff */
[----:B------:R-:W-:Y:S02]  /*50970*/  ISETP.LT.AND P1, PT, R12, c[0x0][0x17c], !P0 ;  /* 0x00005f000c007a0c */ /* 0x000fe40004721270 */
[C---:B------:R-:W-:Y:S01]  /*50980*/  IADD3 R0, R2.reuse, c[0x0][0x198], RZ ;  /* 0x0000660002007a10 */ /* 0x040fe20007ffe0ff */
[----:B------:R1:W-:Y:S01]  /*50990*/  @P3 STG.E.U16 [R4.64], R18 ;  /* 0x0000001204003986 */ /* 0x0003e2000c101506 */
[----:B0-----:R-:W-:-:S04]  /*509a0*/  LEA R8, P6, R2, R20, 0x1 ;  /* 0x0000001402087211 */ /* 0x001fc800078c08ff */
[----:B------:R-:W-:Y:S02]  /*509b0*/  LEA.HI.X.SX32 R9, R2, R3, 0x1, P6 ;  /* 0x0000000302097211 */ /* 0x000fe400030f0eff */
[----:B-1----:R-:W-:Y:S02]  /*509c0*/  PRMT R5, R18, 0x7632, R5 ;  /* 0x0000763212057816 */ /* 0x002fe40000000005 */
[----:B------:R-:W-:-:S03]  /*509d0*/  LEA R4, P6, R0, R20, 0x1 ;  /* 0x0000001400047211 */ /* 0x000fc600078c08ff */
[----:B------:R0:W-:Y:S01]  /*509e0*/  @P2 STG.E.U16 [R8.64], R5 ;  /* 0x0000000508002986 */ /* 0x0001e2000c101506 */
[C---:B------:R-:W-:Y:S02]  /*509f0*/  IADD3 R10, R0.reuse, c[0x0][0x198], RZ ;  /* 0x00006600000a7a10 */ /* 0x040fe40007ffe0ff */
[----:B0-----:R-:W-:Y:S02]  /*50a00*/  LEA.HI.X.SX32 R5, R0, R3, 0x1, P6 ;  /* 0x0000000300057211 */ /* 0x001fe400030f0eff */
[----:B--2---:R-:W-:-:S03]  /*50a10*/  PRMT R0, R29, 0x7632, R0 ;  /* 0x000076321d007816 */ /* 0x004fc60000000000 */
[----:B------:R0:W-:Y:S04]  /*50a20*/  @P1 STG.E.U16 [R4.64], R29 ;  /* 0x0000001d04001986 */ /* 0x0001e8000c101506 */
[----:B0-----:R-:W2:Y:S01]  /*50a30*/  LDL.LU R29, [R1+0x8c] ;  /* 0x00008c00011d7983 */ /* 0x001ea20000300800 */
[----:B------:R-:W-:-:S04]  /*50a40*/  IADD3 R6, R28, 0x1e1, RZ ;  /* 0x000001e11c067810 */ /* 0x000fc80007ffe0ff */
[----:B------:R-:W-:Y:S02]  /*50a50*/  ISETP.LT.AND P5, PT, R6, c[0x0][0x17c], !P0 ;  /* 0x00005f0006007a0c */ /* 0x000fe400047a1270 */
[C---:B------:R-:W-:Y:S02]  /*50a60*/  IADD3 R6, R28.reuse, 0x1e2, RZ ;  /* 0x000001e21c067810 */ /* 0x040fe40007ffe0ff */
[----:B------:R-:W-:Y:S02]  /*50a70*/  IADD3 R2, R28, 0x1e4, RZ ;  /* 0x000001e41c027810 */ /* 0x000fe40007ffe0ff */
[----:B------:R-:W-:Y:S02]  /*50a80*/  ISETP.LT.AND P4, PT, R6, c[0x0][0x17c], !P0 ;  /* 0x00005f0006007a0c */ /* 0x000fe40004781270 */
[----:B------:R-:W-:Y:S02]  /*50a90*/  IADD3 R6, R28, 0x1e3, RZ ;  /* 0x000001e31c067810 */ /* 0x000fe40007ffe0ff */
[----:B------:R-:W-:-:S02]  /*50aa0*/  ISETP.LT.AND P2, PT, R2, c[0x0][0x17c], !P0 ;  /* 0x00005f0002007a0c */ /* 0x000fc40004741270 */
[----:B------:R-:W-:Y:S02]  /*50ab0*/  ISETP.LT.AND P3, PT, R6, c[0x0][0x17c], !P0 ;  /* 0x00005f0006007a0c */ /* 0x000fe40004761270 */
[----:B------:R-:W-:Y:S02]  /*50ac0*/  LEA R8, P6, R10, R20, 0x1 ;  /* 0x000000140a087211 */ /* 0x000fe400078c08ff */
[----:B------:R-:W-:Y:S02]  /*50ad0*/  IADD3 R6, R28, 0x1e5, RZ ;  /* 0x000001e51c067810 */ /* 0x000fe40007ffe0ff */
        /* <DEDUP_REMOVED lines=11> */
[----:B---3--:R1:W-:Y:S01]  /*50b90*/  @P4 STG.E.U16 [R4.64], R16 ;  /* 0x0000001004004986 */ /* 0x0083e2000c101506 */
[-C--:B0-----:R-:W-:Y:S02]  /*50ba0*/  LEA R8, P6, R10, R20.reuse, 0x1 ;  /* 0x000000140a087211 */ /* 0x081fe400078c08ff */
[----:B------:R-:W-:Y:S02]  /*50bb0*/  PRMT R12, R16, 0x7632, R12 ;  /* 0x00007632100c7816 */ /* 0x000fe4000000000c */
[----:B------:R-:W-:Y:S02]  /*50bc0*/  LEA.HI.X.SX32 R9, R10, R3, 0x1, P6 ;  /* 0x000000030a097211 */ /* 0x000fe400030f0eff */
[----:B------:R-:W-:Y:S01]  /*50bd0*/  ISETP.LT.AND P4, PT, R6, c[0x0][0x17c], !P0 ;  /* 0x00005f0006007a0c */ /* 0x000fe20004781270 */
[----:B-1----:R-:W3:Y:S01]  /*50be0*/  LDL.LU R16, [R1+0xbc] ;  /* 0x0000bc0001107983 */ /* 0x002ee20000300800 */
[----:B------:R-:W-:-:S02]  /*50bf0*/  LEA R4, P6, R2, R20, 0x1 ;  /* 0x0000001402047211 */ /* 0x000fc400078c08ff */
[C---:B------:R-:W-:Y:S01]  /*50c00*/  IADD3 R6, R2.reuse, c[0x0][0x198], RZ ;  /* 0x0000660002067a10 */ /* 0x040fe20007ffe0ff */
[----:B------:R0:W-:Y:S01]  /*50c10*/  @P3 STG.E.U16 [R8.64], R12 ;  /* 0x0000000c08003986 */ /* 0x0001e2000c101506 */
[----:B------:R-:W-:Y:S02]  /*50c20*/  LEA.HI.X.SX32 R5, R2, R3, 0x1, P6 ;  /* 0x0000000302057211 */ /* 0x000fe400030f0eff */
[C---:B------:R-:W-:Y:S02]  /*50c30*/  IADD3 R2, R6.reuse, c[0x0][0x198], RZ ;  /* 0x0000660006027a10 */ /* 0x040fe40007ffe0ff */
[----:B----4-:R-:W-:Y:S01]  /*50c40*/  PRMT R10, R21, 0x7632, R10 ;  /* 0x00007632150a7816 */ /* 0x010fe2000000000a */
[----:B------:R1:W-:Y:S01]  /*50c50*/  @P2 STG.E.U16 [R4.64], R21 ;  /* 0x0000001504002986 */ /* 0x0003e2000c101506 */
[----:B0-----:R-:W-:-:S04]  /*50c60*/  LEA R8, P6, R6, R20, 0x1 ;  /* 0x0000001406087211 */ /* 0x001fc800078c08ff */
[----:B------:R-:W-:Y:S01]  /*50c70*/  LEA.HI.X.SX32 R9, R6, R3, 0x1, P6 ;  /* 0x0000000306097211 */ /* 0x000fe200030f0eff */
[----:B-1----:R-:W4:Y:S01]  /*50c80*/  LDL.LU R21, [R1+0xac] ;  /* 0x0000ac0001157983 */ /* 0x002f220000300800 */
[----:B------:R-:W-:-:S04]  /*50c90*/  LEA R4, P6, R2, R20, 0x1 ;  /* 0x0000001402047211 */ /* 0x000fc800078c08ff */
[----:B------:R-:W-:Y:S01]  /*50ca0*/  LEA.HI.X.SX32 R5, R2, R3, 0x1, P6 ;  /* 0x0000000302057211 */ /* 0x000fe200030f0eff */
[----:B------:R-:W-:Y:S01]  /*50cb0*/  @P1 STG.E.U16 [R8.64], R10 ;  /* 0x0000000a08001986 */ /* 0x000fe2000c101506 */
[----:B--2---:R-:W-:-:S03]  /*50cc0*/  PRMT R12, R29, 0x7632, R12 ;  /* 0x000076321d0c7816 */ /* 0x004fc6000000000c */
[----:B------:R0:W-:Y:S04]  /*50cd0*/  @P5 STG.E.U16 [R4.64], R29 ;  /* 0x0000001d04005986 */ /* 0x0001e8000c101506 */
[----:B0-----:R-:W2:Y:S01]  /*50ce0*/  LDL.LU R29, [R1+0x9c] ;  /* 0x00009c00011d7983 */ /* 0x001ea20000300800 */
[----:B------:R-:W-:Y:S02]  /*50cf0*/  IADD3 R6, R2, c[0x0][0x198], RZ ;  /* 0x0000660002067a10 */ /* 0x000fe40007ffe0ff */
[----:B------:R-:W-:Y:S01]  /*50d00*/  IADD3 R0, R28, 0x1e8, RZ ;  /* 0x000001e81c007810 */ /* 0x000fe20007ffe0ff */
[----:B------:R-:W2:Y:S01]  /*50d10*/  LDL.LU R25, [R1+0x1c] ;  /* 0x00001c0001197983 */ /* 0x000ea20000300800 */
[----:B------:R-:W-:Y:S02]  /*50d20*/  LEA R8, P6, R6, R20, 0x1 ;  /* 0x0000001406087211 */ /* 0x000fe400078c08ff */
[----:B------:R-:W-:-:S02]  /*50d30*/  ISETP.LT.AND P3, PT, R0, c[0x0][0x17c], !P0 ;  /* 0x00005f0000007a0c */ /* 0x000fc40004761270 */
[----:B------:R-:W-:Y:S02]  /*50d40*/  IADD3 R2, R6, c[0x0][0x198], RZ ;  /* 0x0000660006027a10 */ /* 0x000fe40007ffe0ff */
[----:B------:R-:W-:Y:S02]  /*50d50*/  IADD3 R0, R28, 0x1e9, RZ ;  /* 0x000001e91c007810 */ /* 0x000fe40007ffe0ff */
[----:B------:R-:W-:Y:S02]  /*50d60*/  LEA.HI.X.SX32 R9, R6, R3, 0x1, P6 ;  /* 0x0000000306097211 */ /* 0x000fe400030f0eff */
[----:B------:R-:W-:Y:S02]  /*50d70*/  LEA R4, P6, R2, R20, 0x1 ;  /* 0x0000001402047211 */ /* 0x000fe400078c08ff */
[----:B------:R-:W-:Y:S02]  /*50d80*/  ISETP.LT.AND P2, PT, R0, c[0x0][0x17c], !P0 ;  /* 0x00005f0000007a0c */ /* 0x000fe40004741270 */
[----:B------:R-:W-:-:S02]  /*50d90*/  IADD3 R6, R2, c[0x0][0x198], RZ ;  /* 0x0000660002067a10 */ /* 0x000fc40007ffe0ff */
[----:B------:R-:W-:Y:S01]  /*50da0*/  IADD3 R0, R28, 0x1ea, RZ ;  /* 0x000001ea1c007810 */ /* 0x000fe20007ffe0ff */
[----:B------:R0:W-:Y:S01]  /*50db0*/  @P4 STG.E.U16 [R8.64], R12 ;  /* 0x0000000c08004986 */ /* 0x0001e2000c101506 */
[----:B------:R-:W-:Y:S02]  /*50dc0*/  LEA.HI.X.SX32 R5, R2, R3, 0x1, P6 ;  /* 0x0000000302057211 */ /* 0x000fe400030f0eff */
[----:B------:R-:W-:Y:S02]  /*50dd0*/  ISETP.LT.AND P1, PT, R0, c[0x0][0x17c], !P0 ;  /* 0x00005f0000007a0c */ /* 0x000fe40004721270 */
[----:B------:R-:W-:Y:S02]  /*50de0*/  IADD3 R2, R6, c[0x0][0x198], RZ ;  /* 0x0000660006027a10 */ /* 0x000fe40007ffe0ff */
[----:B------:R-:W-:Y:S02]  /*50df0*/  IADD3 R0, R28, 0x1eb, RZ ;  /* 0x000001eb1c007810 */ /* 0x000fe40007ffe0ff */
[----:B0-----:R-:W-:-:S02]  /*50e00*/  LEA R8, P6, R6, R20, 0x1 ;  /* 0x0000001406087211 */ /* 0x001fc400078c08ff */
[----:B------:R-:W-:Y:S02]  /*50e10*/  ISETP.LT.AND P5, PT, R0, c[0x0][0x17c], !P0 ;  /* 0x00005f0000007a0c */ /* 0x000fe400047a1270 */
[----:B------:R-:W-:Y:S02]  /*50e20*/  LEA.HI.X.SX32 R9, R6, R3, 0x1, P6 ;  /* 0x0000000306097211 */ /* 0x000fe400030f0eff */
[----:B---3--:R-:W-:Y:S01]  /*50e30*/  PRMT R10, R16, 0x7632, R10 ;  /* 0x00007632100a7816 */ /* 0x008fe2000000000a */
[----:B------:R0:W-:Y:S01]  /*50e40*/  @P3 STG.E.U16 [R4.64], R16 ;  /* 0x0000001004003986 */ /* 0x0001e2000c101506 */
[----:B------:R-:W-:Y:S02]  /*50e50*/  IADD3 R6, R2, c[0x0][0x198], RZ ;  /* 0x0000660002067a10 */ /* 0x000fe40007ffe0ff */
[----:B------:R-:W-:Y:S01]  /*50e60*/  IADD3 R0, R28, 0x1ec, RZ ;  /* 0x000001ec1c007810 */ /* 0x000fe20007ffe0ff */
[----:B------:R1:W-:Y:S01]  /*50e70*/  @P2 STG.E.U16 [R8.64], R10 ;  /* 0x0000000a08002986 */ /* 0x0003e2000c101506 */
[----:B0-----:R-:W-:-:S02]  /*50e80*/  LEA R4, P6, R2, R20, 0x1 ;  /* 0x0000001402047211 */ /* 0x001fc400078c08ff */
[----:B------:R-:W-:Y:S02]  /*50e90*/  ISETP.LT.AND P4, PT, R0, c[0x0][0x17c], !P0 ;  /* 0x00005f0000007a0c */ /* 0x000fe40004781270 */
[-C--:B------:R-:W-:Y:S02]  /*50ea0*/  LEA.HI.X.SX32 R5, R2, R3.reuse, 0x1, P6 ;  /* 0x0000000302057211 */ /* 0x080fe400030f0eff */
[C---:B-1----:R-:W-:Y:S02]  /*50eb0*/  LEA R8, P6, R6.reuse, R20, 0x1 ;  /* 0x0000001406087211 */ /* 0x042fe400078c08ff */
[C---:B------:R-:W-:Y:S01]  /*50ec0*/  IADD3 R2, R6.reuse, c[0x0][0x198], RZ ;  /* 0x0000660006027a10 */ /* 0x040fe20007ffe0ff */
[----:B----4-:R0:W-:Y:S01]  /*50ed0*/  @P1 STG.E.U16 [R4.64], R21 ;  /* 0x0000001504001986 */ /* 0x0101e2000c101506 */
[----:B------:R-:W-:Y:S02]  /*50ee0*/  LEA.HI.X.SX32 R9, R6, R3, 0x1, P6 ;  /* 0x0000000306097211 */ /* 0x000fe400030f0eff */
[----:B------:R-:W-:-:S02]  /*50ef0*/  PRMT R12, R21, 0x7632, R12 ;  /* 0x00007632150c7816 */ /* 0x000fc4000000000c */
[C---:B0-----:R-:W-:Y:S01]  /*50f00*/  LEA R4, P6, R2.reuse, R20, 0x1 ;  /* 0x0000001402047211 */ /* 0x041fe200078c08ff */
[----:B------:R-:W3:Y:S03]  /*50f10*/  LDL.LU R21, [R1+0x7c] ;  /* 0x00007c0001157983 */ /* 0x000ee60000300800 */
        /* <DEDUP_REMOVED lines=9> */
[-C--:B------:R-:W-:Y:S02]  /*50fb0*/  LEA R8, P6, R6, R20.reuse, 0x1 ;  /* 0x0000001406087211 */ /* 0x080fe400078c08ff */
[----:B------:R-:W-:Y:S02]  /*50fc0*/  ISETP.LT.AND P2, PT, R0, c[0x0][0x17c], !P0 ;  /* 0x00005f0000007a0c */ /* 0x000fe40004741270 */
[----:B------:R-:W-:Y:S02]  /*50fd0*/  IADD3 R2, R6, c[0x0][0x198], RZ ;  /* 0x0000660006027a10 */ /* 0x000fe40007ffe0ff */
[----:B------:R-:W-:Y:S02]  /*50fe0*/  IADD3 R0, R28, 0x1ef, RZ ;  /* 0x000001ef1c007810 */ /* 0x000fe40007ffe0ff */
[----:B------:R-:W-:Y:S02]  /*50ff0*/  LEA.HI.X.SX32 R9, R6, R3, 0x1, P6 ;  /* 0x0000000306097211 */ /* 0x000fe400030f0eff */
[----:B------:R-:W-:-:S02]  /*51000*/  LEA R12, P6, R2, R20, 0x1 ;  /* 0x00000014020c7211 */ /* 0x000fc400078c08ff */
[----:B------:R-:W-:Y:S02]  /*51010*/  ISETP.LT.AND P1, PT, R0, c[0x0][0x17c], !P0 ;  /* 0x00005f0000007a0c */ /* 0x000fe40004721270 */
[----:B------:R-:W-:Y:S02]  /*51020*/  IADD3 R6, R2, c[0x0][0x198], RZ ;  /* 0x0000660002067a10 */ /* 0x000fe40007ffe0ff */
[----:B------:R-:W-:Y:S02]  /*51030*/  IADD3 R0, R28, 0x1f0, RZ ;  /* 0x000001f01c007810 */ /* 0x000fe40007ffe0ff */
[----:B------:R-:W-:Y:S02]  /*51040*/  LEA.HI.X.SX32 R13, R2, R3, 0x1, P6 ;  /* 0x00000003020d7211 */ /* 0x000fe400030f0eff */
        /* <DEDUP_REMOVED lines=11> */
[----:B------:R-:W-:Y:S02]  /*51100*/  PRMT R5, R25, 0x7632, R5 ;  /* 0x0000763219057816 */ /* 0x000fe40000000005 */
[----:B------:R-:W-:Y:S02]  /*51110*/  ISETP.LT.AND P3, PT, R0, c[0x0][0x17c], !P0 ;  /* 0x00005f0000007a0c */ /* 0x000fe40004761270 */
[----:B------:R-:W-:Y:S02]  /*51120*/  IADD3 R2, R4, c[0x0][0x198], RZ ;  /* 0x0000660004027a10 */ /* 0x000fe40007ffe0ff */
[----:B------:R-:W-:-:S02]  /*51130*/  IADD3 R0, R28, 0x1f3, RZ ;  /* 0x000001f31c007810 */ /* 0x000fc40007ffe0ff */
[-C--:B0-----:R-:W-:Y:S01]  /*51140*/  LEA R8, P6, R4, R20.reuse, 0x1 ;  /* 0x0000001404087211 */ /* 0x081fe200078c08ff */
[----:B------:R0:W-:Y:S01]  /*51150*/  @P2 STG.E.U16 [R12.64], R25 ;  /* 0x000000190c002986 */ /* 0x0001e2000c101506 */
[----:B------:R-:W-:Y:S02]  /*51160*/  ISETP.LT.AND P2, PT, R0, c[0x0][0x17c], !P0 ;  /* 0x00005f0000007a0c */ /* 0x000fe40004741270 */
[----:B------:R-:W-:Y:S01]  /*51170*/  LEA.HI.X.SX32 R9, R4, R3, 0x1, P6 ;  /* 0x0000000304097211 */ /* 0x000fe200030f0eff */
[----:B------:R1:W-:Y:S01]  /*51180*/  @P1 STG.E.U16 [R16.64], R5 ;  /* 0x0000000510001986 */ /* 0x0003e2000c101506 */
[----:B------:R-:W-:Y:S02]  /*51190*/  IADD3 R0, R28, 0x1f4, RZ ;  /* 0x000001f41c007810 */ /* 0x000fe40007ffe0ff */
[----:B---3--:R-:W-:Y:S02]  /*511a0*/  PRMT R6, R21, 0x7632, R6 ;  /* 0x0000763215067816 */ /* 0x008fe40000000006 */
[----:B0-----:R-:W-:-:S02]  /*511b0*/  LEA R12, P6, R2, R20, 0x1 ;  /* 0x00000014020c7211 */ /* 0x001fc400078c08ff */
[C---:B-1----:R-:W-:Y:S02]  /*511c0*/  IADD3 R5, R2.reuse, c[0x0][0x198], RZ ;  /* 0x0000660002057a10 */ /* 0x042fe40007ffe0ff */
[----:B------:R-:W-:Y:S02]  /*511d0*/  LEA.HI.X.SX32 R13, R2, R3, 0x1, P6 ;  /* 0x00000003020d7211 */ /* 0x000fe400030f0eff */
[C---:B------:R-:W-:Y:S01]  /*511e0*/  LEA R4, P6, R5.reuse, R20, 0x1 ;  /* 0x0000001405047211 */ /* 0x040fe200078c08ff */
[----:B------:R-:W-:Y:S01]  /*511f0*/  @P5 STG.E.U16 [R22.64], R21 ;  /* 0x0000001516005986 */ /* 0x000fe2000c101506 */
[----:B------:R-:W-:Y:S02]  /*51200*/  ISETP.LT.AND P1, PT, R0, c[0x0][0x17c], !P0 ;  /* 0x00005f0000007a0c */ /* 0x000fe40004721270 */
[----:B------:R-:W-:Y:S01]  /*51210*/  IADD3 R2, R5, c[0x0][0x198], RZ ;  /* 0x0000660005027a10 */ /* 0x000fe20007ffe0ff */
[----:B------:R0:W-:Y:S01]  /*51220*/  @P4 STG.E.U16 [R8.64], R6 ;  /* 0x0000000608004986 */ /* 0x0001e2000c101506 */
[----:B------:R-:W-:-:S02]  /*51230*/  IADD3 R0, R28, 0x1f5, RZ ;  /* 0x000001f51c007810 */ /* 0x000fc40007ffe0ff */
[----:B------:R-:W-:Y:S02]  /*51240*/  LEA.HI.X.SX32 R5, R5, R3, 0x1, P6 ;  /* 0x0000000305057211 */ /* 0x000fe400030f0eff */
[----:B------:R-:W-:Y:S02]  /*51250*/  ISETP.LT.AND P5, PT, R0, c[0x0][0x17c], !P0 ;  /* 0x00005f0000007a0c */ /* 0x000fe400047a1270 */
[----:B------:R-:W-:Y:S02]  /*51260*/  IADD3 R0, R28, 0x1f6, RZ ;  /* 0x000001f61c007810 */ /* 0x000fe40007ffe0ff */
[C---:B0-----:R-:W-:Y:S02]  /*51270*/  LEA R8, P6, R2.reuse, R20, 0x1 ;  /* 0x0000001402087211 */ /* 0x041fe400078c08ff */
[----:B------:R-:W-:Y:S02]  /*51280*/  IADD3 R6, R2, c[0x0][0x198], RZ ;  /* 0x0000660002067a10 */ /* 0x000fe40007ffe0ff */
[----:B------:R-:W-:-:S02]  /*51290*/  ISETP.LT.AND P4, PT, R0, c[0x0][0x17c], !P0 ;  /* 0x00005f0000007a0c */ /* 0x000fc40004781270 */
[----:B------:R-:W-:Y:S02]  /*512a0*/  IADD3 R0, R28, 0x1f7, RZ ;  /* 0x000001f71c007810 */ /* 0x000fe40007ffe0ff */
[----:B--2---:R-:W-:Y:S01]  /*512b0*/  PRMT R9, R29, 0x7632, R9 ;  /* 0x000076321d097816 */ /* 0x004fe20000000009 */
[----:B------:R-:W-:Y:S04]  /*512c0*/  @P3 STG.E.U16 [R12.64], R29 ;  /* 0x0000001d0c003986 */ /* 0x000fe8000c101506 */
[----:B------:R0:W-:Y:S01]  /*512d0*/  @P2 STG.E.U16 [R4.64], R9 ;  /* 0x0000000904002986 */ /* 0x0001e2000c101506 */
[----:B------:R-:W-:Y:S02]  /*512e0*/  ISETP.LT.AND P3, PT, R0, c[0x0][0x17c], !P0 ;  /* 0x00005f0000007a0c */ /* 0x000fe40004761270 */
[----:B0-----:R-:W-:-:S02]  /*512f0*/  LEA.HI.X.SX32 R9, R2, R3, 0x1, P6 ;  /* 0x0000000302097211 */ /* 0x001fc400030f0eff */
[CC--:B------:R-:W-:Y:S02]  /*51300*/  LEA R16, P6, R6.reuse, R20.reuse, 0x1 ;  /* 0x0000001406107211 */ /* 0x0c0fe400078c08ff */
[C---:B------:R-:W-:Y:S02]  /*51310*/  IADD3 R2, R6.reuse, c[0x0][0x198], RZ ;  /* 0x0000660006027a10 */ /* 0x040fe40007ffe0ff */
[----:B------:R-:W-:Y:S02]  /*51320*/  PRMT R5, R27, 0x7632, R5 ;  /* 0x000076321b057816 */ /* 0x000fe40000000005 */
[----:B------:R-:W-:Y:S02]  /*51330*/  LEA.HI.X.SX32 R17, R6, R3, 0x1, P6 ;  /* 0x0000000306117211 */ /* 0x000fe400030f0eff */
[C---:B------:R-:W-:Y:S01]  /*51340*/  LEA R4, P6, R2.reuse, R20, 0x1 ;  /* 0x0000001402047211 */ /* 0x040fe200078c08ff */
[----:B------:R-:W-:Y:S01]  /*51350*/  @P1 STG.E.U16 [R8.64], R27 ;  /* 0x0000001b08001986 */ /* 0x000fe2000c101506 */
[----:B------:R-:W-:-:S03]  /*51360*/  IADD3 R6, R2, c[0x0][0x198], RZ ;  /* 0x0000660002067a10 */ /* 0x000fc60007ffe0ff */
[----:B------:R0:W-:Y:S01]  /*51370*/  @P5 STG.E.U16 [R16.64], R5 ;  /* 0x0000000510005986 */ /* 0x0001e2000c101506 */
[----:B------:R-:W-:-:S04]  /*51380*/  IADD3 R0, R28, 0x1f8, RZ ;  /* 0x000001f81c007810 */ /* 0x000fc80007ffe0ff */
[----:B------:R-:W-:Y:S02]  /*51390*/  ISETP.LT.AND P2, PT, R0, c[0x0][0x17c], !P0 ;  /* 0x00005f0000007a0c */ /* 0x000fe40004741270 */
[-C--:B0-----:R-:W-:Y:S02]  /*513a0*/  LEA.HI.X.SX32 R5, R2, R3.reuse, 0x1, P6 ;  /* 0x0000000302057211 */ /* 0x081fe400030f0eff */
[C---:B------:R-:W-:Y:S02]  /*513b0*/  LEA R12, P6, R6.reuse, R20, 0x1 ;  /* 0x00000014060c7211 */ /* 0x040fe400078c08ff */
[----:B------:R-:W-:Y:S02]  /*513c0*/  IADD3 R2, R6, c[0x0][0x198], RZ ;  /* 0x0000660006027a10 */ /* 0x000fe40007ffe0ff */
[----:B------:R-:W-:Y:S02]  /*513d0*/  PRMT R9, R26, 0x7632, R9 ;  /* 0x000076321a097816 */ /* 0x000fe40000000009 */
[----:B------:R-:W-:-:S02]  /*513e0*/  LEA.HI.X.SX32 R13, R6, R3, 0x1, P6 ;  /* 0x00000003060d7211 */ /* 0x000fc400030f0eff */
[----:B------:R-:W-:Y:S02]  /*513f0*/  IADD3 R0, R28, 0x1f9, RZ ;  /* 0x000001f91c007810 */ /* 0x000fe40007ffe0ff */
[C---:B------:R-:W-:Y:S01]  /*51400*/  LEA R8, P6, R2.reuse, R20, 0x1 ;  /* 0x0000001402087211 */ /* 0x040fe200078c08ff */
[----:B------:R-:W-:Y:S01]  /*51410*/  @P4 STG.E.U16 [R4.64], R26 ;  /* 0x0000001a04004986 */ /* 0x000fe2000c101506 */
[----:B------:R-:W-:Y:S02]  /*51420*/  IADD3 R6, R2, c[0x0][0x198], RZ ;  /* 0x0000660002067a10 */ /* 0x000fe40007ffe0ff */
[----:B------:R-:W-:Y:S01]  /*51430*/  ISETP.LT.AND P1, PT, R0, c[0x0][0x17c], !P0 ;  /* 0x00005f0000007a0c */ /* 0x000fe20004721270 */
[----:B------:R0:W-:Y:S01]  /*51440*/  @P3 STG.E.U16 [R12.64], R9 ;  /* 0x000000090c003986 */ /* 0x0001e2000c101506 */
[----:B------:R-:W-:-:S04]  /*51450*/  IADD3 R0, R28, 0x1fa, RZ ;  /* 0x000001fa1c007810 */ /* 0x000fc80007ffe0ff */
[----:B------:R-:W-:Y:S02]  /*51460*/  ISETP.LT.AND P5, PT, R0, c[0x0][0x17c], !P0 ;  /* 0x00005f0000007a0c */ /* 0x000fe400047a1270 */
[-C--:B0-----:R-:W-:Y:S02]  /*51470*/  LEA.HI.X.SX32 R9, R2, R3.reuse, 0x1, P6 ;  /* 0x0000000302097211 */ /* 0x081fe400030f0eff */
[C---:B------:R-:W-:Y:S02]  /*51480*/  LEA R22, P6, R6.reuse, R20, 0x1 ;  /* 0x0000001406167211 */ /* 0x040fe400078c08ff */
[C---:B------:R-:W-:Y:S02]  /*51490*/  IADD3 R2, R6.reuse, c[0x0][0x198], RZ ;  /* 0x0000660006027a10 */ /* 0x040fe40007ffe0ff */
[----:B------:R-:W-:Y:S02]  /*514a0*/  LEA.HI.X.SX32 R23, R6, R3, 0x1, P6 ;  /* 0x0000000306177211 */ /* 0x000fe400030f0eff */
[----:B------:R-:W-:-:S02]  /*514b0*/  IADD3 R6, R2, c[0x0][0x198], RZ ;  /* 0x0000660002067a10 */ /* 0x000fc40007ffe0ff */
[----:B------:R-:W-:Y:S02]  /*514c0*/  PRMT R5, R7, 0x7632, R5 ;  /* 0x0000763207057816 */ /* 0x000fe40000000005 */
[----:B------:R-:W-:Y:S02]  /*514d0*/  IADD3 R0, R28, 0x1fb, RZ ;  /* 0x000001fb1c007810 */ /* 0x000fe40007ffe0ff */
[----:B------:R-:W-:Y:S01]  /*514e0*/  LEA R4, P6, R2, R20, 0x1 ;  /* 0x0000001402047211 */ /* 0x000fe200078c08ff */
[----:B------:R-:W-:Y:S01]  /*514f0*/  @P2 STG.E.U16 [R8.64], R7 ;  /* 0x0000000708002986 */ /* 0x000fe2000c101506 */
[----:B------:R-:W-:Y:S02]  /*51500*/  IADD3 R10, R6, c[0x0][0x198], RZ ;  /* 0x00006600060a7a10 */ /* 0x000fe40007ffe0ff */
[----:B------:R-:W-:Y:S01]  /*51510*/  ISETP.LT.AND P4, PT, R0, c[0x0][0x17c], !P0 ;  /* 0x00005f0000007a0c */ /* 0x000fe20004781270 */
[----:B------:R0:W-:Y:S01]  /*51520*/  @P1 STG.E.U16 [R22.64], R5 ;  /* 0x0000000516001986 */ /* 0x0001e2000c101506 */
[----:B------:R-:W-:-:S02]  /*51530*/  IADD3 R0, R28, 0x1fc, RZ ;  /* 0x000001fc1c007810 */ /* 0x000fc40007ffe0ff */
[-C--:B------:R-:W-:Y:S02]  /*51540*/  LEA R12, P1, R6, R20.reuse, 0x1 ;  /* 0x00000014060c7211 */ /* 0x080fe400078208ff */
[----:B------:R-:W-:Y:S02]  /*51550*/  ISETP.LT.AND P3, PT, R0, c[0x0][0x17c], !P0 ;  /* 0x00005f0000007a0c */ /* 0x000fe40004761270 */
[----:B------:R-:W-:Y:S02]  /*51560*/  IADD3 R0, R28, 0x1fd, RZ ;  /* 0x000001fd1c007810 */ /* 0x000fe40007ffe0ff */
[----:B0-----:R-:W-:Y:S02]  /*51570*/  LEA.HI.X.SX32 R5, R2, R3, 0x1, P6 ;  /* 0x0000000302057211 */ /* 0x001fe400030f0eff */
[C---:B------:R-:W-:Y:S02]  /*51580*/  IADD3 R2, R10.reuse, c[0x0][0x198], RZ ;  /* 0x000066000a027a10 */ /* 0x040fe40007ffe0ff */
[----:B------:R-:W-:-:S02]  /*51590*/  LEA R16, P6, R10, R20, 0x1 ;  /* 0x000000140a107211 */ /* 0x000fc400078c08ff */
[----:B------:R-:W-:Y:S02]  /*515a0*/  IADD3 R14, R2, c[0x0][0x198], RZ ;  /* 0x00006600020e7a10 */ /* 0x000fe40007ffe0ff */
[-C--:B------:R-:W-:Y:S02]  /*515b0*/  LEA.HI.X.SX32 R13, R6, R3.reuse, 0x1, P1 ;  /* 0x00000003060d7211 */ /* 0x080fe400008f0eff */
[----:B------:R-:W-:Y:S02]  /*515c0*/  ISETP.LT.AND P2, PT, R0, c[0x0][0x17c], !P0 ;  /* 0x00005f0000007a0c */ /* 0x000fe40004741270 */
[----:B------:R-:W-:Y:S02]  /*515d0*/  LEA R8, P1, R14, R20, 0x1 ;  /* 0x000000140e087211 */ /* 0x000fe400078208ff */
[----:B------:R-:W-:Y:S02]  /*515e0*/  IADD3 R0, R28, 0x1fe, RZ ;  /* 0x000001fe1c007810 */ /* 0x000fe40007ffe0ff */
[----:B------:R-:W-:-:S02]  /*515f0*/  LEA.HI.X.SX32 R17, R10, R3, 0x1, P6 ;  /* 0x000000030a117211 */ /* 0x000fc400030f0eff */
[----:B------:R-:W-:Y:S02]  /*51600*/  LEA R6, P6, R2, R20, 0x1 ;  /* 0x0000001402067211 */ /* 0x000fe400078c08ff */
[----:B------:R-:W-:Y:S02]  /*51610*/  IADD3 R28, R28, 0x1ff, RZ ;  /* 0x000001ff1c1c7810 */ /* 0x000fe40007ffe0ff */
[C---:B------:R-:W-:Y:S02]  /*51620*/  IADD3 R10, R14.reuse, c[0x0][0x198], RZ ;  /* 0x000066000e0a7a10 */ /* 0x040fe40007ffe0ff */
[-C--:B------:R-:W-:Y:S02]  /*51630*/  LEA.HI.X.SX32 R9, R14, R3.reuse, 0x1, P1 ;  /* 0x000000030e097211 */ /* 0x080fe400008f0eff */
[----:B------:R-:W-:Y:S02]  /*51640*/  ISETP.LT.AND P1, PT, R0, c[0x0][0x17c], !P0 ;  /* 0x00005f0000007a0c */ /* 0x000fe40004721270 */
[----:B------:R-:W-:-:S02]  /*51650*/  LEA.HI.X.SX32 R7, R2, R3, 0x1, P6 ;  /* 0x0000000302077211 */ /* 0x000fc400030f0eff */
[----:B------:R-:W-:Y:S02]  /*51660*/  ISETP.LT.AND P0, PT, R28, c[0x0][0x17c], !P0 ;  /* 0x00005f001c007a0c */ /* 0x000fe40004701270 */
[C---:B------:R-:W-:Y:S02]  /*51670*/  LEA R20, P6, R10.reuse, R20, 0x1 ;  /* 0x000000140a147211 */ /* 0x040fe400078c08ff */
[----:B------:R-:W-:Y:S02]  /*51680*/  PRMT R0, R11, 0x7632, R0 ;  /* 0x000076320b007816 */ /* 0x000fe40000000000 */
[----:B------:R-:W-:Y:S02]  /*51690*/  LEA.HI.X.SX32 R21, R10, R3, 0x1, P6 ;  /* 0x000000030a157211 */ /* 0x000fe400030f0eff */
[----:B------:R-:W-:Y:S01]  /*516a0*/  PRMT R3, R15, 0x7632, R3 ;  /* 0x000076320f037816 */ /* 0x000fe20000000003 */
[----:B------:R0:W-:Y:S04]  /*516b0*/  @P5 STG.E.U16 [R4.64], R11 ;  /* 0x0000000b04005986 */ /* 0x0001e8000c101506 */
[----:B------:R0:W-:Y:S04]  /*516c0*/  @P4 STG.E.U16 [R12.64], R0 ;  /* 0x000000000c004986 */ /* 0x0001e8000c101506 */
[----:B------:R0:W-:Y:S04]  /*516d0*/  @P3 STG.E.U16 [R16.64], R15 ;  /* 0x0000000f10003986 */ /* 0x0001e8000c101506 */
[----:B------:R0:W-:Y:S04]  /*516e0*/  @P2 STG.E.U16 [R6.64], R3 ;  /* 0x0000000306002986 */ /* 0x0001e8000c101506 */
[----:B------:R0:W-:Y:S01]  /*516f0*/  @P1 STG.E.U16 [R8.64], R19 ;  /* 0x0000001308001986 */ /* 0x0001e2000c101506 */
[----:B------:R-:W-:Y:S05]  /*51700*/  @!P0 EXIT ;  /* 0x000000000000894d */ /* 0x000fea0003800000 */
[----:B------:R-:W-:-:S05]  /*51710*/  PRMT R10, R19, 0x7632, R10 ;  /* 0x00007632130a7816 */ /* 0x000fca000000000a */
[----:B------:R-:W-:Y:S01]  /*51720*/  STG.E.U16 [R20.64], R10 ;  /* 0x0000000a14007986 */ /* 0x000fe2000c101506 */
[----:B------:R-:W-:Y:S05]  /*51730*/  EXIT ;  /* 0x000000000000794d */ /* 0x000fea0003800000 */
.L_x_4:
[----:B------:R-:W-:-:S00]  /*51740*/  BRA `(.L_x_4) ;  /* 0xfffffff000007947 */ /* 0x000fc0000383ffff */
[----:B------:R-:W-:-:S00]  /*51750*/  NOP ;  /* 0x0000000000007918 */ /* 0x000fc00000000000 */
        /* <DEDUP_REMOVED lines=10> */
.L_x_5:


//--------------------- .nv.shared.matmul_kernel  --------------------------
	.section	.nv.shared.matmul_kernel,"aw",@nobits
	.sectionflags	@""
	.align	16
